//
// Generated by NVIDIA NVVM Compiler
//
// Compiler Build ID: CL-36424714
// Cuda compilation tools, release 13.0, V13.0.88
// Based on NVVM 20.0.0
//

.version 9.0
.target sm_100
.address_size 64

	// .globl	_Z19load_experts_kernelPfPlS0_S0_iiiiS0_Piii
.extern .func  (.param .b32 func_retval0) vprintf
(
	.param .b64 vprintf_param_0,
	.param .b64 vprintf_param_1
)
;
// _ZZ19load_experts_kernelPfPlS0_S0_iiiiS0_PiiiE12temp_storage has been demoted
// _ZZN3cub18CUB_300001_SM_10006detail10radix_sort31DeviceRadixSortSingleTileKernelINS1_5radix10policy_hubIlNS0_8NullTypeEyE10Policy1000ELNS0_9SortOrderE0ElS6_yNS1_21identity_decomposer_tEEEvPKT1_PSB_PKT2_PSF_T3_iiT4_E12temp_storage has been demoted
// _ZZN3cub18CUB_300001_SM_10006detail10radix_sort30DeviceRadixSortHistogramKernelINS1_5radix10policy_hubIlNS0_8NullTypeEyE10Policy1000ELNS0_9SortOrderE0ElyNS1_21identity_decomposer_tEEEvPT2_PKT1_SB_iiT3_E12temp_storage has been demoted
// _ZZN3cub18CUB_300001_SM_10006detail10radix_sort33DeviceRadixSortExclusiveSumKernelINS1_5radix10policy_hubIlNS0_8NullTypeEyE10Policy1000EyEEvPT0_E12temp_storage has been demoted
// _ZZN3cub18CUB_300001_SM_10006detail10radix_sort29DeviceRadixSortOnesweepKernelINS1_5radix10policy_hubIlNS0_8NullTypeEyE10Policy1000ELNS0_9SortOrderE0ElS6_yiiNS1_21identity_decomposer_tEEEvPT5_SC_PT3_PKSD_PT1_PKSH_PT2_PKSL_T4_iiT6_E1s has been demoted
// _ZZN3cub18CUB_300001_SM_10006detail4scan16DeviceScanKernelINS2_10policy_hubIiiijN4cuda3std3__44plusIvEEE10Policy1000EPiSC_NS0_13ScanTileStateIiLb1EEES9_NS1_10InputValueIiSC_EEjiLb0EiEEvT0_T1_T2_iT3_T4_T5_E12temp_storage has been demoted
.global .align 1 .b8 _ZN34_INTERNAL_0b812873_4_k_cu_261512674cuda3std3__45__cpo5beginE[1];
.global .align 1 .b8 _ZN34_INTERNAL_0b812873_4_k_cu_261512674cuda3std3__45__cpo3endE[1];
.global .align 1 .b8 _ZN34_INTERNAL_0b812873_4_k_cu_261512674cuda3std3__45__cpo6cbeginE[1];
.global .align 1 .b8 _ZN34_INTERNAL_0b812873_4_k_cu_261512674cuda3std3__45__cpo4cendE[1];
.global .align 1 .b8 _ZN34_INTERNAL_0b812873_4_k_cu_261512674cuda3std3__45__cpo6rbeginE[1];
.global .align 1 .b8 _ZN34_INTERNAL_0b812873_4_k_cu_261512674cuda3std3__45__cpo4rendE[1];
.global .align 1 .b8 _ZN34_INTERNAL_0b812873_4_k_cu_261512674cuda3std3__45__cpo7crbeginE[1];
.global .align 1 .b8 _ZN34_INTERNAL_0b812873_4_k_cu_261512674cuda3std3__45__cpo5crendE[1];
.global .align 1 .b8 _ZN34_INTERNAL_0b812873_4_k_cu_261512674cuda3std3__436_GLOBAL__N__0b812873_4_k_cu_261512676ignoreE[1];
.global .align 1 .b8 _ZN34_INTERNAL_0b812873_4_k_cu_261512674cuda3std3__419piecewise_constructE[1];
.global .align 1 .b8 _ZN34_INTERNAL_0b812873_4_k_cu_261512674cuda3std3__48in_placeE[1];
.global .align 1 .b8 _ZN34_INTERNAL_0b812873_4_k_cu_261512674cuda3std3__420unreachable_sentinelE[1];
.global .align 1 .b8 _ZN34_INTERNAL_0b812873_4_k_cu_261512674cuda3std3__47nulloptE[1];
.global .align 1 .b8 _ZN34_INTERNAL_0b812873_4_k_cu_261512674cuda3std3__48unexpectE[1];
.global .align 1 .b8 _ZN34_INTERNAL_0b812873_4_k_cu_261512674cuda3std6ranges3__45__cpo4swapE[1];
.global .align 1 .b8 _ZN34_INTERNAL_0b812873_4_k_cu_261512674cuda3std6ranges3__45__cpo9iter_moveE[1];
.global .align 1 .b8 _ZN34_INTERNAL_0b812873_4_k_cu_261512674cuda3std6ranges3__45__cpo5beginE[1];
.global .align 1 .b8 _ZN34_INTERNAL_0b812873_4_k_cu_261512674cuda3std6ranges3__45__cpo3endE[1];
.global .align 1 .b8 _ZN34_INTERNAL_0b812873_4_k_cu_261512674cuda3std6ranges3__45__cpo6cbeginE[1];
.global .align 1 .b8 _ZN34_INTERNAL_0b812873_4_k_cu_261512674cuda3std6ranges3__45__cpo4cendE[1];
.global .align 1 .b8 _ZN34_INTERNAL_0b812873_4_k_cu_261512674cuda3std6ranges3__45__cpo7advanceE[1];
.global .align 1 .b8 _ZN34_INTERNAL_0b812873_4_k_cu_261512674cuda3std6ranges3__45__cpo9iter_swapE[1];
.global .align 1 .b8 _ZN34_INTERNAL_0b812873_4_k_cu_261512674cuda3std6ranges3__45__cpo4nextE[1];
.global .align 1 .b8 _ZN34_INTERNAL_0b812873_4_k_cu_261512674cuda3std6ranges3__45__cpo4prevE[1];
.global .align 1 .b8 _ZN34_INTERNAL_0b812873_4_k_cu_261512674cuda3std6ranges3__45__cpo4dataE[1];
.global .align 1 .b8 _ZN34_INTERNAL_0b812873_4_k_cu_261512674cuda3std6ranges3__45__cpo5cdataE[1];
.global .align 1 .b8 _ZN34_INTERNAL_0b812873_4_k_cu_261512674cuda3std6ranges3__45__cpo4sizeE[1];
.global .align 1 .b8 _ZN34_INTERNAL_0b812873_4_k_cu_261512674cuda3std6ranges3__45__cpo5ssizeE[1];
.global .align 1 .b8 _ZN34_INTERNAL_0b812873_4_k_cu_261512674cuda3std6ranges3__45__cpo8distanceE[1];
.global .align 1 .b8 _ZN34_INTERNAL_0b812873_4_k_cu_261512676thrust24THRUST_300001_SM_1000_NS8cuda_cub3parE[1];
.global .align 1 .b8 _ZN34_INTERNAL_0b812873_4_k_cu_261512676thrust24THRUST_300001_SM_1000_NS8cuda_cub10par_nosyncE[1];
.global .align 1 .b8 _ZN34_INTERNAL_0b812873_4_k_cu_261512676thrust24THRUST_300001_SM_1000_NS6system6detail10sequential3seqE[1];
.global .align 1 .b8 _ZN34_INTERNAL_0b812873_4_k_cu_261512676thrust24THRUST_300001_SM_1000_NS6system3cpp3parE[1];
.global .align 1 .b8 _ZN34_INTERNAL_0b812873_4_k_cu_261512676thrust24THRUST_300001_SM_1000_NS12placeholders2_1E[1];
.global .align 1 .b8 _ZN34_INTERNAL_0b812873_4_k_cu_261512676thrust24THRUST_300001_SM_1000_NS12placeholders2_2E[1];
.global .align 1 .b8 _ZN34_INTERNAL_0b812873_4_k_cu_261512676thrust24THRUST_300001_SM_1000_NS12placeholders2_3E[1];
.global .align 1 .b8 _ZN34_INTERNAL_0b812873_4_k_cu_261512676thrust24THRUST_300001_SM_1000_NS12placeholders2_4E[1];
.global .align 1 .b8 _ZN34_INTERNAL_0b812873_4_k_cu_261512676thrust24THRUST_300001_SM_1000_NS12placeholders2_5E[1];
.global .align 1 .b8 _ZN34_INTERNAL_0b812873_4_k_cu_261512676thrust24THRUST_300001_SM_1000_NS12placeholders2_6E[1];
.global .align 1 .b8 _ZN34_INTERNAL_0b812873_4_k_cu_261512676thrust24THRUST_300001_SM_1000_NS12placeholders2_7E[1];
.global .align 1 .b8 _ZN34_INTERNAL_0b812873_4_k_cu_261512676thrust24THRUST_300001_SM_1000_NS12placeholders2_8E[1];
.global .align 1 .b8 _ZN34_INTERNAL_0b812873_4_k_cu_261512676thrust24THRUST_300001_SM_1000_NS12placeholders2_9E[1];
.global .align 1 .b8 _ZN34_INTERNAL_0b812873_4_k_cu_261512676thrust24THRUST_300001_SM_1000_NS12placeholders3_10E[1];
.global .align 1 .b8 _ZN34_INTERNAL_0b812873_4_k_cu_261512676thrust24THRUST_300001_SM_1000_NS3seqE[1];
.global .align 1 .b8 _ZN34_INTERNAL_0b812873_4_k_cu_261512676thrust24THRUST_300001_SM_1000_NS6deviceE[1];
.global .align 1 .b8 $str[25] = {100, 101, 118, 105, 99, 101, 95, 109, 111, 100, 117, 108, 101, 115, 95, 114, 111, 119, 32, 61, 32, 37, 100, 10};
.global .align 1 .b8 $str$1[28] = {111, 102, 102, 108, 111, 97, 100, 101, 100, 95, 109, 111, 100, 117, 108, 101, 115, 95, 114, 111, 119, 32, 61, 32, 37, 100, 10};
.extern .shared .align 16 .b8 _ZN6thrust24THRUST_300001_SM_1000_NS8cuda_cub4core6detail5shmemE[];

.visible .entry _Z19load_experts_kernelPfPlS0_S0_iiiiS0_Piii(
	.param .u64 .ptr .align 1 _Z19load_experts_kernelPfPlS0_S0_iiiiS0_Piii_param_0,
	.param .u64 .ptr .align 1 _Z19load_experts_kernelPfPlS0_S0_iiiiS0_Piii_param_1,
	.param .u64 .ptr .align 1 _Z19load_experts_kernelPfPlS0_S0_iiiiS0_Piii_param_2,
	.param .u64 .ptr .align 1 _Z19load_experts_kernelPfPlS0_S0_iiiiS0_Piii_param_3,
	.param .u32 _Z19load_experts_kernelPfPlS0_S0_iiiiS0_Piii_param_4,
	.param .u32 _Z19load_experts_kernelPfPlS0_S0_iiiiS0_Piii_param_5,
	.param .u32 _Z19load_experts_kernelPfPlS0_S0_iiiiS0_Piii_param_6,
	.param .u32 _Z19load_experts_kernelPfPlS0_S0_iiiiS0_Piii_param_7,
	.param .u64 .ptr .align 1 _Z19load_experts_kernelPfPlS0_S0_iiiiS0_Piii_param_8,
	.param .u64 .ptr .align 1 _Z19load_experts_kernelPfPlS0_S0_iiiiS0_Piii_param_9,
	.param .u32 _Z19load_experts_kernelPfPlS0_S0_iiiiS0_Piii_param_10,
	.param .u32 _Z19load_experts_kernelPfPlS0_S0_iiiiS0_Piii_param_11
)
{
	.reg .pred 	%p<20>;
	.reg .b32 	%r<77>;
	.reg .b64 	%rd<29>;
	// demoted variable
	.shared .align 16 .b8 _ZZ19load_experts_kernelPfPlS0_S0_iiiiS0_PiiiE12temp_storage[672];
	ld.param.u64 	%rd4, [_Z19load_experts_kernelPfPlS0_S0_iiiiS0_Piii_param_1];
	ld.param.u64 	%rd5, [_Z19load_experts_kernelPfPlS0_S0_iiiiS0_Piii_param_2];
	ld.param.u64 	%rd8, [_Z19load_experts_kernelPfPlS0_S0_iiiiS0_Piii_param_3];
	ld.param.u32 	%r12, [_Z19load_experts_kernelPfPlS0_S0_iiiiS0_Piii_param_4];
	ld.param.u32 	%r13, [_Z19load_experts_kernelPfPlS0_S0_iiiiS0_Piii_param_7];
	ld.param.u64 	%rd6, [_Z19load_experts_kernelPfPlS0_S0_iiiiS0_Piii_param_8];
	ld.param.u64 	%rd7, [_Z19load_experts_kernelPfPlS0_S0_iiiiS0_Piii_param_9];
	ld.param.u32 	%r14, [_Z19load_experts_kernelPfPlS0_S0_iiiiS0_Piii_param_10];
	ld.param.u32 	%r15, [_Z19load_experts_kernelPfPlS0_S0_iiiiS0_Piii_param_11];
	cvta.to.global.u64 	%rd1, %rd8;
	mov.u32 	%r1, %ctaid.x;
	mov.u32 	%r17, %ntid.x;
	mov.u32 	%r2, %tid.x;
	mad.lo.s32 	%r3, %r1, %r17, %r2;
	setp.ge.s32 	%p4, %r3, %r14;
	mov.pred 	%p18, -1;
	mov.b32 	%r76, 0;
	@%p4 bra 	$L__BB0_6;
	setp.lt.s32 	%p6, %r13, 1;
	mov.b32 	%r75, 0;
	mov.pred 	%p5, -1;
	mov.pred 	%p18, %p5;
	@%p6 bra 	$L__BB0_5;
	mul.wide.s32 	%rd9, %r3, 8;
	add.s64 	%rd10, %rd1, %rd9;
	ld.global.u64 	%rd11, [%rd10];
	mul.lo.s32 	%r20, %r13, %r12;
	cvt.s64.s32 	%rd12, %r20;
	add.s64 	%rd2, %rd11, %rd12;
	cvta.to.global.u64 	%rd3, %rd4;
	mov.b32 	%r74, 0;
$L__BB0_3:
	mul.wide.u32 	%rd13, %r74, 8;
	add.s64 	%rd14, %rd3, %rd13;
	ld.global.u64 	%rd15, [%rd14];
	setp.eq.s64 	%p8, %rd2, %rd15;
	mov.pred 	%p18, 0;
	mov.u32 	%r75, %r74;
	@%p8 bra 	$L__BB0_5;
	add.s32 	%r74, %r74, 1;
	setp.ne.s32 	%p10, %r74, %r13;
	mov.b32 	%r75, 0;
	mov.pred 	%p18, %p5;
	@%p10 bra 	$L__BB0_3;
$L__BB0_5:
	selp.u32 	%r76, 1, 0, %p18;
	mul.lo.s32 	%r22, %r75, %r15;
	cvt.s64.s32 	%rd16, %r22;
	cvta.to.global.u64 	%rd17, %rd5;
	mul.wide.s32 	%rd18, %r3, 8;
	add.s64 	%rd19, %rd17, %rd18;
	st.global.u64 	[%rd19], %rd16;
$L__BB0_6:
	shr.u32 	%r23, %r2, 2;
	add.s32 	%r24, %r23, %r2;
	shl.b32 	%r25, %r24, 2;
	mov.u32 	%r26, _ZZ19load_experts_kernelPfPlS0_S0_iiiiS0_PiiiE12temp_storage;
	add.s32 	%r27, %r26, %r25;
	add.s32 	%r9, %r27, 16;
	st.shared.u32 	[%r27+16], %r76;
	bar.sync 	0;
	setp.gt.u32 	%p11, %r2, 31;
	@%p11 bra 	$L__BB0_9;
	mad.lo.s32 	%r59, %r2, 20, %r26;
	ld.shared.u32 	%r60, [%r59+16];
	ld.shared.u32 	%r61, [%r59+20];
	ld.shared.u32 	%r62, [%r59+24];
	ld.shared.u32 	%r63, [%r59+28];
	add.s32 	%r64, %r60, %r63;
	add.s32 	%r65, %r64, %r61;
	add.s32 	%r32, %r65, %r62;
	mov.b32 	%r30, 1;
	mov.b32 	%r55, 0;
	mov.b32 	%r57, -1;
	// begin inline asm
	{  .reg .s32 r0;  .reg .pred p;  shfl.sync.up.b32 r0|p, %r32, %r30, %r55, %r57;  @p add.s32 r0, r0, %r32;  mov.s32 %r28, r0;}
	// end inline asm
	mov.b32 	%r36, 2;
	// begin inline asm
	{  .reg .s32 r0;  .reg .pred p;  shfl.sync.up.b32 r0|p, %r28, %r36, %r55, %r57;  @p add.s32 r0, r0, %r28;  mov.s32 %r34, r0;}
	// end inline asm
	mov.b32 	%r42, 4;
	// begin inline asm
	{  .reg .s32 r0;  .reg .pred p;  shfl.sync.up.b32 r0|p, %r34, %r42, %r55, %r57;  @p add.s32 r0, r0, %r34;  mov.s32 %r40, r0;}
	// end inline asm
	mov.b32 	%r48, 8;
	// begin inline asm
	{  .reg .s32 r0;  .reg .pred p;  shfl.sync.up.b32 r0|p, %r40, %r48, %r55, %r57;  @p add.s32 r0, r0, %r40;  mov.s32 %r46, r0;}
	// end inline asm
	mov.b32 	%r54, 16;
	// begin inline asm
	{  .reg .s32 r0;  .reg .pred p;  shfl.sync.up.b32 r0|p, %r46, %r54, %r55, %r57;  @p add.s32 r0, r0, %r46;  mov.s32 %r52, r0;}
	// end inline asm
	shfl.sync.idx.b32	%r10|%p12, %r52, 31, 31, -1;
	sub.s32 	%r66, %r52, %r32;
	ld.shared.u32 	%r67, [%r59+16];
	ld.shared.u32 	%r68, [%r59+20];
	ld.shared.u32 	%r69, [%r59+24];
	add.s32 	%r70, %r67, %r66;
	add.s32 	%r71, %r68, %r70;
	add.s32 	%r72, %r69, %r71;
	st.shared.u32 	[%r59+16], %r66;
	st.shared.u32 	[%r59+20], %r70;
	st.shared.u32 	[%r59+24], %r71;
	st.shared.u32 	[%r59+28], %r72;
	setp.ne.s32 	%p13, %r2, 0;
	@%p13 bra 	$L__BB0_9;
	st.shared.u32 	[_ZZ19load_experts_kernelPfPlS0_S0_iiiiS0_PiiiE12temp_storage+656], %r10;
$L__BB0_9:
	bar.sync 	0;
	ld.shared.u32 	%r11, [%r9];
	setp.ne.s32 	%p14, %r2, 0;
	@%p14 bra 	$L__BB0_11;
	ld.shared.u32 	%r73, [_ZZ19load_experts_kernelPfPlS0_S0_iiiiS0_PiiiE12temp_storage+656];
	cvta.to.global.u64 	%rd20, %rd7;
	mul.wide.u32 	%rd21, %r1, 4;
	add.s64 	%rd22, %rd20, %rd21;
	st.global.u32 	[%rd22], %r73;
$L__BB0_11:
	setp.ge.s32 	%p15, %r3, %r14;
	not.pred 	%p16, %p18;
	or.pred  	%p17, %p15, %p16;
	@%p17 bra 	$L__BB0_13;
	mul.wide.s32 	%rd23, %r3, 8;
	add.s64 	%rd24, %rd1, %rd23;
	ld.global.u64 	%rd25, [%rd24];
	cvta.to.global.u64 	%rd26, %rd6;
	mul.wide.s32 	%rd27, %r11, 8;
	add.s64 	%rd28, %rd26, %rd27;
	st.global.u64 	[%rd28], %rd25;
$L__BB0_13:
	ret;

}
	// .globl	_Z26load_experts_device_kernelPfS_iPlS0_Piiii
.visible .entry _Z26load_experts_device_kernelPfS_iPlS0_Piiii(
	.param .u64 .ptr .align 1 _Z26load_experts_device_kernelPfS_iPlS0_Piiii_param_0,
	.param .u64 .ptr .align 1 _Z26load_experts_device_kernelPfS_iPlS0_Piiii_param_1,
	.param .u32 _Z26load_experts_device_kernelPfS_iPlS0_Piiii_param_2,
	.param .u64 .ptr .align 1 _Z26load_experts_device_kernelPfS_iPlS0_Piiii_param_3,
	.param .u64 .ptr .align 1 _Z26load_experts_device_kernelPfS_iPlS0_Piiii_param_4,
	.param .u64 .ptr .align 1 _Z26load_experts_device_kernelPfS_iPlS0_Piiii_param_5,
	.param .u32 _Z26load_experts_device_kernelPfS_iPlS0_Piiii_param_6,
	.param .u32 _Z26load_experts_device_kernelPfS_iPlS0_Piiii_param_7,
	.param .u32 _Z26load_experts_device_kernelPfS_iPlS0_Piiii_param_8
)
{
	.local .align 8 .b8 	__local_depot1[8];
	.reg .b64 	%SP;
	.reg .b64 	%SPL;
	.reg .pred 	%p<4>;
	.reg .b32 	%r<23>;
	.reg .b32 	%f<2>;
	.reg .b64 	%rd<26>;

	mov.u64 	%SPL, __local_depot1;
	cvta.local.u64 	%SP, %SPL;
	ld.param.u64 	%rd3, [_Z26load_experts_device_kernelPfS_iPlS0_Piiii_param_0];
	ld.param.u64 	%rd4, [_Z26load_experts_device_kernelPfS_iPlS0_Piiii_param_1];
	ld.param.u32 	%r8, [_Z26load_experts_device_kernelPfS_iPlS0_Piiii_param_2];
	ld.param.u64 	%rd5, [_Z26load_experts_device_kernelPfS_iPlS0_Piiii_param_3];
	ld.param.u64 	%rd6, [_Z26load_experts_device_kernelPfS_iPlS0_Piiii_param_4];
	ld.param.u64 	%rd7, [_Z26load_experts_device_kernelPfS_iPlS0_Piiii_param_5];
	ld.param.u32 	%r11, [_Z26load_experts_device_kernelPfS_iPlS0_Piiii_param_6];
	ld.param.u32 	%r9, [_Z26load_experts_device_kernelPfS_iPlS0_Piiii_param_7];
	ld.param.u32 	%r10, [_Z26load_experts_device_kernelPfS_iPlS0_Piiii_param_8];
	cvta.to.global.u64 	%rd8, %rd7;
	mov.u32 	%r1, %ctaid.x;
	mul.wide.s32 	%rd9, %r11, 4;
	add.s64 	%rd10, %rd8, %rd9;
	ld.global.u32 	%r12, [%rd10];
	setp.ge.u32 	%p1, %r1, %r12;
	@%p1 bra 	$L__BB1_4;
	add.u64 	%rd11, %SP, 0;
	add.u64 	%rd12, %SPL, 0;
	cvta.to.global.u64 	%rd13, %rd6;
	cvta.to.global.u64 	%rd14, %rd5;
	mul.wide.u32 	%rd15, %r1, 8;
	add.s64 	%rd16, %rd13, %rd15;
	ld.global.u32 	%r13, [%rd16];
	mul.lo.s32 	%r2, %r10, %r13;
	add.s64 	%rd17, %rd14, %rd15;
	ld.global.u32 	%r14, [%rd17];
	mad.lo.s32 	%r15, %r9, %r8, %r14;
	mul.lo.s32 	%r3, %r15, %r10;
	st.local.u32 	[%rd12], %r2;
	mov.u64 	%rd18, $str;
	cvta.global.u64 	%rd19, %rd18;
	{ // callseq 0, 0
	.param .b64 param0;
	st.param.b64 	[param0], %rd19;
	.param .b64 param1;
	st.param.b64 	[param1], %rd11;
	.param .b32 retval0;
	call.uni (retval0), 
	vprintf, 
	(
	param0, 
	param1
	);
	ld.param.b32 	%r16, [retval0];
	} // callseq 0
	st.local.u32 	[%rd12], %r3;
	mov.u64 	%rd20, $str$1;
	cvta.global.u64 	%rd21, %rd20;
	{ // callseq 1, 0
	.param .b64 param0;
	st.param.b64 	[param0], %rd21;
	.param .b64 param1;
	st.param.b64 	[param1], %rd11;
	.param .b32 retval0;
	call.uni (retval0), 
	vprintf, 
	(
	param0, 
	param1
	);
	ld.param.b32 	%r18, [retval0];
	} // callseq 1
	mov.u32 	%r22, %tid.x;
	setp.ge.s32 	%p2, %r22, %r10;
	@%p2 bra 	$L__BB1_4;
	mov.u32 	%r5, %ntid.x;
	cvta.to.global.u64 	%rd1, %rd4;
	cvta.to.global.u64 	%rd2, %rd3;
$L__BB1_3:
	add.s32 	%r20, %r22, %r3;
	mul.wide.s32 	%rd22, %r20, 4;
	add.s64 	%rd23, %rd1, %rd22;
	ld.global.f32 	%f1, [%rd23];
	add.s32 	%r21, %r22, %r2;
	mul.wide.s32 	%rd24, %r21, 4;
	add.s64 	%rd25, %rd2, %rd24;
	st.global.f32 	[%rd25], %f1;
	add.s32 	%r22, %r22, %r5;
	setp.lt.s32 	%p3, %r22, %r10;
	@%p3 bra 	$L__BB1_3;
$L__BB1_4:
	ret;

}
	// .globl	_Z24load_experts_list_kernelPfS_PlS0_S0_S0_S0_Piiiiiii
.visible .entry _Z24load_experts_list_kernelPfS_PlS0_S0_S0_S0_Piiiiiii(
	.param .u64 .ptr .align 1 _Z24load_experts_list_kernelPfS_PlS0_S0_S0_S0_Piiiiiii_param_0,
	.param .u64 .ptr .align 1 _Z24load_experts_list_kernelPfS_PlS0_S0_S0_S0_Piiiiiii_param_1,
	.param .u64 .ptr .align 1 _Z24load_experts_list_kernelPfS_PlS0_S0_S0_S0_Piiiiiii_param_2,
	.param .u64 .ptr .align 1 _Z24load_experts_list_kernelPfS_PlS0_S0_S0_S0_Piiiiiii_param_3,
	.param .u64 .ptr .align 1 _Z24load_experts_list_kernelPfS_PlS0_S0_S0_S0_Piiiiiii_param_4,
	.param .u64 .ptr .align 1 _Z24load_experts_list_kernelPfS_PlS0_S0_S0_S0_Piiiiiii_param_5,
	.param .u64 .ptr .align 1 _Z24load_experts_list_kernelPfS_PlS0_S0_S0_S0_Piiiiiii_param_6,
	.param .u64 .ptr .align 1 _Z24load_experts_list_kernelPfS_PlS0_S0_S0_S0_Piiiiiii_param_7,
	.param .u32 _Z24load_experts_list_kernelPfS_PlS0_S0_S0_S0_Piiiiiii_param_8,
	.param .u32 _Z24load_experts_list_kernelPfS_PlS0_S0_S0_S0_Piiiiiii_param_9,
	.param .u32 _Z24load_experts_list_kernelPfS_PlS0_S0_S0_S0_Piiiiiii_param_10,
	.param .u32 _Z24load_experts_list_kernelPfS_PlS0_S0_S0_S0_Piiiiiii_param_11,
	.param .u32 _Z24load_experts_list_kernelPfS_PlS0_S0_S0_S0_Piiiiiii_param_12,
	.param .u32 _Z24load_experts_list_kernelPfS_PlS0_S0_S0_S0_Piiiiiii_param_13
)
{
	.reg .pred 	%p<4>;
	.reg .b32 	%r<14>;
	.reg .b64 	%rd<38>;

	ld.param.u64 	%rd4, [_Z24load_experts_list_kernelPfS_PlS0_S0_S0_S0_Piiiiiii_param_2];
	ld.param.u64 	%rd9, [_Z24load_experts_list_kernelPfS_PlS0_S0_S0_S0_Piiiiiii_param_3];
	ld.param.u64 	%rd5, [_Z24load_experts_list_kernelPfS_PlS0_S0_S0_S0_Piiiiiii_param_4];
	ld.param.u64 	%rd6, [_Z24load_experts_list_kernelPfS_PlS0_S0_S0_S0_Piiiiiii_param_5];
	ld.param.u64 	%rd7, [_Z24load_experts_list_kernelPfS_PlS0_S0_S0_S0_Piiiiiii_param_6];
	ld.param.u64 	%rd10, [_Z24load_experts_list_kernelPfS_PlS0_S0_S0_S0_Piiiiiii_param_7];
	ld.param.u32 	%r4, [_Z24load_experts_list_kernelPfS_PlS0_S0_S0_S0_Piiiiiii_param_8];
	ld.param.u32 	%r5, [_Z24load_experts_list_kernelPfS_PlS0_S0_S0_S0_Piiiiiii_param_10];
	ld.param.u32 	%r7, [_Z24load_experts_list_kernelPfS_PlS0_S0_S0_S0_Piiiiiii_param_11];
	ld.param.u32 	%r6, [_Z24load_experts_list_kernelPfS_PlS0_S0_S0_S0_Piiiiiii_param_12];
	cvta.to.global.u64 	%rd1, %rd9;
	cvta.to.global.u64 	%rd11, %rd10;
	mov.u32 	%r8, %ctaid.x;
	mov.u32 	%r9, %ntid.x;
	mov.u32 	%r10, %tid.x;
	mad.lo.s32 	%r1, %r8, %r9, %r10;
	mul.wide.s32 	%rd12, %r7, 4;
	add.s64 	%rd13, %rd11, %rd12;
	ld.global.u32 	%r11, [%rd13];
	sub.s32 	%r12, %r5, %r11;
	add.s32 	%r2, %r12, %r1;
	add.s32 	%r3, %r11, %r1;
	setp.ge.s32 	%p1, %r1, %r11;
	mov.b64 	%rd37, 0;
	@%p1 bra 	$L__BB2_2;
	cvta.to.global.u64 	%rd14, %rd7;
	cvta.to.global.u64 	%rd15, %rd4;
	cvta.to.global.u64 	%rd16, %rd6;
	mul.wide.s32 	%rd17, %r1, 8;
	add.s64 	%rd18, %rd1, %rd17;
	ld.global.u64 	%rd37, [%rd18];
	add.s64 	%rd19, %rd14, %rd17;
	ld.global.u64 	%rd20, [%rd19];
	mul.lo.s32 	%r13, %r5, %r4;
	cvt.s64.s32 	%rd21, %r13;
	add.s64 	%rd22, %rd20, %rd21;
	shl.b64 	%rd23, %rd37, 3;
	add.s64 	%rd24, %rd15, %rd23;
	st.global.u64 	[%rd24], %rd22;
	cvt.s64.s32 	%rd25, %r6;
	mul.lo.s64 	%rd26, %rd37, %rd25;
	add.s64 	%rd27, %rd16, %rd17;
	st.global.u64 	[%rd27], %rd26;
$L__BB2_2:
	setp.ge.s32 	%p2, %r3, %r5;
	@%p2 bra 	$L__BB2_4;
	mul.wide.s32 	%rd28, %r3, 8;
	add.s64 	%rd29, %rd1, %rd28;
	ld.global.u64 	%rd30, [%rd29];
	cvta.to.global.u64 	%rd31, %rd5;
	add.s64 	%rd32, %rd31, %rd28;
	st.global.u64 	[%rd32], %rd30;
	mul.wide.s32 	%rd33, %r1, 8;
	add.s64 	%rd34, %rd1, %rd33;
	st.global.u64 	[%rd34], %rd30;
$L__BB2_4:
	setp.ge.s32 	%p3, %r2, %r5;
	@%p3 bra 	$L__BB2_6;
	mul.wide.s32 	%rd35, %r2, 8;
	add.s64 	%rd36, %rd1, %rd35;
	st.global.u64 	[%rd36], %rd37;
$L__BB2_6:
	ret;

}
	// .globl	_ZN3cub18CUB_300001_SM_10006detail11EmptyKernelIvEEvv
.visible .entry _ZN3cub18CUB_300001_SM_10006detail11EmptyKernelIvEEvv()
{


	ret;

}
	// .globl	_ZN3cub18CUB_300001_SM_10006detail8for_each13static_kernelINS2_12policy_hub_t12policy_500_tEmN6thrust24THRUST_300001_SM_1000_NS8cuda_cub20__uninitialized_fill7functorINS7_10device_ptrIlEElEEEEvT0_T1_
.visible .entry _ZN3cub18CUB_300001_SM_10006detail8for_each13static_kernelINS2_12policy_hub_t12policy_500_tEmN6thrust24THRUST_300001_SM_1000_NS8cuda_cub20__uninitialized_fill7functorINS7_10device_ptrIlEElEEEEvT0_T1_(
	.param .u64 _ZN3cub18CUB_300001_SM_10006detail8for_each13static_kernelINS2_12policy_hub_t12policy_500_tEmN6thrust24THRUST_300001_SM_1000_NS8cuda_cub20__uninitialized_fill7functorINS7_10device_ptrIlEElEEEEvT0_T1__param_0,
	.param .align 8 .b8 _ZN3cub18CUB_300001_SM_10006detail8for_each13static_kernelINS2_12policy_hub_t12policy_500_tEmN6thrust24THRUST_300001_SM_1000_NS8cuda_cub20__uninitialized_fill7functorINS7_10device_ptrIlEElEEEEvT0_T1__param_1[16]
)
.maxntid 256
{
	.reg .pred 	%p<4>;
	.reg .b32 	%r<5>;
	.reg .b64 	%rd<18>;

	ld.param.u64 	%rd6, [_ZN3cub18CUB_300001_SM_10006detail8for_each13static_kernelINS2_12policy_hub_t12policy_500_tEmN6thrust24THRUST_300001_SM_1000_NS8cuda_cub20__uninitialized_fill7functorINS7_10device_ptrIlEElEEEEvT0_T1__param_1+8];
	ld.param.u64 	%rd5, [_ZN3cub18CUB_300001_SM_10006detail8for_each13static_kernelINS2_12policy_hub_t12policy_500_tEmN6thrust24THRUST_300001_SM_1000_NS8cuda_cub20__uninitialized_fill7functorINS7_10device_ptrIlEElEEEEvT0_T1__param_1];
	ld.param.u64 	%rd7, [_ZN3cub18CUB_300001_SM_10006detail8for_each13static_kernelINS2_12policy_hub_t12policy_500_tEmN6thrust24THRUST_300001_SM_1000_NS8cuda_cub20__uninitialized_fill7functorINS7_10device_ptrIlEElEEEEvT0_T1__param_0];
	mov.u32 	%r2, %ctaid.x;
	mul.wide.u32 	%rd1, %r2, 512;
	sub.s64 	%rd2, %rd7, %rd1;
	setp.lt.u64 	%p1, %rd2, 512;
	@%p1 bra 	$L__BB4_2;
	mov.u32 	%r4, %tid.x;
	cvta.to.global.u64 	%rd13, %rd5;
	cvt.u64.u32 	%rd14, %r4;
	add.s64 	%rd15, %rd1, %rd14;
	shl.b64 	%rd16, %rd15, 3;
	add.s64 	%rd17, %rd13, %rd16;
	st.global.u64 	[%rd17], %rd6;
	st.global.u64 	[%rd17+2048], %rd6;
	bra.uni 	$L__BB4_6;
$L__BB4_2:
	cvta.to.global.u64 	%rd8, %rd5;
	mov.u32 	%r1, %tid.x;
	cvt.u64.u32 	%rd9, %r1;
	setp.le.u64 	%p2, %rd2, %rd9;
	add.s64 	%rd10, %rd1, %rd9;
	shl.b64 	%rd11, %rd10, 3;
	add.s64 	%rd4, %rd8, %rd11;
	@%p2 bra 	$L__BB4_4;
	st.global.u64 	[%rd4], %rd6;
$L__BB4_4:
	add.s32 	%r3, %r1, 256;
	cvt.u64.u32 	%rd12, %r3;
	setp.le.u64 	%p3, %rd2, %rd12;
	@%p3 bra 	$L__BB4_6;
	st.global.u64 	[%rd4+2048], %rd6;
$L__BB4_6:
	ret;

}
	// .globl	_ZN3cub18CUB_300001_SM_10006detail4scan20DeviceScanInitKernelINS0_13ScanTileStateIiLb1EEEEEvT_i
.visible .entry _ZN3cub18CUB_300001_SM_10006detail4scan20DeviceScanInitKernelINS0_13ScanTileStateIiLb1EEEEEvT_i(
	.param .align 8 .b8 _ZN3cub18CUB_300001_SM_10006detail4scan20DeviceScanInitKernelINS0_13ScanTileStateIiLb1EEEEEvT_i_param_0[8],
	.param .u32 _ZN3cub18CUB_300001_SM_10006detail4scan20DeviceScanInitKernelINS0_13ScanTileStateIiLb1EEEEEvT_i_param_1
)
{
	.reg .pred 	%p<5>;
	.reg .b32 	%r<10>;
	.reg .b64 	%rd<7>;

	ld.param.u64 	%rd2, [_ZN3cub18CUB_300001_SM_10006detail4scan20DeviceScanInitKernelINS0_13ScanTileStateIiLb1EEEEEvT_i_param_0];
	ld.param.u32 	%r4, [_ZN3cub18CUB_300001_SM_10006detail4scan20DeviceScanInitKernelINS0_13ScanTileStateIiLb1EEEEEvT_i_param_1];
	cvta.to.global.u64 	%rd1, %rd2;
	mov.u32 	%r1, %ctaid.x;
	mov.u32 	%r5, %ntid.x;
	mov.u32 	%r2, %tid.x;
	mad.lo.s32 	%r3, %r1, %r5, %r2;
	setp.ge.s32 	%p1, %r3, %r4;
	@%p1 bra 	$L__BB5_2;
	mul.wide.s32 	%rd3, %r3, 8;
	add.s64 	%rd4, %rd1, %rd3;
	mov.b32 	%r6, 0;
	mov.b32 	%r7, 99;
	st.global.v2.u32 	[%rd4+256], {%r7, %r6};
$L__BB5_2:
	setp.ne.s32 	%p2, %r1, 0;
	setp.gt.u32 	%p3, %r2, 31;
	or.pred  	%p4, %p2, %p3;
	@%p4 bra 	$L__BB5_4;
	mul.wide.u32 	%rd5, %r2, 8;
	add.s64 	%rd6, %rd1, %rd5;
	mov.b32 	%r9, 0;
	st.global.v2.u32 	[%rd6], {%r9, %r9};
$L__BB5_4:
	ret;

}
	// .globl	_ZN3cub18CUB_300001_SM_10006detail4scan16DeviceScanKernelINS2_10policy_hubIiiijN4cuda3std3__44plusIvEEE10Policy1000EPiSC_NS0_13ScanTileStateIiLb1EEES9_NS1_10InputValueIiSC_EEjiLb0EiEEvT0_T1_T2_iT3_T4_T5_
.visible .entry _ZN3cub18CUB_300001_SM_10006detail4scan16DeviceScanKernelINS2_10policy_hubIiiijN4cuda3std3__44plusIvEEE10Policy1000EPiSC_NS0_13ScanTileStateIiLb1EEES9_NS1_10InputValueIiSC_EEjiLb0EiEEvT0_T1_T2_iT3_T4_T5_(
	.param .u64 .ptr .align 1 _ZN3cub18CUB_300001_SM_10006detail4scan16DeviceScanKernelINS2_10policy_hubIiiijN4cuda3std3__44plusIvEEE10Policy1000EPiSC_NS0_13ScanTileStateIiLb1EEES9_NS1_10InputValueIiSC_EEjiLb0EiEEvT0_T1_T2_iT3_T4_T5__param_0,
	.param .u64 .ptr .align 1 _ZN3cub18CUB_300001_SM_10006detail4scan16DeviceScanKernelINS2_10policy_hubIiiijN4cuda3std3__44plusIvEEE10Policy1000EPiSC_NS0_13ScanTileStateIiLb1EEES9_NS1_10InputValueIiSC_EEjiLb0EiEEvT0_T1_T2_iT3_T4_T5__param_1,
	.param .align 8 .b8 _ZN3cub18CUB_300001_SM_10006detail4scan16DeviceScanKernelINS2_10policy_hubIiiijN4cuda3std3__44plusIvEEE10Policy1000EPiSC_NS0_13ScanTileStateIiLb1EEES9_NS1_10InputValueIiSC_EEjiLb0EiEEvT0_T1_T2_iT3_T4_T5__param_2[8],
	.param .u32 _ZN3cub18CUB_300001_SM_10006detail4scan16DeviceScanKernelINS2_10policy_hubIiiijN4cuda3std3__44plusIvEEE10Policy1000EPiSC_NS0_13ScanTileStateIiLb1EEES9_NS1_10InputValueIiSC_EEjiLb0EiEEvT0_T1_T2_iT3_T4_T5__param_3,
	.param .align 1 .b8 _ZN3cub18CUB_300001_SM_10006detail4scan16DeviceScanKernelINS2_10policy_hubIiiijN4cuda3std3__44plusIvEEE10Policy1000EPiSC_NS0_13ScanTileStateIiLb1EEES9_NS1_10InputValueIiSC_EEjiLb0EiEEvT0_T1_T2_iT3_T4_T5__param_4[1],
	.param .align 8 .b8 _ZN3cub18CUB_300001_SM_10006detail4scan16DeviceScanKernelINS2_10policy_hubIiiijN4cuda3std3__44plusIvEEE10Policy1000EPiSC_NS0_13ScanTileStateIiLb1EEES9_NS1_10InputValueIiSC_EEjiLb0EiEEvT0_T1_T2_iT3_T4_T5__param_5[16],
	.param .u32 _ZN3cub18CUB_300001_SM_10006detail4scan16DeviceScanKernelINS2_10policy_hubIiiijN4cuda3std3__44plusIvEEE10Policy1000EPiSC_NS0_13ScanTileStateIiLb1EEES9_NS1_10InputValueIiSC_EEjiLb0EiEEvT0_T1_T2_iT3_T4_T5__param_6
)
.maxntid 384
{
	.reg .pred 	%p<160>;
	.reg .b16 	%rs<3>;
	.reg .b32 	%r<1038>;
	.reg .b64 	%rd<61>;
	// demoted variable
	.shared .align 16 .b8 _ZZN3cub18CUB_300001_SM_10006detail4scan16DeviceScanKernelINS2_10policy_hubIiiijN4cuda3std3__44plusIvEEE10Policy1000EPiSC_NS0_13ScanTileStateIiLb1EEES9_NS1_10InputValueIiSC_EEjiLb0EiEEvT0_T1_T2_iT3_T4_T5_E12temp_storage[33808];
	ld.param.u32 	%r241, [_ZN3cub18CUB_300001_SM_10006detail4scan16DeviceScanKernelINS2_10policy_hubIiiijN4cuda3std3__44plusIvEEE10Policy1000EPiSC_NS0_13ScanTileStateIiLb1EEES9_NS1_10InputValueIiSC_EEjiLb0EiEEvT0_T1_T2_iT3_T4_T5__param_5];
	bfe.u32 	%r242, %r241, 0, 8;
	cvt.u16.u32 	%rs1, %r242;
	and.b16  	%rs2, %rs1, 255;
	ld.param.u64 	%rd14, [_ZN3cub18CUB_300001_SM_10006detail4scan16DeviceScanKernelINS2_10policy_hubIiiijN4cuda3std3__44plusIvEEE10Policy1000EPiSC_NS0_13ScanTileStateIiLb1EEES9_NS1_10InputValueIiSC_EEjiLb0EiEEvT0_T1_T2_iT3_T4_T5__param_2];
	ld.param.u64 	%rd2, [_ZN3cub18CUB_300001_SM_10006detail4scan16DeviceScanKernelINS2_10policy_hubIiiijN4cuda3std3__44plusIvEEE10Policy1000EPiSC_NS0_13ScanTileStateIiLb1EEES9_NS1_10InputValueIiSC_EEjiLb0EiEEvT0_T1_T2_iT3_T4_T5__param_5+8];
	ld.param.u64 	%rd15, [_ZN3cub18CUB_300001_SM_10006detail4scan16DeviceScanKernelINS2_10policy_hubIiiijN4cuda3std3__44plusIvEEE10Policy1000EPiSC_NS0_13ScanTileStateIiLb1EEES9_NS1_10InputValueIiSC_EEjiLb0EiEEvT0_T1_T2_iT3_T4_T5__param_0];
	ld.param.u32 	%r240, [_ZN3cub18CUB_300001_SM_10006detail4scan16DeviceScanKernelINS2_10policy_hubIiiijN4cuda3std3__44plusIvEEE10Policy1000EPiSC_NS0_13ScanTileStateIiLb1EEES9_NS1_10InputValueIiSC_EEjiLb0EiEEvT0_T1_T2_iT3_T4_T5__param_6];
	cvta.to.global.u64 	%rd1, %rd15;
	setp.eq.s16 	%p1, %rs2, 0;
	@%p1 bra 	$L__BB6_2;
	cvta.to.global.u64 	%rd16, %rd2;
	ld.global.u32 	%r985, [%rd16];
	bra.uni 	$L__BB6_3;
$L__BB6_2:
	cvt.u32.u64 	%r985, %rd2;
$L__BB6_3:
	ld.param.u32 	%r983, [_ZN3cub18CUB_300001_SM_10006detail4scan16DeviceScanKernelINS2_10policy_hubIiiijN4cuda3std3__44plusIvEEE10Policy1000EPiSC_NS0_13ScanTileStateIiLb1EEES9_NS1_10InputValueIiSC_EEjiLb0EiEEvT0_T1_T2_iT3_T4_T5__param_3];
	mov.u32 	%r243, %ctaid.x;
	add.s32 	%r986, %r983, %r243;
	mul.lo.s32 	%r5, %r986, 8448;
	sub.s32 	%r6, %r240, %r5;
	setp.lt.u32 	%p2, %r6, 8449;
	@%p2 bra 	$L__BB6_29;
	cvt.u64.u32 	%rd40, %r5;
	mov.u32 	%r7, %tid.x;
	and.b32  	%r628, %r7, 31;
	and.b32  	%r629, %r7, 992;
	mul.lo.s32 	%r630, %r629, 22;
	or.b32  	%r631, %r630, %r628;
	cvt.u64.u32 	%rd41, %r631;
	add.s64 	%rd4, %rd41, %rd40;
	shl.b64 	%rd42, %rd4, 2;
	add.s64 	%rd43, %rd1, %rd42;
	ld.global.u32 	%r632, [%rd43];
	ld.global.u32 	%r633, [%rd43+128];
	ld.global.u32 	%r634, [%rd43+256];
	ld.global.u32 	%r635, [%rd43+384];
	ld.global.u32 	%r636, [%rd43+512];
	ld.global.u32 	%r637, [%rd43+640];
	ld.global.u32 	%r638, [%rd43+768];
	ld.global.u32 	%r639, [%rd43+896];
	ld.global.u32 	%r640, [%rd43+1024];
	ld.global.u32 	%r641, [%rd43+1152];
	ld.global.u32 	%r642, [%rd43+1280];
	ld.global.u32 	%r643, [%rd43+1408];
	ld.global.u32 	%r644, [%rd43+1536];
	ld.global.u32 	%r645, [%rd43+1664];
	ld.global.u32 	%r646, [%rd43+1792];
	ld.global.u32 	%r647, [%rd43+1920];
	ld.global.u32 	%r648, [%rd43+2048];
	ld.global.u32 	%r649, [%rd43+2176];
	ld.global.u32 	%r650, [%rd43+2304];
	ld.global.u32 	%r651, [%rd43+2432];
	ld.global.u32 	%r652, [%rd43+2560];
	ld.global.u32 	%r653, [%rd43+2688];
	// begin inline asm
	mov.u32 %r627, %laneid;
	// end inline asm
	shr.u32 	%r9, %r7, 5;
	mad.lo.s32 	%r654, %r9, 704, %r627;
	shl.b32 	%r655, %r654, 2;
	mov.u32 	%r656, _ZZN3cub18CUB_300001_SM_10006detail4scan16DeviceScanKernelINS2_10policy_hubIiiijN4cuda3std3__44plusIvEEE10Policy1000EPiSC_NS0_13ScanTileStateIiLb1EEES9_NS1_10InputValueIiSC_EEjiLb0EiEEvT0_T1_T2_iT3_T4_T5_E12temp_storage;
	add.s32 	%r10, %r656, %r655;
	st.shared.u32 	[%r10], %r632;
	st.shared.u32 	[%r10+128], %r633;
	st.shared.u32 	[%r10+256], %r634;
	st.shared.u32 	[%r10+384], %r635;
	st.shared.u32 	[%r10+512], %r636;
	st.shared.u32 	[%r10+640], %r637;
	st.shared.u32 	[%r10+768], %r638;
	st.shared.u32 	[%r10+896], %r639;
	st.shared.u32 	[%r10+1024], %r640;
	st.shared.u32 	[%r10+1152], %r641;
	st.shared.u32 	[%r10+1280], %r642;
	st.shared.u32 	[%r10+1408], %r643;
	st.shared.u32 	[%r10+1536], %r644;
	st.shared.u32 	[%r10+1664], %r645;
	st.shared.u32 	[%r10+1792], %r646;
	st.shared.u32 	[%r10+1920], %r647;
	st.shared.u32 	[%r10+2048], %r648;
	st.shared.u32 	[%r10+2176], %r649;
	st.shared.u32 	[%r10+2304], %r650;
	st.shared.u32 	[%r10+2432], %r651;
	st.shared.u32 	[%r10+2560], %r652;
	st.shared.u32 	[%r10+2688], %r653;
	bar.warp.sync 	-1;
	mad.lo.s32 	%r11, %r627, 84, %r10;
	ld.shared.v2.u32 	{%r12, %r13}, [%r11];
	ld.shared.v2.u32 	{%r14, %r15}, [%r11+8];
	ld.shared.v2.u32 	{%r16, %r17}, [%r11+16];
	ld.shared.v2.u32 	{%r18, %r19}, [%r11+24];
	ld.shared.v2.u32 	{%r20, %r21}, [%r11+32];
	ld.shared.v2.u32 	{%r22, %r23}, [%r11+40];
	ld.shared.v2.u32 	{%r24, %r25}, [%r11+48];
	ld.shared.v2.u32 	{%r26, %r27}, [%r11+56];
	ld.shared.v2.u32 	{%r28, %r29}, [%r11+64];
	ld.shared.v2.u32 	{%r30, %r31}, [%r11+72];
	ld.shared.v2.u32 	{%r32, %r33}, [%r11+80];
	bar.sync 	0;
	setp.ne.s32 	%p104, %r986, 0;
	@%p104 bra 	$L__BB6_9;
	add.s32 	%r878, %r13, %r12;
	add.s32 	%r879, %r14, %r878;
	add.s32 	%r880, %r15, %r879;
	add.s32 	%r881, %r16, %r880;
	add.s32 	%r882, %r17, %r881;
	add.s32 	%r883, %r18, %r882;
	add.s32 	%r884, %r19, %r883;
	add.s32 	%r885, %r20, %r884;
	add.s32 	%r886, %r21, %r885;
	add.s32 	%r887, %r22, %r886;
	add.s32 	%r888, %r23, %r887;
	add.s32 	%r889, %r24, %r888;
	add.s32 	%r890, %r25, %r889;
	add.s32 	%r891, %r26, %r890;
	add.s32 	%r892, %r27, %r891;
	add.s32 	%r893, %r28, %r892;
	add.s32 	%r894, %r29, %r893;
	add.s32 	%r895, %r30, %r894;
	add.s32 	%r896, %r31, %r895;
	add.s32 	%r897, %r32, %r896;
	add.s32 	%r852, %r33, %r897;
	mov.b32 	%r850, 1;
	mov.b32 	%r875, 0;
	mov.b32 	%r877, -1;
	// begin inline asm
	{  .reg .s32 r0;  .reg .pred p;  shfl.sync.up.b32 r0|p, %r852, %r850, %r875, %r877;  @p add.s32 r0, r0, %r852;  mov.s32 %r848, r0;}
	// end inline asm
	mov.b32 	%r856, 2;
	// begin inline asm
	{  .reg .s32 r0;  .reg .pred p;  shfl.sync.up.b32 r0|p, %r848, %r856, %r875, %r877;  @p add.s32 r0, r0, %r848;  mov.s32 %r854, r0;}
	// end inline asm
	mov.b32 	%r862, 4;
	// begin inline asm
	{  .reg .s32 r0;  .reg .pred p;  shfl.sync.up.b32 r0|p, %r854, %r862, %r875, %r877;  @p add.s32 r0, r0, %r854;  mov.s32 %r860, r0;}
	// end inline asm
	mov.b32 	%r868, 8;
	// begin inline asm
	{  .reg .s32 r0;  .reg .pred p;  shfl.sync.up.b32 r0|p, %r860, %r868, %r875, %r877;  @p add.s32 r0, r0, %r860;  mov.s32 %r866, r0;}
	// end inline asm
	mov.b32 	%r874, 16;
	// begin inline asm
	{  .reg .s32 r0;  .reg .pred p;  shfl.sync.up.b32 r0|p, %r866, %r874, %r875, %r877;  @p add.s32 r0, r0, %r866;  mov.s32 %r872, r0;}
	// end inline asm
	setp.ne.s32 	%p146, %r627, 31;
	@%p146 bra 	$L__BB6_7;
	shl.b32 	%r898, %r9, 2;
	add.s32 	%r900, %r656, %r898;
	st.shared.u32 	[%r900+16], %r872;
$L__BB6_7:
	bar.sync 	0;
	ld.shared.v4.u32 	{%r901, %r902, %r903, %r904}, [_ZZN3cub18CUB_300001_SM_10006detail4scan16DeviceScanKernelINS2_10policy_hubIiiijN4cuda3std3__44plusIvEEE10Policy1000EPiSC_NS0_13ScanTileStateIiLb1EEES9_NS1_10InputValueIiSC_EEjiLb0EiEEvT0_T1_T2_iT3_T4_T5_E12temp_storage+16];
	add.s32 	%r905, %r902, %r901;
	setp.eq.s32 	%p147, %r9, 2;
	selp.b32 	%r906, %r905, %r901, %p147;
	add.s32 	%r907, %r905, %r903;
	setp.eq.s32 	%p148, %r9, 3;
	selp.b32 	%r908, %r907, %r906, %p148;
	add.s32 	%r909, %r907, %r904;
	setp.eq.s32 	%p149, %r9, 4;
	selp.b32 	%r910, %r909, %r908, %p149;
	ld.shared.v4.u32 	{%r911, %r912, %r913, %r914}, [_ZZN3cub18CUB_300001_SM_10006detail4scan16DeviceScanKernelINS2_10policy_hubIiiijN4cuda3std3__44plusIvEEE10Policy1000EPiSC_NS0_13ScanTileStateIiLb1EEES9_NS1_10InputValueIiSC_EEjiLb0EiEEvT0_T1_T2_iT3_T4_T5_E12temp_storage+32];
	add.s32 	%r915, %r909, %r911;
	setp.eq.s32 	%p150, %r9, 5;
	selp.b32 	%r916, %r915, %r910, %p150;
	add.s32 	%r917, %r915, %r912;
	setp.eq.s32 	%p151, %r9, 6;
	selp.b32 	%r918, %r917, %r916, %p151;
	add.s32 	%r919, %r917, %r913;
	setp.eq.s32 	%p152, %r9, 7;
	selp.b32 	%r920, %r919, %r918, %p152;
	add.s32 	%r921, %r919, %r914;
	setp.eq.s32 	%p153, %r9, 8;
	selp.b32 	%r922, %r921, %r920, %p153;
	ld.shared.v4.u32 	{%r923, %r924, %r925, %r926}, [_ZZN3cub18CUB_300001_SM_10006detail4scan16DeviceScanKernelINS2_10policy_hubIiiijN4cuda3std3__44plusIvEEE10Policy1000EPiSC_NS0_13ScanTileStateIiLb1EEES9_NS1_10InputValueIiSC_EEjiLb0EiEEvT0_T1_T2_iT3_T4_T5_E12temp_storage+48];
	add.s32 	%r927, %r921, %r923;
	setp.eq.s32 	%p154, %r9, 9;
	selp.b32 	%r928, %r927, %r922, %p154;
	add.s32 	%r929, %r927, %r924;
	setp.eq.s32 	%p155, %r9, 10;
	selp.b32 	%r930, %r929, %r928, %p155;
	add.s32 	%r931, %r929, %r925;
	setp.eq.s32 	%p156, %r9, 11;
	selp.b32 	%r932, %r931, %r930, %p156;
	setp.lt.u32 	%p157, %r7, 32;
	selp.b32 	%r933, 0, %r932, %p157;
	setp.eq.s32 	%p158, %r627, 0;
	sub.s32 	%r934, %r872, %r852;
	selp.b32 	%r935, 0, %r934, %p158;
	add.s32 	%r936, %r935, %r985;
	add.s32 	%r1000, %r936, %r933;
	add.s32 	%r937, %r926, %r985;
	add.s32 	%r37, %r937, %r931;
	setp.ne.s32 	%p159, %r7, 0;
	@%p159 bra 	$L__BB6_28;
	add.s64 	%rd55, %rd14, 256;
	mov.b32 	%r938, 101;
	// begin inline asm
	st.relaxed.gpu.v2.u32 [%rd55], {%r938, %r37};
	// end inline asm
	bra.uni 	$L__BB6_28;
$L__BB6_9:
	add.s32 	%r687, %r13, %r12;
	add.s32 	%r688, %r14, %r687;
	add.s32 	%r689, %r15, %r688;
	add.s32 	%r690, %r16, %r689;
	add.s32 	%r691, %r17, %r690;
	add.s32 	%r692, %r18, %r691;
	add.s32 	%r693, %r19, %r692;
	add.s32 	%r694, %r20, %r693;
	add.s32 	%r695, %r21, %r694;
	add.s32 	%r696, %r22, %r695;
	add.s32 	%r697, %r23, %r696;
	add.s32 	%r698, %r24, %r697;
	add.s32 	%r699, %r25, %r698;
	add.s32 	%r700, %r26, %r699;
	add.s32 	%r701, %r27, %r700;
	add.s32 	%r702, %r28, %r701;
	add.s32 	%r703, %r29, %r702;
	add.s32 	%r704, %r30, %r703;
	add.s32 	%r705, %r31, %r704;
	add.s32 	%r706, %r32, %r705;
	add.s32 	%r661, %r33, %r706;
	mov.b32 	%r659, 1;
	mov.b32 	%r684, 0;
	mov.b32 	%r686, -1;
	// begin inline asm
	{  .reg .s32 r0;  .reg .pred p;  shfl.sync.up.b32 r0|p, %r661, %r659, %r684, %r686;  @p add.s32 r0, r0, %r661;  mov.s32 %r657, r0;}
	// end inline asm
	mov.b32 	%r665, 2;
	// begin inline asm
	{  .reg .s32 r0;  .reg .pred p;  shfl.sync.up.b32 r0|p, %r657, %r665, %r684, %r686;  @p add.s32 r0, r0, %r657;  mov.s32 %r663, r0;}
	// end inline asm
	mov.b32 	%r671, 4;
	// begin inline asm
	{  .reg .s32 r0;  .reg .pred p;  shfl.sync.up.b32 r0|p, %r663, %r671, %r684, %r686;  @p add.s32 r0, r0, %r663;  mov.s32 %r669, r0;}
	// end inline asm
	mov.b32 	%r677, 8;
	// begin inline asm
	{  .reg .s32 r0;  .reg .pred p;  shfl.sync.up.b32 r0|p, %r669, %r677, %r684, %r686;  @p add.s32 r0, r0, %r669;  mov.s32 %r675, r0;}
	// end inline asm
	mov.b32 	%r683, 16;
	// begin inline asm
	{  .reg .s32 r0;  .reg .pred p;  shfl.sync.up.b32 r0|p, %r675, %r683, %r684, %r686;  @p add.s32 r0, r0, %r675;  mov.s32 %r681, r0;}
	// end inline asm
	setp.ne.s32 	%p105, %r627, 31;
	@%p105 bra 	$L__BB6_11;
	shl.b32 	%r707, %r9, 2;
	add.s32 	%r709, %r656, %r707;
	st.shared.u32 	[%r709+16], %r681;
$L__BB6_11:
	sub.s32 	%r710, %r681, %r661;
	bar.sync 	0;
	ld.shared.v4.u32 	{%r711, %r712, %r713, %r714}, [_ZZN3cub18CUB_300001_SM_10006detail4scan16DeviceScanKernelINS2_10policy_hubIiiijN4cuda3std3__44plusIvEEE10Policy1000EPiSC_NS0_13ScanTileStateIiLb1EEES9_NS1_10InputValueIiSC_EEjiLb0EiEEvT0_T1_T2_iT3_T4_T5_E12temp_storage+16];
	add.s32 	%r715, %r712, %r711;
	setp.eq.s32 	%p106, %r9, 2;
	selp.b32 	%r716, %r715, %r711, %p106;
	add.s32 	%r717, %r715, %r713;
	setp.eq.s32 	%p107, %r9, 3;
	selp.b32 	%r718, %r717, %r716, %p107;
	add.s32 	%r719, %r717, %r714;
	setp.eq.s32 	%p108, %r9, 4;
	selp.b32 	%r720, %r719, %r718, %p108;
	ld.shared.v4.u32 	{%r721, %r722, %r723, %r724}, [_ZZN3cub18CUB_300001_SM_10006detail4scan16DeviceScanKernelINS2_10policy_hubIiiijN4cuda3std3__44plusIvEEE10Policy1000EPiSC_NS0_13ScanTileStateIiLb1EEES9_NS1_10InputValueIiSC_EEjiLb0EiEEvT0_T1_T2_iT3_T4_T5_E12temp_storage+32];
	add.s32 	%r725, %r719, %r721;
	setp.eq.s32 	%p109, %r9, 5;
	selp.b32 	%r726, %r725, %r720, %p109;
	add.s32 	%r727, %r725, %r722;
	setp.eq.s32 	%p110, %r9, 6;
	selp.b32 	%r728, %r727, %r726, %p110;
	add.s32 	%r729, %r727, %r723;
	setp.eq.s32 	%p111, %r9, 7;
	selp.b32 	%r730, %r729, %r728, %p111;
	add.s32 	%r731, %r729, %r724;
	setp.eq.s32 	%p112, %r9, 8;
	selp.b32 	%r732, %r731, %r730, %p112;
	ld.shared.v4.u32 	{%r733, %r734, %r735, %r736}, [_ZZN3cub18CUB_300001_SM_10006detail4scan16DeviceScanKernelINS2_10policy_hubIiiijN4cuda3std3__44plusIvEEE10Policy1000EPiSC_NS0_13ScanTileStateIiLb1EEES9_NS1_10InputValueIiSC_EEjiLb0EiEEvT0_T1_T2_iT3_T4_T5_E12temp_storage+48];
	add.s32 	%r737, %r731, %r733;
	setp.eq.s32 	%p113, %r9, 9;
	selp.b32 	%r738, %r737, %r732, %p113;
	add.s32 	%r739, %r737, %r734;
	setp.eq.s32 	%p114, %r9, 10;
	selp.b32 	%r740, %r739, %r738, %p114;
	add.s32 	%r741, %r739, %r735;
	setp.eq.s32 	%p115, %r9, 11;
	selp.b32 	%r742, %r741, %r740, %p115;
	add.s32 	%r40, %r741, %r736;
	setp.gt.u32 	%p116, %r7, 31;
	setp.lt.u32 	%p117, %r7, 32;
	setp.eq.s32 	%p118, %r627, 0;
	selp.b32 	%r743, 0, %r710, %p118;
	add.s32 	%r999, %r742, %r743;
	selp.b32 	%r42, %r710, %r999, %p117;
	@%p116 bra 	$L__BB6_27;
	setp.ne.s32 	%p119, %r7, 0;
	mul.wide.s32 	%rd44, %r986, 8;
	add.s64 	%rd5, %rd14, %rd44;
	@%p119 bra 	$L__BB6_14;
	st.shared.u32 	[_ZZN3cub18CUB_300001_SM_10006detail4scan16DeviceScanKernelINS2_10policy_hubIiiijN4cuda3std3__44plusIvEEE10Policy1000EPiSC_NS0_13ScanTileStateIiLb1EEES9_NS1_10InputValueIiSC_EEjiLb0EiEEvT0_T1_T2_iT3_T4_T5_E12temp_storage+12], %r40;
	add.s64 	%rd45, %rd5, 256;
	mov.b32 	%r744, 100;
	// begin inline asm
	st.relaxed.gpu.v2.u32 [%rd45], {%r744, %r40};
	// end inline asm
$L__BB6_14:
	not.b32 	%r750, %r7;
	add.s32 	%r994, %r986, %r750;
	mov.b32 	%r746, 830;
	// begin inline asm
	nanosleep.u32 %r746;
	// end inline asm
	mul.wide.s32 	%rd47, %r994, 8;
	add.s64 	%rd48, %rd14, %rd47;
	add.s64 	%rd46, %rd48, 256;
	// begin inline asm
	ld.relaxed.gpu.v2.u32 {%r996, %r988}, [%rd46];
	// end inline asm
	mov.b32 	%r989, 952;
$L__BB6_15:
	setp.eq.s32 	%p120, %r996, 99;
	mov.b32 	%r751, -1;
	vote.sync.any.pred 	%p121, %p120, %r751;
	not.pred 	%p122, %p121;
	@%p122 bra 	$L__BB6_17;
	mul.lo.s32 	%r846, %r986, 16807;
	and.b32  	%r986, %r846, 2147483647;
	add.s32 	%r847, %r989, 1;
	rem.u32 	%r843, %r986, %r847;
	// begin inline asm
	nanosleep.u32 %r843;
	// end inline asm
	shr.u32 	%r989, %r989, 1;
	// begin inline asm
	ld.relaxed.gpu.v2.u32 {%r996, %r988}, [%rd46];
	// end inline asm
	bra.uni 	$L__BB6_15;
$L__BB6_17:
	setp.eq.s32 	%p123, %r996, 101;
	mov.b32 	%r778, -1;
	vote.sync.ballot.b32 	%r780, %p123, %r778;
	// begin inline asm
	mov.u32 %r753, %lanemask_ge;
	// end inline asm
	and.b32  	%r781, %r780, %r753;
	or.b32  	%r782, %r781, -2147483648;
	add.s32 	%r783, %r782, -1;
	not.b32 	%r784, %r782;
	and.b32  	%r785, %r784, %r783;
	popc.b32 	%r757, %r785;
	mov.b32 	%r756, 1;
	// begin inline asm
	shfl.sync.down.b32 %r754, %r988, %r756, %r757, %r778;
	// end inline asm
	setp.lt.s32 	%p125, %r627, %r757;
	selp.b32 	%r786, %r754, 0, %p125;
	add.s32 	%r760, %r786, %r988;
	mov.b32 	%r761, 2;
	// begin inline asm
	shfl.sync.down.b32 %r759, %r760, %r761, %r757, %r778;
	// end inline asm
	add.s32 	%r57, %r627, 2;
	setp.gt.s32 	%p126, %r57, %r757;
	selp.b32 	%r787, 0, %r759, %p126;
	add.s32 	%r765, %r760, %r787;
	mov.b32 	%r766, 4;
	// begin inline asm
	shfl.sync.down.b32 %r764, %r765, %r766, %r757, %r778;
	// end inline asm
	add.s32 	%r58, %r627, 4;
	setp.gt.s32 	%p127, %r58, %r757;
	selp.b32 	%r788, 0, %r764, %p127;
	add.s32 	%r770, %r765, %r788;
	mov.b32 	%r771, 8;
	// begin inline asm
	shfl.sync.down.b32 %r769, %r770, %r771, %r757, %r778;
	// end inline asm
	add.s32 	%r59, %r627, 8;
	setp.gt.s32 	%p128, %r59, %r757;
	selp.b32 	%r789, 0, %r769, %p128;
	add.s32 	%r775, %r770, %r789;
	mov.b32 	%r776, 16;
	// begin inline asm
	shfl.sync.down.b32 %r774, %r775, %r776, %r757, %r778;
	// end inline asm
	add.s32 	%r60, %r627, 16;
	setp.gt.s32 	%p129, %r60, %r757;
	selp.b32 	%r790, 0, %r774, %p129;
	add.s32 	%r993, %r775, %r790;
	add.s64 	%rd7, %rd14, 256;
	mov.b32 	%r990, 952;
$L__BB6_18:
	setp.ne.s32 	%p130, %r996, 101;
	mov.b32 	%r791, -1;
	vote.sync.all.pred 	%p131, %p130, %r791;
	not.pred 	%p132, %p131;
	@%p132 bra 	$L__BB6_23;
	shr.u32 	%r990, %r990, 1;
	mul.wide.s32 	%rd51, %r994, 8;
	add.s64 	%rd52, %rd7, %rd51;
	add.s64 	%rd50, %rd52, -256;
	// begin inline asm
	ld.relaxed.gpu.v2.u32 {%r996, %r997}, [%rd50];
	// end inline asm
	mov.u32 	%r998, %r990;
$L__BB6_20:
	setp.eq.s32 	%p136, %r996, 99;
	mov.b32 	%r799, -1;
	vote.sync.any.pred 	%p137, %p136, %r799;
	not.pred 	%p138, %p137;
	@%p138 bra 	$L__BB6_22;
	mul.lo.s32 	%r841, %r986, 16807;
	and.b32  	%r986, %r841, 2147483647;
	add.s32 	%r842, %r998, 1;
	rem.u32 	%r838, %r986, %r842;
	// begin inline asm
	nanosleep.u32 %r838;
	// end inline asm
	shr.u32 	%r998, %r998, 1;
	// begin inline asm
	ld.relaxed.gpu.v2.u32 {%r996, %r997}, [%rd50];
	// end inline asm
	bra.uni 	$L__BB6_20;
$L__BB6_22:
	setp.eq.s32 	%p139, %r996, 101;
	mov.b32 	%r825, -1;
	vote.sync.ballot.b32 	%r826, %p139, %r825;
	and.b32  	%r827, %r826, %r753;
	or.b32  	%r828, %r827, -2147483648;
	add.s32 	%r829, %r828, -1;
	not.b32 	%r830, %r828;
	and.b32  	%r831, %r830, %r829;
	popc.b32 	%r804, %r831;
	mov.b32 	%r803, 1;
	// begin inline asm
	shfl.sync.down.b32 %r801, %r997, %r803, %r804, %r825;
	// end inline asm
	setp.lt.s32 	%p141, %r627, %r804;
	selp.b32 	%r832, %r801, 0, %p141;
	add.s32 	%r807, %r832, %r997;
	mov.b32 	%r808, 2;
	// begin inline asm
	shfl.sync.down.b32 %r806, %r807, %r808, %r804, %r825;
	// end inline asm
	setp.gt.s32 	%p142, %r57, %r804;
	selp.b32 	%r833, 0, %r806, %p142;
	add.s32 	%r812, %r807, %r833;
	mov.b32 	%r813, 4;
	// begin inline asm
	shfl.sync.down.b32 %r811, %r812, %r813, %r804, %r825;
	// end inline asm
	setp.gt.s32 	%p143, %r58, %r804;
	selp.b32 	%r834, 0, %r811, %p143;
	add.s32 	%r817, %r812, %r834;
	mov.b32 	%r818, 8;
	// begin inline asm
	shfl.sync.down.b32 %r816, %r817, %r818, %r804, %r825;
	// end inline asm
	setp.gt.s32 	%p144, %r59, %r804;
	selp.b32 	%r835, 0, %r816, %p144;
	add.s32 	%r822, %r817, %r835;
	mov.b32 	%r823, 16;
	// begin inline asm
	shfl.sync.down.b32 %r821, %r822, %r823, %r804, %r825;
	// end inline asm
	setp.gt.s32 	%p145, %r60, %r804;
	selp.b32 	%r836, 0, %r821, %p145;
	add.s32 	%r837, %r836, %r993;
	add.s32 	%r993, %r837, %r822;
	add.s32 	%r994, %r994, -32;
	bra.uni 	$L__BB6_18;
$L__BB6_23:
	@%p119 bra 	$L__BB6_25;
	add.s32 	%r794, %r993, %r40;
	add.s64 	%rd49, %rd5, 256;
	mov.b32 	%r793, 101;
	// begin inline asm
	st.relaxed.gpu.v2.u32 [%rd49], {%r793, %r794};
	// end inline asm
	st.shared.u32 	[_ZZN3cub18CUB_300001_SM_10006detail4scan16DeviceScanKernelINS2_10policy_hubIiiijN4cuda3std3__44plusIvEEE10Policy1000EPiSC_NS0_13ScanTileStateIiLb1EEES9_NS1_10InputValueIiSC_EEjiLb0EiEEvT0_T1_T2_iT3_T4_T5_E12temp_storage+4], %r993;
	st.shared.u32 	[_ZZN3cub18CUB_300001_SM_10006detail4scan16DeviceScanKernelINS2_10policy_hubIiiijN4cuda3std3__44plusIvEEE10Policy1000EPiSC_NS0_13ScanTileStateIiLb1EEES9_NS1_10InputValueIiSC_EEjiLb0EiEEvT0_T1_T2_iT3_T4_T5_E12temp_storage+8], %r794;
$L__BB6_25:
	setp.ne.s32 	%p134, %r627, 0;
	mov.u32 	%r999, %r42;
	@%p134 bra 	$L__BB6_27;
	st.shared.u32 	[_ZZN3cub18CUB_300001_SM_10006detail4scan16DeviceScanKernelINS2_10policy_hubIiiijN4cuda3std3__44plusIvEEE10Policy1000EPiSC_NS0_13ScanTileStateIiLb1EEES9_NS1_10InputValueIiSC_EEjiLb0EiEEvT0_T1_T2_iT3_T4_T5_E12temp_storage+76], %r993;
	mov.u32 	%r999, %r993;
$L__BB6_27:
	bar.sync 	0;
	setp.eq.s32 	%p135, %r7, 0;
	ld.shared.u32 	%r795, [_ZZN3cub18CUB_300001_SM_10006detail4scan16DeviceScanKernelINS2_10policy_hubIiiijN4cuda3std3__44plusIvEEE10Policy1000EPiSC_NS0_13ScanTileStateIiLb1EEES9_NS1_10InputValueIiSC_EEjiLb0EiEEvT0_T1_T2_iT3_T4_T5_E12temp_storage+76];
	selp.b32 	%r796, 0, %r795, %p135;
	add.s32 	%r1000, %r796, %r999;
$L__BB6_28:
	ld.param.u64 	%rd60, [_ZN3cub18CUB_300001_SM_10006detail4scan16DeviceScanKernelINS2_10policy_hubIiiijN4cuda3std3__44plusIvEEE10Policy1000EPiSC_NS0_13ScanTileStateIiLb1EEES9_NS1_10InputValueIiSC_EEjiLb0EiEEvT0_T1_T2_iT3_T4_T5__param_1];
	add.s32 	%r940, %r1000, %r12;
	add.s32 	%r941, %r13, %r940;
	add.s32 	%r942, %r14, %r941;
	add.s32 	%r943, %r15, %r942;
	add.s32 	%r944, %r16, %r943;
	add.s32 	%r945, %r17, %r944;
	add.s32 	%r946, %r18, %r945;
	add.s32 	%r947, %r19, %r946;
	add.s32 	%r948, %r20, %r947;
	add.s32 	%r949, %r21, %r948;
	add.s32 	%r950, %r22, %r949;
	add.s32 	%r951, %r23, %r950;
	add.s32 	%r952, %r24, %r951;
	add.s32 	%r953, %r25, %r952;
	add.s32 	%r954, %r26, %r953;
	add.s32 	%r955, %r27, %r954;
	add.s32 	%r956, %r28, %r955;
	add.s32 	%r957, %r29, %r956;
	add.s32 	%r958, %r30, %r957;
	add.s32 	%r959, %r31, %r958;
	add.s32 	%r960, %r32, %r959;
	bar.sync 	0;
	st.shared.v2.u32 	[%r11], {%r1000, %r940};
	st.shared.v2.u32 	[%r11+8], {%r941, %r942};
	st.shared.v2.u32 	[%r11+16], {%r943, %r944};
	st.shared.v2.u32 	[%r11+24], {%r945, %r946};
	st.shared.v2.u32 	[%r11+32], {%r947, %r948};
	st.shared.v2.u32 	[%r11+40], {%r949, %r950};
	st.shared.v2.u32 	[%r11+48], {%r951, %r952};
	st.shared.v2.u32 	[%r11+56], {%r953, %r954};
	st.shared.v2.u32 	[%r11+64], {%r955, %r956};
	st.shared.v2.u32 	[%r11+72], {%r957, %r958};
	st.shared.v2.u32 	[%r11+80], {%r959, %r960};
	bar.warp.sync 	-1;
	ld.shared.u32 	%r961, [%r10];
	ld.shared.u32 	%r962, [%r10+128];
	ld.shared.u32 	%r963, [%r10+256];
	ld.shared.u32 	%r964, [%r10+384];
	ld.shared.u32 	%r965, [%r10+512];
	ld.shared.u32 	%r966, [%r10+640];
	ld.shared.u32 	%r967, [%r10+768];
	ld.shared.u32 	%r968, [%r10+896];
	ld.shared.u32 	%r969, [%r10+1024];
	ld.shared.u32 	%r970, [%r10+1152];
	ld.shared.u32 	%r971, [%r10+1280];
	ld.shared.u32 	%r972, [%r10+1408];
	ld.shared.u32 	%r973, [%r10+1536];
	ld.shared.u32 	%r974, [%r10+1664];
	ld.shared.u32 	%r975, [%r10+1792];
	ld.shared.u32 	%r976, [%r10+1920];
	ld.shared.u32 	%r977, [%r10+2048];
	ld.shared.u32 	%r978, [%r10+2176];
	ld.shared.u32 	%r979, [%r10+2304];
	ld.shared.u32 	%r980, [%r10+2432];
	ld.shared.u32 	%r981, [%r10+2560];
	ld.shared.u32 	%r982, [%r10+2688];
	cvta.to.global.u64 	%rd56, %rd60;
	add.s64 	%rd58, %rd56, %rd42;
	st.global.u32 	[%rd58], %r961;
	st.global.u32 	[%rd58+128], %r962;
	st.global.u32 	[%rd58+256], %r963;
	st.global.u32 	[%rd58+384], %r964;
	st.global.u32 	[%rd58+512], %r965;
	st.global.u32 	[%rd58+640], %r966;
	st.global.u32 	[%rd58+768], %r967;
	st.global.u32 	[%rd58+896], %r968;
	st.global.u32 	[%rd58+1024], %r969;
	st.global.u32 	[%rd58+1152], %r970;
	st.global.u32 	[%rd58+1280], %r971;
	st.global.u32 	[%rd58+1408], %r972;
	st.global.u32 	[%rd58+1536], %r973;
	st.global.u32 	[%rd58+1664], %r974;
	st.global.u32 	[%rd58+1792], %r975;
	st.global.u32 	[%rd58+1920], %r976;
	st.global.u32 	[%rd58+2048], %r977;
	st.global.u32 	[%rd58+2176], %r978;
	st.global.u32 	[%rd58+2304], %r979;
	st.global.u32 	[%rd58+2432], %r980;
	st.global.u32 	[%rd58+2560], %r981;
	st.global.u32 	[%rd58+2688], %r982;
	bra.uni 	$L__BB6_143;
$L__BB6_29:
	setp.eq.s32 	%p3, %r6, 0;
	@%p3 bra 	$L__BB6_143;
	mul.wide.u32 	%rd17, %r5, 4;
	add.s64 	%rd18, %rd1, %rd17;
	mov.u32 	%r85, %tid.x;
	ld.global.u32 	%r1022, [%rd18];
	and.b32  	%r244, %r85, 31;
	and.b32  	%r245, %r85, 992;
	mul.lo.s32 	%r246, %r245, 22;
	or.b32  	%r87, %r246, %r244;
	setp.ge.u32 	%p4, %r87, %r6;
	shl.b32 	%r247, %r87, 2;
	cvt.u64.u32 	%rd19, %r247;
	add.s64 	%rd9, %rd18, %rd19;
	mov.u32 	%r1001, %r1022;
	@%p4 bra 	$L__BB6_32;
	ld.global.u32 	%r1001, [%rd9];
$L__BB6_32:
	add.s32 	%r90, %r87, 32;
	setp.ge.u32 	%p5, %r90, %r6;
	mov.u32 	%r1002, %r1022;
	@%p5 bra 	$L__BB6_34;
	ld.global.u32 	%r1002, [%rd9+128];
$L__BB6_34:
	add.s32 	%r93, %r87, 64;
	setp.ge.u32 	%p6, %r93, %r6;
	mov.u32 	%r1003, %r1022;
	@%p6 bra 	$L__BB6_36;
	ld.global.u32 	%r1003, [%rd9+256];
$L__BB6_36:
	add.s32 	%r96, %r87, 96;
	setp.ge.u32 	%p7, %r96, %r6;
	mov.u32 	%r1004, %r1022;
	@%p7 bra 	$L__BB6_38;
	ld.global.u32 	%r1004, [%rd9+384];
$L__BB6_38:
	add.s32 	%r248, %r87, 128;
	setp.ge.u32 	%p8, %r248, %r6;
	mov.u32 	%r1005, %r1022;
	@%p8 bra 	$L__BB6_40;
	ld.global.u32 	%r1005, [%rd9+512];
$L__BB6_40:
	add.s32 	%r249, %r87, 160;
	setp.ge.u32 	%p9, %r249, %r6;
	mov.u32 	%r1006, %r1022;
	@%p9 bra 	$L__BB6_42;
	ld.global.u32 	%r1006, [%rd9+640];
$L__BB6_42:
	add.s32 	%r103, %r87, 192;
	setp.ge.u32 	%p10, %r103, %r6;
	mov.u32 	%r1007, %r1022;
	@%p10 bra 	$L__BB6_44;
	ld.global.u32 	%r1007, [%rd9+768];
$L__BB6_44:
	add.s32 	%r250, %r87, 224;
	setp.ge.u32 	%p11, %r250, %r6;
	mov.u32 	%r1008, %r1022;
	@%p11 bra 	$L__BB6_46;
	ld.global.u32 	%r1008, [%rd9+896];
$L__BB6_46:
	add.s32 	%r108, %r87, 256;
	setp.ge.u32 	%p12, %r108, %r6;
	mov.u32 	%r1009, %r1022;
	@%p12 bra 	$L__BB6_48;
	ld.global.u32 	%r1009, [%rd9+1024];
$L__BB6_48:
	add.s32 	%r251, %r87, 288;
	setp.ge.u32 	%p13, %r251, %r6;
	mov.u32 	%r1010, %r1022;
	@%p13 bra 	$L__BB6_50;
	ld.global.u32 	%r1010, [%rd9+1152];
$L__BB6_50:
	add.s32 	%r113, %r87, 320;
	setp.ge.u32 	%p14, %r113, %r6;
	mov.u32 	%r1011, %r1022;
	@%p14 bra 	$L__BB6_52;
	ld.global.u32 	%r1011, [%rd9+1280];
$L__BB6_52:
	add.s32 	%r116, %r87, 352;
	setp.ge.u32 	%p15, %r116, %r6;
	mov.u32 	%r1012, %r1022;
	@%p15 bra 	$L__BB6_54;
	ld.global.u32 	%r1012, [%rd9+1408];
$L__BB6_54:
	add.s32 	%r119, %r87, 384;
	setp.ge.u32 	%p16, %r119, %r6;
	mov.u32 	%r1013, %r1022;
	@%p16 bra 	$L__BB6_56;
	ld.global.u32 	%r1013, [%rd9+1536];
$L__BB6_56:
	add.s32 	%r122, %r87, 416;
	setp.ge.u32 	%p17, %r122, %r6;
	mov.u32 	%r1014, %r1022;
	@%p17 bra 	$L__BB6_58;
	ld.global.u32 	%r1014, [%rd9+1664];
$L__BB6_58:
	add.s32 	%r252, %r87, 448;
	setp.ge.u32 	%p18, %r252, %r6;
	mov.u32 	%r1015, %r1022;
	@%p18 bra 	$L__BB6_60;
	ld.global.u32 	%r1015, [%rd9+1792];
$L__BB6_60:
	add.s32 	%r127, %r87, 480;
	setp.ge.u32 	%p19, %r127, %r6;
	mov.u32 	%r1016, %r1022;
	@%p19 bra 	$L__BB6_62;
	ld.global.u32 	%r1016, [%rd9+1920];
$L__BB6_62:
	add.s32 	%r253, %r87, 512;
	setp.ge.u32 	%p20, %r253, %r6;
	mov.u32 	%r1017, %r1022;
	@%p20 bra 	$L__BB6_64;
	ld.global.u32 	%r1017, [%rd9+2048];
$L__BB6_64:
	add.s32 	%r254, %r87, 544;
	setp.ge.u32 	%p21, %r254, %r6;
	mov.u32 	%r1018, %r1022;
	@%p21 bra 	$L__BB6_66;
	ld.global.u32 	%r1018, [%rd9+2176];
$L__BB6_66:
	add.s32 	%r134, %r87, 576;
	setp.ge.u32 	%p22, %r134, %r6;
	mov.u32 	%r1019, %r1022;
	@%p22 bra 	$L__BB6_68;
	ld.global.u32 	%r1019, [%rd9+2304];
$L__BB6_68:
	add.s32 	%r255, %r87, 608;
	setp.ge.u32 	%p23, %r255, %r6;
	mov.u32 	%r1020, %r1022;
	@%p23 bra 	$L__BB6_70;
	ld.global.u32 	%r1020, [%rd9+2432];
$L__BB6_70:
	add.s32 	%r256, %r87, 640;
	setp.ge.u32 	%p24, %r256, %r6;
	mov.u32 	%r1021, %r1022;
	@%p24 bra 	$L__BB6_72;
	ld.global.u32 	%r1021, [%rd9+2560];
$L__BB6_72:
	add.s32 	%r141, %r87, 672;
	setp.ge.u32 	%p25, %r141, %r6;
	@%p25 bra 	$L__BB6_74;
	ld.global.u32 	%r1022, [%rd9+2688];
$L__BB6_74:
	// begin inline asm
	mov.u32 %r257, %laneid;
	// end inline asm
	shr.u32 	%r145, %r85, 5;
	mad.lo.s32 	%r258, %r145, 704, %r257;
	shl.b32 	%r259, %r258, 2;
	mov.u32 	%r260, _ZZN3cub18CUB_300001_SM_10006detail4scan16DeviceScanKernelINS2_10policy_hubIiiijN4cuda3std3__44plusIvEEE10Policy1000EPiSC_NS0_13ScanTileStateIiLb1EEES9_NS1_10InputValueIiSC_EEjiLb0EiEEvT0_T1_T2_iT3_T4_T5_E12temp_storage;
	add.s32 	%r146, %r260, %r259;
	st.shared.u32 	[%r146], %r1001;
	st.shared.u32 	[%r146+128], %r1002;
	st.shared.u32 	[%r146+256], %r1003;
	st.shared.u32 	[%r146+384], %r1004;
	st.shared.u32 	[%r146+512], %r1005;
	st.shared.u32 	[%r146+640], %r1006;
	st.shared.u32 	[%r146+768], %r1007;
	st.shared.u32 	[%r146+896], %r1008;
	st.shared.u32 	[%r146+1024], %r1009;
	st.shared.u32 	[%r146+1152], %r1010;
	st.shared.u32 	[%r146+1280], %r1011;
	st.shared.u32 	[%r146+1408], %r1012;
	st.shared.u32 	[%r146+1536], %r1013;
	st.shared.u32 	[%r146+1664], %r1014;
	st.shared.u32 	[%r146+1792], %r1015;
	st.shared.u32 	[%r146+1920], %r1016;
	st.shared.u32 	[%r146+2048], %r1017;
	st.shared.u32 	[%r146+2176], %r1018;
	st.shared.u32 	[%r146+2304], %r1019;
	st.shared.u32 	[%r146+2432], %r1020;
	st.shared.u32 	[%r146+2560], %r1021;
	st.shared.u32 	[%r146+2688], %r1022;
	bar.warp.sync 	-1;
	mad.lo.s32 	%r147, %r257, 84, %r146;
	ld.shared.v2.u32 	{%r148, %r149}, [%r147];
	ld.shared.v2.u32 	{%r150, %r151}, [%r147+8];
	ld.shared.v2.u32 	{%r152, %r153}, [%r147+16];
	ld.shared.v2.u32 	{%r154, %r155}, [%r147+24];
	ld.shared.v2.u32 	{%r156, %r157}, [%r147+32];
	ld.shared.v2.u32 	{%r158, %r159}, [%r147+40];
	ld.shared.v2.u32 	{%r160, %r161}, [%r147+48];
	ld.shared.v2.u32 	{%r162, %r163}, [%r147+56];
	ld.shared.v2.u32 	{%r164, %r165}, [%r147+64];
	ld.shared.v2.u32 	{%r166, %r167}, [%r147+72];
	ld.shared.v2.u32 	{%r168, %r169}, [%r147+80];
	bar.sync 	0;
	setp.ne.s32 	%p26, %r986, 0;
	@%p26 bra 	$L__BB6_78;
	add.s32 	%r490, %r149, %r148;
	add.s32 	%r491, %r150, %r490;
	add.s32 	%r492, %r151, %r491;
	add.s32 	%r493, %r152, %r492;
	add.s32 	%r494, %r153, %r493;
	add.s32 	%r495, %r154, %r494;
	add.s32 	%r496, %r155, %r495;
	add.s32 	%r497, %r156, %r496;
	add.s32 	%r498, %r157, %r497;
	add.s32 	%r499, %r158, %r498;
	add.s32 	%r500, %r159, %r499;
	add.s32 	%r501, %r160, %r500;
	add.s32 	%r502, %r161, %r501;
	add.s32 	%r503, %r162, %r502;
	add.s32 	%r504, %r163, %r503;
	add.s32 	%r505, %r164, %r504;
	add.s32 	%r506, %r165, %r505;
	add.s32 	%r507, %r166, %r506;
	add.s32 	%r508, %r167, %r507;
	add.s32 	%r509, %r168, %r508;
	add.s32 	%r464, %r169, %r509;
	mov.b32 	%r462, 1;
	mov.b32 	%r487, 0;
	mov.b32 	%r489, -1;
	// begin inline asm
	{  .reg .s32 r0;  .reg .pred p;  shfl.sync.up.b32 r0|p, %r464, %r462, %r487, %r489;  @p add.s32 r0, r0, %r464;  mov.s32 %r460, r0;}
	// end inline asm
	mov.b32 	%r468, 2;
	// begin inline asm
	{  .reg .s32 r0;  .reg .pred p;  shfl.sync.up.b32 r0|p, %r460, %r468, %r487, %r489;  @p add.s32 r0, r0, %r460;  mov.s32 %r466, r0;}
	// end inline asm
	mov.b32 	%r474, 4;
	// begin inline asm
	{  .reg .s32 r0;  .reg .pred p;  shfl.sync.up.b32 r0|p, %r466, %r474, %r487, %r489;  @p add.s32 r0, r0, %r466;  mov.s32 %r472, r0;}
	// end inline asm
	mov.b32 	%r480, 8;
	// begin inline asm
	{  .reg .s32 r0;  .reg .pred p;  shfl.sync.up.b32 r0|p, %r472, %r480, %r487, %r489;  @p add.s32 r0, r0, %r472;  mov.s32 %r478, r0;}
	// end inline asm
	mov.b32 	%r486, 16;
	// begin inline asm
	{  .reg .s32 r0;  .reg .pred p;  shfl.sync.up.b32 r0|p, %r478, %r486, %r487, %r489;  @p add.s32 r0, r0, %r478;  mov.s32 %r484, r0;}
	// end inline asm
	setp.ne.s32 	%p68, %r257, 31;
	@%p68 bra 	$L__BB6_77;
	shl.b32 	%r510, %r145, 2;
	mov.u32 	%r511, _ZZN3cub18CUB_300001_SM_10006detail4scan16DeviceScanKernelINS2_10policy_hubIiiijN4cuda3std3__44plusIvEEE10Policy1000EPiSC_NS0_13ScanTileStateIiLb1EEES9_NS1_10InputValueIiSC_EEjiLb0EiEEvT0_T1_T2_iT3_T4_T5_E12temp_storage;
	add.s32 	%r512, %r511, %r510;
	st.shared.u32 	[%r512+16], %r484;
$L__BB6_77:
	bar.sync 	0;
	ld.shared.v4.u32 	{%r513, %r514, %r515, %r516}, [_ZZN3cub18CUB_300001_SM_10006detail4scan16DeviceScanKernelINS2_10policy_hubIiiijN4cuda3std3__44plusIvEEE10Policy1000EPiSC_NS0_13ScanTileStateIiLb1EEES9_NS1_10InputValueIiSC_EEjiLb0EiEEvT0_T1_T2_iT3_T4_T5_E12temp_storage+16];
	add.s32 	%r517, %r514, %r513;
	setp.eq.s32 	%p69, %r145, 2;
	selp.b32 	%r518, %r517, %r513, %p69;
	add.s32 	%r519, %r517, %r515;
	setp.eq.s32 	%p70, %r145, 3;
	selp.b32 	%r520, %r519, %r518, %p70;
	add.s32 	%r521, %r519, %r516;
	setp.eq.s32 	%p71, %r145, 4;
	selp.b32 	%r522, %r521, %r520, %p71;
	ld.shared.v4.u32 	{%r523, %r524, %r525, %r526}, [_ZZN3cub18CUB_300001_SM_10006detail4scan16DeviceScanKernelINS2_10policy_hubIiiijN4cuda3std3__44plusIvEEE10Policy1000EPiSC_NS0_13ScanTileStateIiLb1EEES9_NS1_10InputValueIiSC_EEjiLb0EiEEvT0_T1_T2_iT3_T4_T5_E12temp_storage+32];
	add.s32 	%r527, %r521, %r523;
	setp.eq.s32 	%p72, %r145, 5;
	selp.b32 	%r528, %r527, %r522, %p72;
	add.s32 	%r529, %r527, %r524;
	setp.eq.s32 	%p73, %r145, 6;
	selp.b32 	%r530, %r529, %r528, %p73;
	add.s32 	%r531, %r529, %r525;
	setp.eq.s32 	%p74, %r145, 7;
	selp.b32 	%r532, %r531, %r530, %p74;
	add.s32 	%r533, %r531, %r526;
	setp.eq.s32 	%p75, %r145, 8;
	selp.b32 	%r534, %r533, %r532, %p75;
	.pragma "used_bytes_mask 4095";
	ld.shared.v4.u32 	{%r535, %r536, %r537, %r538}, [_ZZN3cub18CUB_300001_SM_10006detail4scan16DeviceScanKernelINS2_10policy_hubIiiijN4cuda3std3__44plusIvEEE10Policy1000EPiSC_NS0_13ScanTileStateIiLb1EEES9_NS1_10InputValueIiSC_EEjiLb0EiEEvT0_T1_T2_iT3_T4_T5_E12temp_storage+48];
	add.s32 	%r539, %r533, %r535;
	setp.eq.s32 	%p76, %r145, 9;
	selp.b32 	%r540, %r539, %r534, %p76;
	add.s32 	%r541, %r539, %r536;
	setp.eq.s32 	%p77, %r145, 10;
	selp.b32 	%r542, %r541, %r540, %p77;
	add.s32 	%r543, %r541, %r537;
	setp.eq.s32 	%p78, %r145, 11;
	selp.b32 	%r544, %r543, %r542, %p78;
	setp.lt.u32 	%p79, %r85, 32;
	selp.b32 	%r545, 0, %r544, %p79;
	setp.eq.s32 	%p80, %r257, 0;
	sub.s32 	%r546, %r484, %r464;
	selp.b32 	%r547, 0, %r546, %p80;
	add.s32 	%r548, %r547, %r985;
	add.s32 	%r1037, %r548, %r545;
	bra.uni 	$L__BB6_97;
$L__BB6_78:
	add.s32 	%r291, %r149, %r148;
	add.s32 	%r292, %r150, %r291;
	add.s32 	%r293, %r151, %r292;
	add.s32 	%r294, %r152, %r293;
	add.s32 	%r295, %r153, %r294;
	add.s32 	%r296, %r154, %r295;
	add.s32 	%r297, %r155, %r296;
	add.s32 	%r298, %r156, %r297;
	add.s32 	%r299, %r157, %r298;
	add.s32 	%r300, %r158, %r299;
	add.s32 	%r301, %r159, %r300;
	add.s32 	%r302, %r160, %r301;
	add.s32 	%r303, %r161, %r302;
	add.s32 	%r304, %r162, %r303;
	add.s32 	%r305, %r163, %r304;
	add.s32 	%r306, %r164, %r305;
	add.s32 	%r307, %r165, %r306;
	add.s32 	%r308, %r166, %r307;
	add.s32 	%r309, %r167, %r308;
	add.s32 	%r310, %r168, %r309;
	add.s32 	%r265, %r169, %r310;
	mov.b32 	%r263, 1;
	mov.b32 	%r288, 0;
	mov.b32 	%r290, -1;
	// begin inline asm
	{  .reg .s32 r0;  .reg .pred p;  shfl.sync.up.b32 r0|p, %r265, %r263, %r288, %r290;  @p add.s32 r0, r0, %r265;  mov.s32 %r261, r0;}
	// end inline asm
	mov.b32 	%r269, 2;
	// begin inline asm
	{  .reg .s32 r0;  .reg .pred p;  shfl.sync.up.b32 r0|p, %r261, %r269, %r288, %r290;  @p add.s32 r0, r0, %r261;  mov.s32 %r267, r0;}
	// end inline asm
	mov.b32 	%r275, 4;
	// begin inline asm
	{  .reg .s32 r0;  .reg .pred p;  shfl.sync.up.b32 r0|p, %r267, %r275, %r288, %r290;  @p add.s32 r0, r0, %r267;  mov.s32 %r273, r0;}
	// end inline asm
	mov.b32 	%r281, 8;
	// begin inline asm
	{  .reg .s32 r0;  .reg .pred p;  shfl.sync.up.b32 r0|p, %r273, %r281, %r288, %r290;  @p add.s32 r0, r0, %r273;  mov.s32 %r279, r0;}
	// end inline asm
	mov.b32 	%r287, 16;
	// begin inline asm
	{  .reg .s32 r0;  .reg .pred p;  shfl.sync.up.b32 r0|p, %r279, %r287, %r288, %r290;  @p add.s32 r0, r0, %r279;  mov.s32 %r285, r0;}
	// end inline asm
	setp.ne.s32 	%p27, %r257, 31;
	@%p27 bra 	$L__BB6_80;
	shl.b32 	%r311, %r145, 2;
	mov.u32 	%r312, _ZZN3cub18CUB_300001_SM_10006detail4scan16DeviceScanKernelINS2_10policy_hubIiiijN4cuda3std3__44plusIvEEE10Policy1000EPiSC_NS0_13ScanTileStateIiLb1EEES9_NS1_10InputValueIiSC_EEjiLb0EiEEvT0_T1_T2_iT3_T4_T5_E12temp_storage;
	add.s32 	%r313, %r312, %r311;
	st.shared.u32 	[%r313+16], %r285;
$L__BB6_80:
	sub.s32 	%r314, %r285, %r265;
	bar.sync 	0;
	ld.shared.v4.u32 	{%r315, %r316, %r317, %r318}, [_ZZN3cub18CUB_300001_SM_10006detail4scan16DeviceScanKernelINS2_10policy_hubIiiijN4cuda3std3__44plusIvEEE10Policy1000EPiSC_NS0_13ScanTileStateIiLb1EEES9_NS1_10InputValueIiSC_EEjiLb0EiEEvT0_T1_T2_iT3_T4_T5_E12temp_storage+16];
	add.s32 	%r319, %r316, %r315;
	setp.eq.s32 	%p28, %r145, 2;
	selp.b32 	%r320, %r319, %r315, %p28;
	add.s32 	%r321, %r319, %r317;
	setp.eq.s32 	%p29, %r145, 3;
	selp.b32 	%r322, %r321, %r320, %p29;
	add.s32 	%r323, %r321, %r318;
	setp.eq.s32 	%p30, %r145, 4;
	selp.b32 	%r324, %r323, %r322, %p30;
	ld.shared.v4.u32 	{%r325, %r326, %r327, %r328}, [_ZZN3cub18CUB_300001_SM_10006detail4scan16DeviceScanKernelINS2_10policy_hubIiiijN4cuda3std3__44plusIvEEE10Policy1000EPiSC_NS0_13ScanTileStateIiLb1EEES9_NS1_10InputValueIiSC_EEjiLb0EiEEvT0_T1_T2_iT3_T4_T5_E12temp_storage+32];
	add.s32 	%r329, %r323, %r325;
	setp.eq.s32 	%p31, %r145, 5;
	selp.b32 	%r330, %r329, %r324, %p31;
	add.s32 	%r331, %r329, %r326;
	setp.eq.s32 	%p32, %r145, 6;
	selp.b32 	%r332, %r331, %r330, %p32;
	add.s32 	%r333, %r331, %r327;
	setp.eq.s32 	%p33, %r145, 7;
	selp.b32 	%r334, %r333, %r332, %p33;
	add.s32 	%r335, %r333, %r328;
	setp.eq.s32 	%p34, %r145, 8;
	selp.b32 	%r336, %r335, %r334, %p34;
	ld.shared.v4.u32 	{%r337, %r338, %r339, %r340}, [_ZZN3cub18CUB_300001_SM_10006detail4scan16DeviceScanKernelINS2_10policy_hubIiiijN4cuda3std3__44plusIvEEE10Policy1000EPiSC_NS0_13ScanTileStateIiLb1EEES9_NS1_10InputValueIiSC_EEjiLb0EiEEvT0_T1_T2_iT3_T4_T5_E12temp_storage+48];
	add.s32 	%r341, %r335, %r337;
	setp.eq.s32 	%p35, %r145, 9;
	selp.b32 	%r342, %r341, %r336, %p35;
	add.s32 	%r343, %r341, %r338;
	setp.eq.s32 	%p36, %r145, 10;
	selp.b32 	%r344, %r343, %r342, %p36;
	add.s32 	%r345, %r343, %r339;
	setp.eq.s32 	%p37, %r145, 11;
	selp.b32 	%r346, %r345, %r344, %p37;
	add.s32 	%r175, %r345, %r340;
	setp.gt.u32 	%p38, %r85, 31;
	setp.lt.u32 	%p39, %r85, 32;
	setp.eq.s32 	%p40, %r257, 0;
	selp.b32 	%r347, 0, %r314, %p40;
	add.s32 	%r1036, %r346, %r347;
	selp.b32 	%r177, %r314, %r1036, %p39;
	@%p38 bra 	$L__BB6_96;
	setp.ne.s32 	%p41, %r85, 0;
	mul.wide.s32 	%rd20, %r986, 8;
	add.s64 	%rd10, %rd14, %rd20;
	@%p41 bra 	$L__BB6_83;
	st.shared.u32 	[_ZZN3cub18CUB_300001_SM_10006detail4scan16DeviceScanKernelINS2_10policy_hubIiiijN4cuda3std3__44plusIvEEE10Policy1000EPiSC_NS0_13ScanTileStateIiLb1EEES9_NS1_10InputValueIiSC_EEjiLb0EiEEvT0_T1_T2_iT3_T4_T5_E12temp_storage+12], %r175;
	add.s64 	%rd21, %rd10, 256;
	mov.b32 	%r348, 100;
	// begin inline asm
	st.relaxed.gpu.v2.u32 [%rd21], {%r348, %r175};
	// end inline asm
$L__BB6_83:
	not.b32 	%r354, %r85;
	add.s32 	%r1031, %r986, %r354;
	mov.b32 	%r350, 830;
	// begin inline asm
	nanosleep.u32 %r350;
	// end inline asm
	mul.wide.s32 	%rd23, %r1031, 8;
	add.s64 	%rd24, %rd14, %rd23;
	add.s64 	%rd22, %rd24, 256;
	// begin inline asm
	ld.relaxed.gpu.v2.u32 {%r1033, %r1025}, [%rd22];
	// end inline asm
	mov.b32 	%r1026, 952;
$L__BB6_84:
	setp.eq.s32 	%p42, %r1033, 99;
	mov.b32 	%r355, -1;
	vote.sync.any.pred 	%p43, %p42, %r355;
	not.pred 	%p44, %p43;
	@%p44 bra 	$L__BB6_86;
	mul.lo.s32 	%r458, %r986, 16807;
	and.b32  	%r986, %r458, 2147483647;
	add.s32 	%r459, %r1026, 1;
	rem.u32 	%r455, %r986, %r459;
	// begin inline asm
	nanosleep.u32 %r455;
	// end inline asm
	shr.u32 	%r1026, %r1026, 1;
	// begin inline asm
	ld.relaxed.gpu.v2.u32 {%r1033, %r1025}, [%rd22];
	// end inline asm
	bra.uni 	$L__BB6_84;
$L__BB6_86:
	setp.eq.s32 	%p45, %r1033, 101;
	mov.b32 	%r382, -1;
	vote.sync.ballot.b32 	%r384, %p45, %r382;
	// begin inline asm
	mov.u32 %r357, %lanemask_ge;
	// end inline asm
	and.b32  	%r385, %r384, %r357;
	or.b32  	%r386, %r385, -2147483648;
	add.s32 	%r387, %r386, -1;
	not.b32 	%r388, %r386;
	and.b32  	%r389, %r388, %r387;
	popc.b32 	%r361, %r389;
	mov.b32 	%r360, 1;
	// begin inline asm
	shfl.sync.down.b32 %r358, %r1025, %r360, %r361, %r382;
	// end inline asm
	setp.lt.s32 	%p47, %r257, %r361;
	selp.b32 	%r390, %r358, 0, %p47;
	add.s32 	%r364, %r390, %r1025;
	mov.b32 	%r365, 2;
	// begin inline asm
	shfl.sync.down.b32 %r363, %r364, %r365, %r361, %r382;
	// end inline asm
	add.s32 	%r391, %r257, 2;
	setp.gt.s32 	%p48, %r391, %r361;
	selp.b32 	%r392, 0, %r363, %p48;
	add.s32 	%r369, %r364, %r392;
	mov.b32 	%r370, 4;
	// begin inline asm
	shfl.sync.down.b32 %r368, %r369, %r370, %r361, %r382;
	// end inline asm
	add.s32 	%r393, %r257, 4;
	setp.gt.s32 	%p49, %r393, %r361;
	selp.b32 	%r394, 0, %r368, %p49;
	add.s32 	%r374, %r369, %r394;
	mov.b32 	%r375, 8;
	// begin inline asm
	shfl.sync.down.b32 %r373, %r374, %r375, %r361, %r382;
	// end inline asm
	add.s32 	%r395, %r257, 8;
	setp.gt.s32 	%p50, %r395, %r361;
	selp.b32 	%r396, 0, %r373, %p50;
	add.s32 	%r379, %r374, %r396;
	mov.b32 	%r380, 16;
	// begin inline asm
	shfl.sync.down.b32 %r378, %r379, %r380, %r361, %r382;
	// end inline asm
	add.s32 	%r397, %r257, 16;
	setp.gt.s32 	%p51, %r397, %r361;
	selp.b32 	%r398, 0, %r378, %p51;
	add.s32 	%r1029, %r379, %r398;
	add.s64 	%rd11, %rd14, 256;
	mov.b32 	%r1027, 952;
$L__BB6_87:
	setp.ne.s32 	%p52, %r1033, 101;
	mov.b32 	%r399, -1;
	vote.sync.all.pred 	%p53, %p52, %r399;
	not.pred 	%p54, %p53;
	@%p54 bra 	$L__BB6_92;
	shr.u32 	%r1027, %r1027, 1;
	mul.wide.s32 	%rd27, %r1031, 8;
	add.s64 	%rd28, %rd11, %rd27;
	add.s64 	%rd26, %rd28, -256;
	// begin inline asm
	ld.relaxed.gpu.v2.u32 {%r1033, %r1034}, [%rd26];
	// end inline asm
	mov.u32 	%r1035, %r1027;
$L__BB6_89:
	setp.eq.s32 	%p58, %r1033, 99;
	mov.b32 	%r407, -1;
	vote.sync.any.pred 	%p59, %p58, %r407;
	not.pred 	%p60, %p59;
	@%p60 bra 	$L__BB6_91;
	mul.lo.s32 	%r453, %r986, 16807;
	and.b32  	%r986, %r453, 2147483647;
	add.s32 	%r454, %r1035, 1;
	rem.u32 	%r450, %r986, %r454;
	// begin inline asm
	nanosleep.u32 %r450;
	// end inline asm
	shr.u32 	%r1035, %r1035, 1;
	// begin inline asm
	ld.relaxed.gpu.v2.u32 {%r1033, %r1034}, [%rd26];
	// end inline asm
	bra.uni 	$L__BB6_89;
$L__BB6_91:
	setp.eq.s32 	%p61, %r1033, 101;
	mov.b32 	%r433, -1;
	vote.sync.ballot.b32 	%r434, %p61, %r433;
	and.b32  	%r435, %r434, %r357;
	or.b32  	%r436, %r435, -2147483648;
	add.s32 	%r437, %r436, -1;
	not.b32 	%r438, %r436;
	and.b32  	%r439, %r438, %r437;
	popc.b32 	%r412, %r439;
	mov.b32 	%r411, 1;
	// begin inline asm
	shfl.sync.down.b32 %r409, %r1034, %r411, %r412, %r433;
	// end inline asm
	setp.lt.s32 	%p63, %r257, %r412;
	selp.b32 	%r440, %r409, 0, %p63;
	add.s32 	%r415, %r440, %r1034;
	mov.b32 	%r416, 2;
	// begin inline asm
	shfl.sync.down.b32 %r414, %r415, %r416, %r412, %r433;
	// end inline asm
	add.s32 	%r441, %r257, 2;
	setp.gt.s32 	%p64, %r441, %r412;
	selp.b32 	%r442, 0, %r414, %p64;
	add.s32 	%r420, %r415, %r442;
	mov.b32 	%r421, 4;
	// begin inline asm
	shfl.sync.down.b32 %r419, %r420, %r421, %r412, %r433;
	// end inline asm
	add.s32 	%r443, %r257, 4;
	setp.gt.s32 	%p65, %r443, %r412;
	selp.b32 	%r444, 0, %r419, %p65;
	add.s32 	%r425, %r420, %r444;
	mov.b32 	%r426, 8;
	// begin inline asm
	shfl.sync.down.b32 %r424, %r425, %r426, %r412, %r433;
	// end inline asm
	add.s32 	%r445, %r257, 8;
	setp.gt.s32 	%p66, %r445, %r412;
	selp.b32 	%r446, 0, %r424, %p66;
	add.s32 	%r430, %r425, %r446;
	mov.b32 	%r431, 16;
	// begin inline asm
	shfl.sync.down.b32 %r429, %r430, %r431, %r412, %r433;
	// end inline asm
	add.s32 	%r447, %r257, 16;
	setp.gt.s32 	%p67, %r447, %r412;
	selp.b32 	%r448, 0, %r429, %p67;
	add.s32 	%r449, %r448, %r1029;
	add.s32 	%r1029, %r449, %r430;
	add.s32 	%r1031, %r1031, -32;
	bra.uni 	$L__BB6_87;
$L__BB6_92:
	@%p41 bra 	$L__BB6_94;
	add.s32 	%r402, %r1029, %r175;
	add.s64 	%rd25, %rd10, 256;
	mov.b32 	%r401, 101;
	// begin inline asm
	st.relaxed.gpu.v2.u32 [%rd25], {%r401, %r402};
	// end inline asm
	st.shared.u32 	[_ZZN3cub18CUB_300001_SM_10006detail4scan16DeviceScanKernelINS2_10policy_hubIiiijN4cuda3std3__44plusIvEEE10Policy1000EPiSC_NS0_13ScanTileStateIiLb1EEES9_NS1_10InputValueIiSC_EEjiLb0EiEEvT0_T1_T2_iT3_T4_T5_E12temp_storage+4], %r1029;
	st.shared.u32 	[_ZZN3cub18CUB_300001_SM_10006detail4scan16DeviceScanKernelINS2_10policy_hubIiiijN4cuda3std3__44plusIvEEE10Policy1000EPiSC_NS0_13ScanTileStateIiLb1EEES9_NS1_10InputValueIiSC_EEjiLb0EiEEvT0_T1_T2_iT3_T4_T5_E12temp_storage+8], %r402;
$L__BB6_94:
	setp.ne.s32 	%p56, %r257, 0;
	mov.u32 	%r1036, %r177;
	@%p56 bra 	$L__BB6_96;
	st.shared.u32 	[_ZZN3cub18CUB_300001_SM_10006detail4scan16DeviceScanKernelINS2_10policy_hubIiiijN4cuda3std3__44plusIvEEE10Policy1000EPiSC_NS0_13ScanTileStateIiLb1EEES9_NS1_10InputValueIiSC_EEjiLb0EiEEvT0_T1_T2_iT3_T4_T5_E12temp_storage+76], %r1029;
	mov.u32 	%r1036, %r1029;
$L__BB6_96:
	bar.sync 	0;
	setp.eq.s32 	%p57, %r85, 0;
	ld.shared.u32 	%r403, [_ZZN3cub18CUB_300001_SM_10006detail4scan16DeviceScanKernelINS2_10policy_hubIiiijN4cuda3std3__44plusIvEEE10Policy1000EPiSC_NS0_13ScanTileStateIiLb1EEES9_NS1_10InputValueIiSC_EEjiLb0EiEEvT0_T1_T2_iT3_T4_T5_E12temp_storage+76];
	selp.b32 	%r404, 0, %r403, %p57;
	add.s32 	%r1037, %r404, %r1036;
$L__BB6_97:
	add.s32 	%r549, %r1037, %r148;
	add.s32 	%r550, %r149, %r549;
	add.s32 	%r551, %r150, %r550;
	add.s32 	%r552, %r151, %r551;
	add.s32 	%r553, %r152, %r552;
	add.s32 	%r554, %r153, %r553;
	add.s32 	%r555, %r154, %r554;
	add.s32 	%r556, %r155, %r555;
	add.s32 	%r557, %r156, %r556;
	add.s32 	%r558, %r157, %r557;
	add.s32 	%r559, %r158, %r558;
	add.s32 	%r560, %r159, %r559;
	add.s32 	%r561, %r160, %r560;
	add.s32 	%r562, %r161, %r561;
	add.s32 	%r563, %r162, %r562;
	add.s32 	%r564, %r163, %r563;
	add.s32 	%r565, %r164, %r564;
	add.s32 	%r566, %r165, %r565;
	add.s32 	%r567, %r166, %r566;
	add.s32 	%r568, %r167, %r567;
	add.s32 	%r569, %r168, %r568;
	bar.sync 	0;
	st.shared.v2.u32 	[%r147], {%r1037, %r549};
	st.shared.v2.u32 	[%r147+8], {%r550, %r551};
	st.shared.v2.u32 	[%r147+16], {%r552, %r553};
	st.shared.v2.u32 	[%r147+24], {%r554, %r555};
	st.shared.v2.u32 	[%r147+32], {%r556, %r557};
	st.shared.v2.u32 	[%r147+40], {%r558, %r559};
	st.shared.v2.u32 	[%r147+48], {%r560, %r561};
	st.shared.v2.u32 	[%r147+56], {%r562, %r563};
	st.shared.v2.u32 	[%r147+64], {%r564, %r565};
	st.shared.v2.u32 	[%r147+72], {%r566, %r567};
	st.shared.v2.u32 	[%r147+80], {%r568, %r569};
	bar.warp.sync 	-1;
	ld.shared.u32 	%r216, [%r146];
	ld.shared.u32 	%r217, [%r146+128];
	ld.shared.u32 	%r218, [%r146+256];
	ld.shared.u32 	%r219, [%r146+384];
	ld.shared.u32 	%r220, [%r146+512];
	ld.shared.u32 	%r221, [%r146+640];
	ld.shared.u32 	%r222, [%r146+768];
	ld.shared.u32 	%r223, [%r146+896];
	ld.shared.u32 	%r224, [%r146+1024];
	ld.shared.u32 	%r225, [%r146+1152];
	ld.shared.u32 	%r226, [%r146+1280];
	ld.shared.u32 	%r227, [%r146+1408];
	ld.shared.u32 	%r228, [%r146+1536];
	ld.shared.u32 	%r229, [%r146+1664];
	ld.shared.u32 	%r230, [%r146+1792];
	ld.shared.u32 	%r231, [%r146+1920];
	ld.shared.u32 	%r232, [%r146+2048];
	ld.shared.u32 	%r233, [%r146+2176];
	ld.shared.u32 	%r234, [%r146+2304];
	ld.shared.u32 	%r235, [%r146+2432];
	ld.shared.u32 	%r236, [%r146+2560];
	ld.shared.u32 	%r237, [%r146+2688];
	setp.ne.s32 	%p81, %r85, 0;
	@%p81 bra 	$L__BB6_99;
	st.volatile.shared.u32 	[_ZZN3cub18CUB_300001_SM_10006detail4scan16DeviceScanKernelINS2_10policy_hubIiiijN4cuda3std3__44plusIvEEE10Policy1000EPiSC_NS0_13ScanTileStateIiLb1EEES9_NS1_10InputValueIiSC_EEjiLb0EiEEvT0_T1_T2_iT3_T4_T5_E12temp_storage+33792], %r6;
$L__BB6_99:
	ld.param.u32 	%r984, [_ZN3cub18CUB_300001_SM_10006detail4scan16DeviceScanKernelINS2_10policy_hubIiiijN4cuda3std3__44plusIvEEE10Policy1000EPiSC_NS0_13ScanTileStateIiLb1EEES9_NS1_10InputValueIiSC_EEjiLb0EiEEvT0_T1_T2_iT3_T4_T5__param_3];
	ld.param.u64 	%rd59, [_ZN3cub18CUB_300001_SM_10006detail4scan16DeviceScanKernelINS2_10policy_hubIiiijN4cuda3std3__44plusIvEEE10Policy1000EPiSC_NS0_13ScanTileStateIiLb1EEES9_NS1_10InputValueIiSC_EEjiLb0EiEEvT0_T1_T2_iT3_T4_T5__param_1];
	bar.sync 	0;
	ld.volatile.shared.u32 	%r238, [_ZZN3cub18CUB_300001_SM_10006detail4scan16DeviceScanKernelINS2_10policy_hubIiiijN4cuda3std3__44plusIvEEE10Policy1000EPiSC_NS0_13ScanTileStateIiLb1EEES9_NS1_10InputValueIiSC_EEjiLb0EiEEvT0_T1_T2_iT3_T4_T5_E12temp_storage+33792];
	setp.ge.s32 	%p82, %r87, %r238;
	cvt.u64.u32 	%rd35, %r87;
	mov.u32 	%r570, %ctaid.x;
	add.s32 	%r571, %r984, %r570;
	mul.lo.s32 	%r572, %r571, 8448;
	cvt.u64.u32 	%rd36, %r572;
	add.s64 	%rd37, %rd35, %rd36;
	cvta.to.global.u64 	%rd38, %rd59;
	shl.b64 	%rd39, %rd37, 2;
	add.s64 	%rd12, %rd38, %rd39;
	@%p82 bra 	$L__BB6_101;
	st.global.u32 	[%rd12], %r216;
$L__BB6_101:
	setp.ge.s32 	%p83, %r90, %r238;
	@%p83 bra 	$L__BB6_103;
	st.global.u32 	[%rd12+128], %r217;
$L__BB6_103:
	setp.ge.s32 	%p84, %r93, %r238;
	@%p84 bra 	$L__BB6_105;
	st.global.u32 	[%rd12+256], %r218;
$L__BB6_105:
	setp.ge.s32 	%p85, %r96, %r238;
	@%p85 bra 	$L__BB6_107;
	st.global.u32 	[%rd12+384], %r219;
$L__BB6_107:
	mov.u32 	%r573, %tid.x;
	and.b32  	%r574, %r573, 992;
	mul.lo.s32 	%r575, %r574, 22;
	and.b32  	%r576, %r573, 31;
	or.b32  	%r577, %r575, %r576;
	add.s32 	%r578, %r577, 128;
	setp.ge.s32 	%p86, %r578, %r238;
	@%p86 bra 	$L__BB6_109;
	st.global.u32 	[%rd12+512], %r220;
$L__BB6_109:
	add.s32 	%r584, %r577, 160;
	setp.ge.s32 	%p87, %r584, %r238;
	@%p87 bra 	$L__BB6_111;
	st.global.u32 	[%rd12+640], %r221;
$L__BB6_111:
	setp.ge.s32 	%p88, %r103, %r238;
	@%p88 bra 	$L__BB6_113;
	st.global.u32 	[%rd12+768], %r222;
$L__BB6_113:
	add.s32 	%r590, %r577, 224;
	setp.ge.s32 	%p89, %r590, %r238;
	@%p89 bra 	$L__BB6_115;
	st.global.u32 	[%rd12+896], %r223;
$L__BB6_115:
	setp.ge.s32 	%p90, %r108, %r238;
	@%p90 bra 	$L__BB6_117;
	st.global.u32 	[%rd12+1024], %r224;
$L__BB6_117:
	add.s32 	%r596, %r577, 288;
	setp.ge.s32 	%p91, %r596, %r238;
	@%p91 bra 	$L__BB6_119;
	st.global.u32 	[%rd12+1152], %r225;
$L__BB6_119:
	setp.ge.s32 	%p92, %r113, %r238;
	@%p92 bra 	$L__BB6_121;
	st.global.u32 	[%rd12+1280], %r226;
$L__BB6_121:
	setp.ge.s32 	%p93, %r116, %r238;
	@%p93 bra 	$L__BB6_123;
	st.global.u32 	[%rd12+1408], %r227;
$L__BB6_123:
	setp.ge.s32 	%p94, %r119, %r238;
	@%p94 bra 	$L__BB6_125;
	st.global.u32 	[%rd12+1536], %r228;
$L__BB6_125:
	setp.ge.s32 	%p95, %r122, %r238;
	@%p95 bra 	$L__BB6_127;
	st.global.u32 	[%rd12+1664], %r229;
$L__BB6_127:
	add.s32 	%r602, %r577, 448;
	setp.ge.s32 	%p96, %r602, %r238;
	@%p96 bra 	$L__BB6_129;
	st.global.u32 	[%rd12+1792], %r230;
$L__BB6_129:
	setp.ge.s32 	%p97, %r127, %r238;
	@%p97 bra 	$L__BB6_131;
	st.global.u32 	[%rd12+1920], %r231;
$L__BB6_131:
	add.s32 	%r608, %r577, 512;
	setp.ge.s32 	%p98, %r608, %r238;
	@%p98 bra 	$L__BB6_133;
	st.global.u32 	[%rd12+2048], %r232;
$L__BB6_133:
	add.s32 	%r614, %r577, 544;
	setp.ge.s32 	%p99, %r614, %r238;
	@%p99 bra 	$L__BB6_135;
	st.global.u32 	[%rd12+2176], %r233;
$L__BB6_135:
	setp.ge.s32 	%p100, %r134, %r238;
	@%p100 bra 	$L__BB6_137;
	st.global.u32 	[%rd12+2304], %r234;
$L__BB6_137:
	add.s32 	%r620, %r577, 608;
	setp.ge.s32 	%p101, %r620, %r238;
	@%p101 bra 	$L__BB6_139;
	st.global.u32 	[%rd12+2432], %r235;
$L__BB6_139:
	add.s32 	%r626, %r577, 640;
	setp.ge.s32 	%p102, %r626, %r238;
	@%p102 bra 	$L__BB6_141;
	st.global.u32 	[%rd12+2560], %r236;
$L__BB6_141:
	setp.ge.s32 	%p103, %r141, %r238;
	@%p103 bra 	$L__BB6_143;
	st.global.u32 	[%rd12+2688], %r237;
$L__BB6_143:
	ret;

}
	// .globl	_ZN3cub18CUB_300001_SM_10006detail10radix_sort31DeviceRadixSortSingleTileKernelINS1_5radix10policy_hubIlNS0_8NullTypeEyE10Policy1000ELNS0_9SortOrderE0ElS6_yNS1_21identity_decomposer_tEEEvPKT1_PSB_PKT2_PSF_T3_iiT4_
.visible .entry _ZN3cub18CUB_300001_SM_10006detail10radix_sort31DeviceRadixSortSingleTileKernelINS1_5radix10policy_hubIlNS0_8NullTypeEyE10Policy1000ELNS0_9SortOrderE0ElS6_yNS1_21identity_decomposer_tEEEvPKT1_PSB_PKT2_PSF_T3_iiT4_(
	.param .u64 .ptr .align 1 _ZN3cub18CUB_300001_SM_10006detail10radix_sort31DeviceRadixSortSingleTileKernelINS1_5radix10policy_hubIlNS0_8NullTypeEyE10Policy1000ELNS0_9SortOrderE0ElS6_yNS1_21identity_decomposer_tEEEvPKT1_PSB_PKT2_PSF_T3_iiT4__param_0,
	.param .u64 .ptr .align 1 _ZN3cub18CUB_300001_SM_10006detail10radix_sort31DeviceRadixSortSingleTileKernelINS1_5radix10policy_hubIlNS0_8NullTypeEyE10Policy1000ELNS0_9SortOrderE0ElS6_yNS1_21identity_decomposer_tEEEvPKT1_PSB_PKT2_PSF_T3_iiT4__param_1,
	.param .u64 .ptr .align 1 _ZN3cub18CUB_300001_SM_10006detail10radix_sort31DeviceRadixSortSingleTileKernelINS1_5radix10policy_hubIlNS0_8NullTypeEyE10Policy1000ELNS0_9SortOrderE0ElS6_yNS1_21identity_decomposer_tEEEvPKT1_PSB_PKT2_PSF_T3_iiT4__param_2,
	.param .u64 .ptr .align 1 _ZN3cub18CUB_300001_SM_10006detail10radix_sort31DeviceRadixSortSingleTileKernelINS1_5radix10policy_hubIlNS0_8NullTypeEyE10Policy1000ELNS0_9SortOrderE0ElS6_yNS1_21identity_decomposer_tEEEvPKT1_PSB_PKT2_PSF_T3_iiT4__param_3,
	.param .u64 _ZN3cub18CUB_300001_SM_10006detail10radix_sort31DeviceRadixSortSingleTileKernelINS1_5radix10policy_hubIlNS0_8NullTypeEyE10Policy1000ELNS0_9SortOrderE0ElS6_yNS1_21identity_decomposer_tEEEvPKT1_PSB_PKT2_PSF_T3_iiT4__param_4,
	.param .u32 _ZN3cub18CUB_300001_SM_10006detail10radix_sort31DeviceRadixSortSingleTileKernelINS1_5radix10policy_hubIlNS0_8NullTypeEyE10Policy1000ELNS0_9SortOrderE0ElS6_yNS1_21identity_decomposer_tEEEvPKT1_PSB_PKT2_PSF_T3_iiT4__param_5,
	.param .u32 _ZN3cub18CUB_300001_SM_10006detail10radix_sort31DeviceRadixSortSingleTileKernelINS1_5radix10policy_hubIlNS0_8NullTypeEyE10Policy1000ELNS0_9SortOrderE0ElS6_yNS1_21identity_decomposer_tEEEvPKT1_PSB_PKT2_PSF_T3_iiT4__param_6,
	.param .align 1 .b8 _ZN3cub18CUB_300001_SM_10006detail10radix_sort31DeviceRadixSortSingleTileKernelINS1_5radix10policy_hubIlNS0_8NullTypeEyE10Policy1000ELNS0_9SortOrderE0ElS6_yNS1_21identity_decomposer_tEEEvPKT1_PSB_PKT2_PSF_T3_iiT4__param_7[1]
)
.maxntid 256
.minnctapersm 1
{
	.reg .pred 	%p<32>;
	.reg .b16 	%rs<19>;
	.reg .b32 	%r<356>;
	.reg .b64 	%rd<131>;
	// demoted variable
	.shared .align 16 .b8 _ZZN3cub18CUB_300001_SM_10006detail10radix_sort31DeviceRadixSortSingleTileKernelINS1_5radix10policy_hubIlNS0_8NullTypeEyE10Policy1000ELNS0_9SortOrderE0ElS6_yNS1_21identity_decomposer_tEEEvPKT1_PSB_PKT2_PSF_T3_iiT4_E12temp_storage[33856];
	ld.param.u64 	%rd50, [_ZN3cub18CUB_300001_SM_10006detail10radix_sort31DeviceRadixSortSingleTileKernelINS1_5radix10policy_hubIlNS0_8NullTypeEyE10Policy1000ELNS0_9SortOrderE0ElS6_yNS1_21identity_decomposer_tEEEvPKT1_PSB_PKT2_PSF_T3_iiT4__param_0];
	ld.param.u64 	%rd47, [_ZN3cub18CUB_300001_SM_10006detail10radix_sort31DeviceRadixSortSingleTileKernelINS1_5radix10policy_hubIlNS0_8NullTypeEyE10Policy1000ELNS0_9SortOrderE0ElS6_yNS1_21identity_decomposer_tEEEvPKT1_PSB_PKT2_PSF_T3_iiT4__param_1];
	ld.param.u64 	%rd48, [_ZN3cub18CUB_300001_SM_10006detail10radix_sort31DeviceRadixSortSingleTileKernelINS1_5radix10policy_hubIlNS0_8NullTypeEyE10Policy1000ELNS0_9SortOrderE0ElS6_yNS1_21identity_decomposer_tEEEvPKT1_PSB_PKT2_PSF_T3_iiT4__param_4];
	ld.param.u32 	%r75, [_ZN3cub18CUB_300001_SM_10006detail10radix_sort31DeviceRadixSortSingleTileKernelINS1_5radix10policy_hubIlNS0_8NullTypeEyE10Policy1000ELNS0_9SortOrderE0ElS6_yNS1_21identity_decomposer_tEEEvPKT1_PSB_PKT2_PSF_T3_iiT4__param_5];
	ld.param.u32 	%r76, [_ZN3cub18CUB_300001_SM_10006detail10radix_sort31DeviceRadixSortSingleTileKernelINS1_5radix10policy_hubIlNS0_8NullTypeEyE10Policy1000ELNS0_9SortOrderE0ElS6_yNS1_21identity_decomposer_tEEEvPKT1_PSB_PKT2_PSF_T3_iiT4__param_6];
	cvta.to.global.u64 	%rd51, %rd50;
	cvt.u32.u64 	%r1, %rd48;
	mov.u32 	%r2, %tid.x;
	mul.lo.s32 	%r3, %r2, 9;
	setp.ge.s32 	%p1, %r3, %r1;
	mul.wide.u32 	%rd52, %r3, 8;
	add.s64 	%rd1, %rd51, %rd52;
	mov.b64 	%rd130, -1;
	@%p1 bra 	$L__BB7_2;
	ld.global.u64 	%rd53, [%rd1];
	xor.b64  	%rd130, %rd53, -9223372036854775808;
$L__BB7_2:
	add.s32 	%r77, %r3, 1;
	setp.ge.s32 	%p2, %r77, %r1;
	mov.b64 	%rd129, -1;
	@%p2 bra 	$L__BB7_4;
	ld.global.u64 	%rd55, [%rd1+8];
	xor.b64  	%rd129, %rd55, -9223372036854775808;
$L__BB7_4:
	add.s32 	%r78, %r3, 2;
	setp.ge.s32 	%p3, %r78, %r1;
	mov.b64 	%rd128, -1;
	@%p3 bra 	$L__BB7_6;
	ld.global.u64 	%rd57, [%rd1+16];
	xor.b64  	%rd128, %rd57, -9223372036854775808;
$L__BB7_6:
	add.s32 	%r79, %r3, 3;
	setp.ge.s32 	%p4, %r79, %r1;
	mov.b64 	%rd127, -1;
	@%p4 bra 	$L__BB7_8;
	ld.global.u64 	%rd59, [%rd1+24];
	xor.b64  	%rd127, %rd59, -9223372036854775808;
$L__BB7_8:
	add.s32 	%r80, %r3, 4;
	setp.ge.s32 	%p5, %r80, %r1;
	mov.b64 	%rd126, -1;
	@%p5 bra 	$L__BB7_10;
	ld.global.u64 	%rd61, [%rd1+32];
	xor.b64  	%rd126, %rd61, -9223372036854775808;
$L__BB7_10:
	add.s32 	%r81, %r3, 5;
	setp.ge.s32 	%p6, %r81, %r1;
	mov.b64 	%rd125, -1;
	@%p6 bra 	$L__BB7_12;
	ld.global.u64 	%rd63, [%rd1+40];
	xor.b64  	%rd125, %rd63, -9223372036854775808;
$L__BB7_12:
	add.s32 	%r82, %r3, 6;
	setp.ge.s32 	%p7, %r82, %r1;
	mov.b64 	%rd124, -1;
	@%p7 bra 	$L__BB7_14;
	ld.global.u64 	%rd65, [%rd1+48];
	xor.b64  	%rd124, %rd65, -9223372036854775808;
$L__BB7_14:
	add.s32 	%r83, %r3, 7;
	setp.ge.s32 	%p8, %r83, %r1;
	mov.b64 	%rd123, -1;
	@%p8 bra 	$L__BB7_16;
	ld.global.u64 	%rd67, [%rd1+56];
	xor.b64  	%rd123, %rd67, -9223372036854775808;
$L__BB7_16:
	add.s32 	%r84, %r3, 8;
	setp.ge.s32 	%p9, %r84, %r1;
	mov.b64 	%rd122, -1;
	@%p9 bra 	$L__BB7_18;
	ld.global.u64 	%rd69, [%rd1+64];
	xor.b64  	%rd122, %rd69, -9223372036854775808;
$L__BB7_18:
	bar.sync 	0;
	shr.u32 	%r4, %r2, 5;
	shl.b32 	%r86, %r2, 2;
	mov.u32 	%r87, _ZZN3cub18CUB_300001_SM_10006detail10radix_sort31DeviceRadixSortSingleTileKernelINS1_5radix10policy_hubIlNS0_8NullTypeEyE10Policy1000ELNS0_9SortOrderE0ElS6_yNS1_21identity_decomposer_tEEEvPKT1_PSB_PKT2_PSF_T3_iiT4_E12temp_storage;
	add.s32 	%r5, %r87, %r86;
	shl.b32 	%r88, %r2, 7;
	add.s32 	%r6, %r5, %r88;
	shl.b32 	%r89, %r4, 2;
	add.s32 	%r90, %r87, %r89;
	add.s32 	%r7, %r90, 33792;
	mad.lo.s32 	%r8, %r2, -60, %r6;
	add.s32 	%r353, %r75, 6;
	sub.s32 	%r352, %r76, %r75;
$L__BB7_19:
	add.s32 	%r101, %r353, -6;
	min.s32 	%r91, %r352, 6;
	mov.b32 	%r130, 0;
	st.shared.u32 	[%r5], %r130;
	st.shared.u32 	[%r5+1024], %r130;
	st.shared.u32 	[%r5+2048], %r130;
	st.shared.u32 	[%r5+3072], %r130;
	st.shared.u32 	[%r5+4096], %r130;
	st.shared.u32 	[%r5+5120], %r130;
	st.shared.u32 	[%r5+6144], %r130;
	st.shared.u32 	[%r5+7168], %r130;
	st.shared.u32 	[%r5+8192], %r130;
	st.shared.u32 	[%r5+9216], %r130;
	st.shared.u32 	[%r5+10240], %r130;
	st.shared.u32 	[%r5+11264], %r130;
	st.shared.u32 	[%r5+12288], %r130;
	st.shared.u32 	[%r5+13312], %r130;
	st.shared.u32 	[%r5+14336], %r130;
	st.shared.u32 	[%r5+15360], %r130;
	st.shared.u32 	[%r5+16384], %r130;
	st.shared.u32 	[%r5+17408], %r130;
	st.shared.u32 	[%r5+18432], %r130;
	st.shared.u32 	[%r5+19456], %r130;
	st.shared.u32 	[%r5+20480], %r130;
	st.shared.u32 	[%r5+21504], %r130;
	st.shared.u32 	[%r5+22528], %r130;
	st.shared.u32 	[%r5+23552], %r130;
	st.shared.u32 	[%r5+24576], %r130;
	st.shared.u32 	[%r5+25600], %r130;
	st.shared.u32 	[%r5+26624], %r130;
	st.shared.u32 	[%r5+27648], %r130;
	st.shared.u32 	[%r5+28672], %r130;
	st.shared.u32 	[%r5+29696], %r130;
	st.shared.u32 	[%r5+30720], %r130;
	st.shared.u32 	[%r5+31744], %r130;
	st.shared.u32 	[%r5+32768], %r130;
	mov.b64 	%rd71, 1;
	// begin inline asm
	shl.b64 %rd70, %rd71, %r91;
	// end inline asm
	add.s64 	%rd73, %rd70, -1;
	// begin inline asm
	shl.b64 %rd72, %rd73, %r130;
	// end inline asm
	// begin inline asm
	shr.b64 %rd74, %rd130, %r101;
	// end inline asm
	cvt.u32.u64 	%r133, %rd74;
	cvt.u32.u64 	%r134, %rd72;
	and.b32  	%r135, %r134, %r133;
	shl.b32 	%r136, %r135, 10;
	and.b32  	%r137, %r136, 31744;
	add.s32 	%r138, %r5, %r137;
	shr.u32 	%r139, %r135, 4;
	and.b32  	%r140, %r139, 268435454;
	add.s32 	%r14, %r138, %r140;
	ld.shared.u16 	%rs1, [%r14];
	add.s16 	%rs10, %rs1, 1;
	st.shared.u16 	[%r14], %rs10;
	// begin inline asm
	shr.b64 %rd76, %rd129, %r101;
	// end inline asm
	cvt.u32.u64 	%r141, %rd76;
	and.b32  	%r142, %r134, %r141;
	shl.b32 	%r143, %r142, 10;
	and.b32  	%r144, %r143, 31744;
	add.s32 	%r145, %r5, %r144;
	shr.u32 	%r146, %r142, 4;
	and.b32  	%r147, %r146, 268435454;
	add.s32 	%r15, %r145, %r147;
	ld.shared.u16 	%rs2, [%r15];
	add.s16 	%rs11, %rs2, 1;
	st.shared.u16 	[%r15], %rs11;
	// begin inline asm
	shr.b64 %rd78, %rd128, %r101;
	// end inline asm
	cvt.u32.u64 	%r148, %rd78;
	and.b32  	%r149, %r134, %r148;
	shl.b32 	%r150, %r149, 10;
	and.b32  	%r151, %r150, 31744;
	add.s32 	%r152, %r5, %r151;
	shr.u32 	%r153, %r149, 4;
	and.b32  	%r154, %r153, 268435454;
	add.s32 	%r16, %r152, %r154;
	ld.shared.u16 	%rs3, [%r16];
	add.s16 	%rs12, %rs3, 1;
	st.shared.u16 	[%r16], %rs12;
	// begin inline asm
	shr.b64 %rd80, %rd127, %r101;
	// end inline asm
	cvt.u32.u64 	%r155, %rd80;
	and.b32  	%r156, %r134, %r155;
	shl.b32 	%r157, %r156, 10;
	and.b32  	%r158, %r157, 31744;
	add.s32 	%r159, %r5, %r158;
	shr.u32 	%r160, %r156, 4;
	and.b32  	%r161, %r160, 268435454;
	add.s32 	%r17, %r159, %r161;
	ld.shared.u16 	%rs4, [%r17];
	add.s16 	%rs13, %rs4, 1;
	st.shared.u16 	[%r17], %rs13;
	// begin inline asm
	shr.b64 %rd82, %rd126, %r101;
	// end inline asm
	cvt.u32.u64 	%r162, %rd82;
	and.b32  	%r163, %r134, %r162;
	shl.b32 	%r164, %r163, 10;
	and.b32  	%r165, %r164, 31744;
	add.s32 	%r166, %r5, %r165;
	shr.u32 	%r167, %r163, 4;
	and.b32  	%r168, %r167, 268435454;
	add.s32 	%r18, %r166, %r168;
	ld.shared.u16 	%rs5, [%r18];
	add.s16 	%rs14, %rs5, 1;
	st.shared.u16 	[%r18], %rs14;
	// begin inline asm
	shr.b64 %rd84, %rd125, %r101;
	// end inline asm
	cvt.u32.u64 	%r169, %rd84;
	and.b32  	%r170, %r134, %r169;
	shl.b32 	%r171, %r170, 10;
	and.b32  	%r172, %r171, 31744;
	add.s32 	%r173, %r5, %r172;
	shr.u32 	%r174, %r170, 4;
	and.b32  	%r175, %r174, 268435454;
	add.s32 	%r19, %r173, %r175;
	ld.shared.u16 	%rs6, [%r19];
	add.s16 	%rs15, %rs6, 1;
	st.shared.u16 	[%r19], %rs15;
	// begin inline asm
	shr.b64 %rd86, %rd124, %r101;
	// end inline asm
	cvt.u32.u64 	%r176, %rd86;
	and.b32  	%r177, %r134, %r176;
	shl.b32 	%r178, %r177, 10;
	and.b32  	%r179, %r178, 31744;
	add.s32 	%r180, %r5, %r179;
	shr.u32 	%r181, %r177, 4;
	and.b32  	%r182, %r181, 268435454;
	add.s32 	%r20, %r180, %r182;
	ld.shared.u16 	%rs7, [%r20];
	add.s16 	%rs16, %rs7, 1;
	st.shared.u16 	[%r20], %rs16;
	// begin inline asm
	shr.b64 %rd88, %rd123, %r101;
	// end inline asm
	cvt.u32.u64 	%r183, %rd88;
	and.b32  	%r184, %r134, %r183;
	shl.b32 	%r185, %r184, 10;
	and.b32  	%r186, %r185, 31744;
	add.s32 	%r187, %r5, %r186;
	shr.u32 	%r188, %r184, 4;
	and.b32  	%r189, %r188, 268435454;
	add.s32 	%r21, %r187, %r189;
	ld.shared.u16 	%rs8, [%r21];
	add.s16 	%rs17, %rs8, 1;
	st.shared.u16 	[%r21], %rs17;
	// begin inline asm
	shr.b64 %rd90, %rd122, %r101;
	// end inline asm
	cvt.u32.u64 	%r190, %rd90;
	and.b32  	%r191, %r134, %r190;
	shl.b32 	%r192, %r191, 10;
	and.b32  	%r193, %r192, 31744;
	add.s32 	%r194, %r5, %r193;
	shr.u32 	%r195, %r191, 4;
	and.b32  	%r196, %r195, 268435454;
	add.s32 	%r22, %r194, %r196;
	ld.shared.u16 	%rs9, [%r22];
	add.s16 	%rs18, %rs9, 1;
	st.shared.u16 	[%r22], %rs18;
	bar.sync 	0;
	ld.shared.u32 	%r23, [%r6];
	ld.shared.u32 	%r197, [%r6+4];
	ld.shared.u32 	%r198, [%r6+8];
	ld.shared.u32 	%r199, [%r6+12];
	ld.shared.u32 	%r200, [%r6+16];
	ld.shared.u32 	%r201, [%r6+20];
	ld.shared.u32 	%r202, [%r6+24];
	ld.shared.u32 	%r203, [%r6+28];
	ld.shared.u32 	%r204, [%r6+32];
	ld.shared.u32 	%r205, [%r6+36];
	ld.shared.u32 	%r206, [%r6+40];
	ld.shared.u32 	%r207, [%r6+44];
	ld.shared.u32 	%r208, [%r6+48];
	ld.shared.u32 	%r209, [%r6+52];
	ld.shared.u32 	%r210, [%r6+56];
	ld.shared.u32 	%r211, [%r6+60];
	ld.shared.u32 	%r212, [%r6+64];
	ld.shared.u32 	%r213, [%r6+68];
	ld.shared.u32 	%r214, [%r6+72];
	ld.shared.u32 	%r215, [%r6+76];
	ld.shared.u32 	%r216, [%r6+80];
	ld.shared.u32 	%r217, [%r6+84];
	ld.shared.u32 	%r218, [%r6+88];
	ld.shared.u32 	%r219, [%r6+92];
	ld.shared.u32 	%r220, [%r6+96];
	ld.shared.u32 	%r221, [%r6+100];
	ld.shared.u32 	%r222, [%r6+104];
	ld.shared.u32 	%r223, [%r6+108];
	ld.shared.u32 	%r224, [%r6+112];
	ld.shared.u32 	%r225, [%r6+116];
	ld.shared.u32 	%r226, [%r6+120];
	ld.shared.u32 	%r227, [%r6+124];
	ld.shared.u32 	%r228, [%r6+128];
	add.s32 	%r24, %r197, %r23;
	add.s32 	%r25, %r198, %r24;
	add.s32 	%r26, %r199, %r25;
	add.s32 	%r27, %r200, %r26;
	add.s32 	%r28, %r201, %r27;
	add.s32 	%r29, %r202, %r28;
	add.s32 	%r30, %r203, %r29;
	add.s32 	%r31, %r204, %r30;
	add.s32 	%r32, %r205, %r31;
	add.s32 	%r33, %r206, %r32;
	add.s32 	%r34, %r207, %r33;
	add.s32 	%r35, %r208, %r34;
	add.s32 	%r36, %r209, %r35;
	add.s32 	%r37, %r210, %r36;
	add.s32 	%r38, %r211, %r37;
	add.s32 	%r39, %r212, %r38;
	add.s32 	%r40, %r213, %r39;
	add.s32 	%r41, %r214, %r40;
	add.s32 	%r42, %r215, %r41;
	add.s32 	%r43, %r216, %r42;
	add.s32 	%r44, %r217, %r43;
	add.s32 	%r45, %r218, %r44;
	add.s32 	%r46, %r219, %r45;
	add.s32 	%r47, %r220, %r46;
	add.s32 	%r48, %r221, %r47;
	add.s32 	%r49, %r222, %r48;
	add.s32 	%r50, %r223, %r49;
	add.s32 	%r51, %r224, %r50;
	add.s32 	%r52, %r225, %r51;
	add.s32 	%r53, %r226, %r52;
	add.s32 	%r54, %r227, %r53;
	add.s32 	%r107, %r228, %r54;
	// begin inline asm
	mov.u32 %r102, %laneid;
	// end inline asm
	mov.b32 	%r105, 1;
	mov.b32 	%r132, -1;
	// begin inline asm
	{  .reg .u32 r0;  .reg .pred p;  shfl.sync.up.b32 r0|p, %r107, %r105, %r130, %r132;  @p add.u32 r0, r0, %r107;  mov.u32 %r103, r0;}
	// end inline asm
	mov.b32 	%r111, 2;
	// begin inline asm
	{  .reg .u32 r0;  .reg .pred p;  shfl.sync.up.b32 r0|p, %r103, %r111, %r130, %r132;  @p add.u32 r0, r0, %r103;  mov.u32 %r109, r0;}
	// end inline asm
	mov.b32 	%r117, 4;
	// begin inline asm
	{  .reg .u32 r0;  .reg .pred p;  shfl.sync.up.b32 r0|p, %r109, %r117, %r130, %r132;  @p add.u32 r0, r0, %r109;  mov.u32 %r115, r0;}
	// end inline asm
	mov.b32 	%r123, 8;
	// begin inline asm
	{  .reg .u32 r0;  .reg .pred p;  shfl.sync.up.b32 r0|p, %r115, %r123, %r130, %r132;  @p add.u32 r0, r0, %r115;  mov.u32 %r121, r0;}
	// end inline asm
	mov.b32 	%r129, 16;
	// begin inline asm
	{  .reg .u32 r0;  .reg .pred p;  shfl.sync.up.b32 r0|p, %r121, %r129, %r130, %r132;  @p add.u32 r0, r0, %r121;  mov.u32 %r127, r0;}
	// end inline asm
	setp.ne.s32 	%p10, %r102, 31;
	@%p10 bra 	$L__BB7_21;
	st.shared.u32 	[%r7], %r127;
$L__BB7_21:
	sub.s32 	%r229, %r127, %r107;
	setp.gt.u32 	%p11, %r2, 31;
	setp.eq.s32 	%p12, %r4, 7;
	setp.eq.s32 	%p13, %r4, 6;
	setp.eq.s32 	%p14, %r4, 5;
	setp.eq.s32 	%p15, %r4, 4;
	setp.eq.s32 	%p16, %r4, 3;
	setp.eq.s32 	%p17, %r4, 2;
	setp.eq.s32 	%p18, %r4, 1;
	bar.sync 	0;
	ld.shared.v4.u32 	{%r230, %r231, %r232, %r233}, [_ZZN3cub18CUB_300001_SM_10006detail10radix_sort31DeviceRadixSortSingleTileKernelINS1_5radix10policy_hubIlNS0_8NullTypeEyE10Policy1000ELNS0_9SortOrderE0ElS6_yNS1_21identity_decomposer_tEEEvPKT1_PSB_PKT2_PSF_T3_iiT4_E12temp_storage+33792];
	selp.b32 	%r234, %r230, %r354, %p18;
	add.s32 	%r235, %r231, %r230;
	selp.b32 	%r236, %r235, %r234, %p17;
	add.s32 	%r237, %r235, %r232;
	selp.b32 	%r238, %r237, %r236, %p16;
	add.s32 	%r239, %r237, %r233;
	selp.b32 	%r240, %r239, %r238, %p15;
	ld.shared.v4.u32 	{%r241, %r242, %r243, %r244}, [_ZZN3cub18CUB_300001_SM_10006detail10radix_sort31DeviceRadixSortSingleTileKernelINS1_5radix10policy_hubIlNS0_8NullTypeEyE10Policy1000ELNS0_9SortOrderE0ElS6_yNS1_21identity_decomposer_tEEEvPKT1_PSB_PKT2_PSF_T3_iiT4_E12temp_storage+33808];
	add.s32 	%r245, %r239, %r241;
	selp.b32 	%r246, %r245, %r240, %p14;
	add.s32 	%r247, %r245, %r242;
	selp.b32 	%r248, %r247, %r246, %p13;
	add.s32 	%r249, %r247, %r243;
	selp.b32 	%r354, %r249, %r248, %p12;
	add.s32 	%r59, %r249, %r244;
	setp.ne.s32 	%p19, %r102, 0;
	selp.b32 	%r250, %r229, 0, %p19;
	add.s32 	%r251, %r354, %r250;
	or.pred  	%p20, %p11, %p19;
	selp.b32 	%r355, %r251, %r229, %p11;
	@%p20 bra 	$L__BB7_23;
	shl.b32 	%r355, %r59, 16;
	st.shared.u32 	[_ZZN3cub18CUB_300001_SM_10006detail10radix_sort31DeviceRadixSortSingleTileKernelINS1_5radix10policy_hubIlNS0_8NullTypeEyE10Policy1000ELNS0_9SortOrderE0ElS6_yNS1_21identity_decomposer_tEEEvPKT1_PSB_PKT2_PSF_T3_iiT4_E12temp_storage+33832], %r355;
$L__BB7_23:
	setp.eq.s32 	%p21, %r2, 0;
	bar.sync 	0;
	ld.shared.u32 	%r252, [_ZZN3cub18CUB_300001_SM_10006detail10radix_sort31DeviceRadixSortSingleTileKernelINS1_5radix10policy_hubIlNS0_8NullTypeEyE10Policy1000ELNS0_9SortOrderE0ElS6_yNS1_21identity_decomposer_tEEEvPKT1_PSB_PKT2_PSF_T3_iiT4_E12temp_storage+33832];
	selp.b32 	%r253, 0, %r252, %p21;
	add.s32 	%r254, %r355, %r253;
	add.s32 	%r255, %r23, %r254;
	add.s32 	%r256, %r24, %r254;
	add.s32 	%r257, %r25, %r254;
	add.s32 	%r258, %r26, %r254;
	add.s32 	%r259, %r27, %r254;
	add.s32 	%r260, %r28, %r254;
	add.s32 	%r261, %r29, %r254;
	add.s32 	%r262, %r30, %r254;
	add.s32 	%r263, %r31, %r254;
	add.s32 	%r264, %r32, %r254;
	add.s32 	%r265, %r33, %r254;
	add.s32 	%r266, %r34, %r254;
	add.s32 	%r267, %r35, %r254;
	add.s32 	%r268, %r36, %r254;
	add.s32 	%r269, %r37, %r254;
	add.s32 	%r270, %r38, %r254;
	add.s32 	%r271, %r39, %r254;
	add.s32 	%r272, %r40, %r254;
	add.s32 	%r273, %r41, %r254;
	add.s32 	%r274, %r42, %r254;
	add.s32 	%r275, %r43, %r254;
	add.s32 	%r276, %r44, %r254;
	add.s32 	%r277, %r45, %r254;
	add.s32 	%r278, %r46, %r254;
	add.s32 	%r279, %r47, %r254;
	add.s32 	%r280, %r48, %r254;
	add.s32 	%r281, %r49, %r254;
	add.s32 	%r282, %r50, %r254;
	add.s32 	%r283, %r51, %r254;
	add.s32 	%r284, %r52, %r254;
	add.s32 	%r285, %r53, %r254;
	add.s32 	%r286, %r54, %r254;
	st.shared.u32 	[%r6], %r254;
	st.shared.u32 	[%r6+4], %r255;
	st.shared.u32 	[%r6+8], %r256;
	st.shared.u32 	[%r6+12], %r257;
	st.shared.u32 	[%r6+16], %r258;
	st.shared.u32 	[%r6+20], %r259;
	st.shared.u32 	[%r6+24], %r260;
	st.shared.u32 	[%r6+28], %r261;
	st.shared.u32 	[%r6+32], %r262;
	st.shared.u32 	[%r6+36], %r263;
	st.shared.u32 	[%r6+40], %r264;
	st.shared.u32 	[%r6+44], %r265;
	st.shared.u32 	[%r6+48], %r266;
	st.shared.u32 	[%r6+52], %r267;
	st.shared.u32 	[%r6+56], %r268;
	st.shared.u32 	[%r6+60], %r269;
	st.shared.u32 	[%r6+64], %r270;
	st.shared.u32 	[%r6+68], %r271;
	st.shared.u32 	[%r6+72], %r272;
	st.shared.u32 	[%r6+76], %r273;
	st.shared.u32 	[%r6+80], %r274;
	st.shared.u32 	[%r6+84], %r275;
	st.shared.u32 	[%r6+88], %r276;
	st.shared.u32 	[%r6+92], %r277;
	st.shared.u32 	[%r6+96], %r278;
	st.shared.u32 	[%r6+100], %r279;
	st.shared.u32 	[%r6+104], %r280;
	st.shared.u32 	[%r6+108], %r281;
	st.shared.u32 	[%r6+112], %r282;
	st.shared.u32 	[%r6+116], %r283;
	st.shared.u32 	[%r6+120], %r284;
	st.shared.u32 	[%r6+124], %r285;
	st.shared.u32 	[%r6+128], %r286;
	bar.sync 	0;
	cvt.u32.u16 	%r287, %rs1;
	ld.shared.u16 	%r288, [%r14];
	add.s32 	%r63, %r288, %r287;
	cvt.u32.u16 	%r289, %rs2;
	ld.shared.u16 	%r290, [%r15];
	add.s32 	%r64, %r290, %r289;
	cvt.u32.u16 	%r291, %rs3;
	ld.shared.u16 	%r292, [%r16];
	add.s32 	%r65, %r292, %r291;
	cvt.u32.u16 	%r293, %rs4;
	ld.shared.u16 	%r294, [%r17];
	add.s32 	%r66, %r294, %r293;
	cvt.u32.u16 	%r295, %rs5;
	ld.shared.u16 	%r296, [%r18];
	add.s32 	%r67, %r296, %r295;
	cvt.u32.u16 	%r297, %rs6;
	ld.shared.u16 	%r298, [%r19];
	add.s32 	%r68, %r298, %r297;
	cvt.u32.u16 	%r299, %rs7;
	ld.shared.u16 	%r300, [%r20];
	add.s32 	%r69, %r300, %r299;
	cvt.u32.u16 	%r301, %rs8;
	ld.shared.u16 	%r302, [%r21];
	add.s32 	%r70, %r302, %r301;
	cvt.u32.u16 	%r303, %rs9;
	ld.shared.u16 	%r304, [%r22];
	add.s32 	%r71, %r304, %r303;
	bar.sync 	0;
	setp.lt.s32 	%p22, %r353, %r76;
	@%p22 bra 	$L__BB7_43;
	cvt.u64.u32 	%rd92, %r2;
	shl.b32 	%r305, %r63, 3;
	mov.u32 	%r306, _ZZN3cub18CUB_300001_SM_10006detail10radix_sort31DeviceRadixSortSingleTileKernelINS1_5radix10policy_hubIlNS0_8NullTypeEyE10Policy1000ELNS0_9SortOrderE0ElS6_yNS1_21identity_decomposer_tEEEvPKT1_PSB_PKT2_PSF_T3_iiT4_E12temp_storage;
	add.s32 	%r307, %r306, %r305;
	st.shared.u64 	[%r307], %rd130;
	shl.b32 	%r308, %r64, 3;
	add.s32 	%r309, %r306, %r308;
	st.shared.u64 	[%r309], %rd129;
	shl.b32 	%r310, %r65, 3;
	add.s32 	%r311, %r306, %r310;
	st.shared.u64 	[%r311], %rd128;
	shl.b32 	%r312, %r66, 3;
	add.s32 	%r313, %r306, %r312;
	st.shared.u64 	[%r313], %rd127;
	shl.b32 	%r314, %r67, 3;
	add.s32 	%r315, %r306, %r314;
	st.shared.u64 	[%r315], %rd126;
	shl.b32 	%r316, %r68, 3;
	add.s32 	%r317, %r306, %r316;
	st.shared.u64 	[%r317], %rd125;
	shl.b32 	%r318, %r69, 3;
	add.s32 	%r319, %r306, %r318;
	st.shared.u64 	[%r319], %rd124;
	shl.b32 	%r320, %r70, 3;
	add.s32 	%r321, %r306, %r320;
	st.shared.u64 	[%r321], %rd123;
	shl.b32 	%r322, %r71, 3;
	add.s32 	%r323, %r306, %r322;
	st.shared.u64 	[%r323], %rd122;
	bar.sync 	0;
	shl.b32 	%r324, %r2, 6;
	sub.s32 	%r72, %r8, %r324;
	ld.shared.u64 	%rd29, [%r72+2048];
	ld.shared.u64 	%rd30, [%r72+4096];
	ld.shared.u64 	%rd31, [%r72+6144];
	ld.shared.u64 	%rd32, [%r72+8192];
	ld.shared.u64 	%rd33, [%r72+10240];
	ld.shared.u64 	%rd34, [%r72+12288];
	ld.shared.u64 	%rd35, [%r72+14336];
	ld.shared.u64 	%rd36, [%r72+16384];
	setp.gt.u64 	%p23, %rd48, %rd92;
	cvta.to.global.u64 	%rd93, %rd47;
	mul.wide.u32 	%rd94, %r2, 8;
	add.s64 	%rd37, %rd93, %rd94;
	@%p23 bra 	$L__BB7_25;
	bra.uni 	$L__BB7_26;
$L__BB7_25:
	ld.shared.u64 	%rd95, [%r72];
	xor.b64  	%rd96, %rd95, -9223372036854775808;
	st.global.u64 	[%rd37], %rd96;
$L__BB7_26:
	add.s32 	%r325, %r2, 256;
	cvt.u64.u32 	%rd97, %r325;
	setp.le.u64 	%p24, %rd48, %rd97;
	@%p24 bra 	$L__BB7_28;
	xor.b64  	%rd98, %rd29, -9223372036854775808;
	st.global.u64 	[%rd37+2048], %rd98;
$L__BB7_28:
	add.s32 	%r326, %r2, 512;
	cvt.u64.u32 	%rd99, %r326;
	setp.le.u64 	%p25, %rd48, %rd99;
	@%p25 bra 	$L__BB7_30;
	xor.b64  	%rd100, %rd30, -9223372036854775808;
	st.global.u64 	[%rd37+4096], %rd100;
$L__BB7_30:
	add.s32 	%r327, %r2, 768;
	cvt.u64.u32 	%rd101, %r327;
	setp.le.u64 	%p26, %rd48, %rd101;
	@%p26 bra 	$L__BB7_32;
	xor.b64  	%rd102, %rd31, -9223372036854775808;
	st.global.u64 	[%rd37+6144], %rd102;
$L__BB7_32:
	or.b32  	%r328, %r2, 1024;
	cvt.u64.u32 	%rd103, %r328;
	setp.le.u64 	%p27, %rd48, %rd103;
	@%p27 bra 	$L__BB7_34;
	xor.b64  	%rd104, %rd32, -9223372036854775808;
	st.global.u64 	[%rd37+8192], %rd104;
$L__BB7_34:
	add.s32 	%r329, %r2, 1280;
	cvt.u64.u32 	%rd105, %r329;
	setp.le.u64 	%p28, %rd48, %rd105;
	@%p28 bra 	$L__BB7_36;
	xor.b64  	%rd106, %rd33, -9223372036854775808;
	st.global.u64 	[%rd37+10240], %rd106;
$L__BB7_36:
	add.s32 	%r330, %r2, 1536;
	cvt.u64.u32 	%rd107, %r330;
	setp.le.u64 	%p29, %rd48, %rd107;
	@%p29 bra 	$L__BB7_38;
	xor.b64  	%rd108, %rd34, -9223372036854775808;
	st.global.u64 	[%rd37+12288], %rd108;
$L__BB7_38:
	add.s32 	%r331, %r2, 1792;
	cvt.u64.u32 	%rd109, %r331;
	setp.le.u64 	%p30, %rd48, %rd109;
	@%p30 bra 	$L__BB7_40;
	xor.b64  	%rd110, %rd35, -9223372036854775808;
	st.global.u64 	[%rd37+14336], %rd110;
$L__BB7_40:
	or.b32  	%r332, %r2, 2048;
	cvt.u64.u32 	%rd111, %r332;
	setp.le.u64 	%p31, %rd48, %rd111;
	@%p31 bra 	$L__BB7_42;
	xor.b64  	%rd112, %rd36, -9223372036854775808;
	st.global.u64 	[%rd37+16384], %rd112;
$L__BB7_42:
	ret;
$L__BB7_43:
	shl.b32 	%r333, %r63, 3;
	mov.u32 	%r334, _ZZN3cub18CUB_300001_SM_10006detail10radix_sort31DeviceRadixSortSingleTileKernelINS1_5radix10policy_hubIlNS0_8NullTypeEyE10Policy1000ELNS0_9SortOrderE0ElS6_yNS1_21identity_decomposer_tEEEvPKT1_PSB_PKT2_PSF_T3_iiT4_E12temp_storage;
	add.s32 	%r335, %r334, %r333;
	st.shared.u64 	[%r335], %rd130;
	shl.b32 	%r336, %r64, 3;
	add.s32 	%r337, %r334, %r336;
	st.shared.u64 	[%r337], %rd129;
	shl.b32 	%r338, %r65, 3;
	add.s32 	%r339, %r334, %r338;
	st.shared.u64 	[%r339], %rd128;
	shl.b32 	%r340, %r66, 3;
	add.s32 	%r341, %r334, %r340;
	st.shared.u64 	[%r341], %rd127;
	shl.b32 	%r342, %r67, 3;
	add.s32 	%r343, %r334, %r342;
	st.shared.u64 	[%r343], %rd126;
	shl.b32 	%r344, %r68, 3;
	add.s32 	%r345, %r334, %r344;
	st.shared.u64 	[%r345], %rd125;
	shl.b32 	%r346, %r69, 3;
	add.s32 	%r347, %r334, %r346;
	st.shared.u64 	[%r347], %rd124;
	shl.b32 	%r348, %r70, 3;
	add.s32 	%r349, %r334, %r348;
	st.shared.u64 	[%r349], %rd123;
	shl.b32 	%r350, %r71, 3;
	add.s32 	%r351, %r334, %r350;
	st.shared.u64 	[%r351], %rd122;
	bar.sync 	0;
	ld.shared.u64 	%rd130, [%r8];
	ld.shared.u64 	%rd129, [%r8+8];
	ld.shared.u64 	%rd128, [%r8+16];
	ld.shared.u64 	%rd127, [%r8+24];
	ld.shared.u64 	%rd126, [%r8+32];
	ld.shared.u64 	%rd125, [%r8+40];
	ld.shared.u64 	%rd124, [%r8+48];
	ld.shared.u64 	%rd123, [%r8+56];
	ld.shared.u64 	%rd122, [%r8+64];
	bar.sync 	0;
	add.s32 	%r353, %r353, 6;
	add.s32 	%r352, %r352, -6;
	bra.uni 	$L__BB7_19;

}
	// .globl	_ZN3cub18CUB_300001_SM_10006detail10radix_sort30DeviceRadixSortHistogramKernelINS1_5radix10policy_hubIlNS0_8NullTypeEyE10Policy1000ELNS0_9SortOrderE0ElyNS1_21identity_decomposer_tEEEvPT2_PKT1_SB_iiT3_
.visible .entry _ZN3cub18CUB_300001_SM_10006detail10radix_sort30DeviceRadixSortHistogramKernelINS1_5radix10policy_hubIlNS0_8NullTypeEyE10Policy1000ELNS0_9SortOrderE0ElyNS1_21identity_decomposer_tEEEvPT2_PKT1_SB_iiT3_(
	.param .u64 .ptr .align 1 _ZN3cub18CUB_300001_SM_10006detail10radix_sort30DeviceRadixSortHistogramKernelINS1_5radix10policy_hubIlNS0_8NullTypeEyE10Policy1000ELNS0_9SortOrderE0ElyNS1_21identity_decomposer_tEEEvPT2_PKT1_SB_iiT3__param_0,
	.param .u64 .ptr .align 1 _ZN3cub18CUB_300001_SM_10006detail10radix_sort30DeviceRadixSortHistogramKernelINS1_5radix10policy_hubIlNS0_8NullTypeEyE10Policy1000ELNS0_9SortOrderE0ElyNS1_21identity_decomposer_tEEEvPT2_PKT1_SB_iiT3__param_1,
	.param .u64 _ZN3cub18CUB_300001_SM_10006detail10radix_sort30DeviceRadixSortHistogramKernelINS1_5radix10policy_hubIlNS0_8NullTypeEyE10Policy1000ELNS0_9SortOrderE0ElyNS1_21identity_decomposer_tEEEvPT2_PKT1_SB_iiT3__param_2,
	.param .u32 _ZN3cub18CUB_300001_SM_10006detail10radix_sort30DeviceRadixSortHistogramKernelINS1_5radix10policy_hubIlNS0_8NullTypeEyE10Policy1000ELNS0_9SortOrderE0ElyNS1_21identity_decomposer_tEEEvPT2_PKT1_SB_iiT3__param_3,
	.param .u32 _ZN3cub18CUB_300001_SM_10006detail10radix_sort30DeviceRadixSortHistogramKernelINS1_5radix10policy_hubIlNS0_8NullTypeEyE10Policy1000ELNS0_9SortOrderE0ElyNS1_21identity_decomposer_tEEEvPT2_PKT1_SB_iiT3__param_4,
	.param .align 1 .b8 _ZN3cub18CUB_300001_SM_10006detail10radix_sort30DeviceRadixSortHistogramKernelINS1_5radix10policy_hubIlNS0_8NullTypeEyE10Policy1000ELNS0_9SortOrderE0ElyNS1_21identity_decomposer_tEEEvPT2_PKT1_SB_iiT3__param_5[1]
)
.maxntid 128
{
	.reg .pred 	%p<91>;
	.reg .b32 	%r<362>;
	.reg .b64 	%rd<279>;
	// demoted variable
	.shared .align 4 .b8 _ZZN3cub18CUB_300001_SM_10006detail10radix_sort30DeviceRadixSortHistogramKernelINS1_5radix10policy_hubIlNS0_8NullTypeEyE10Policy1000ELNS0_9SortOrderE0ElyNS1_21identity_decomposer_tEEEvPT2_PKT1_SB_iiT3_E12temp_storage[8192];
	ld.param.u64 	%rd97, [_ZN3cub18CUB_300001_SM_10006detail10radix_sort30DeviceRadixSortHistogramKernelINS1_5radix10policy_hubIlNS0_8NullTypeEyE10Policy1000ELNS0_9SortOrderE0ElyNS1_21identity_decomposer_tEEEvPT2_PKT1_SB_iiT3__param_0];
	ld.param.u64 	%rd98, [_ZN3cub18CUB_300001_SM_10006detail10radix_sort30DeviceRadixSortHistogramKernelINS1_5radix10policy_hubIlNS0_8NullTypeEyE10Policy1000ELNS0_9SortOrderE0ElyNS1_21identity_decomposer_tEEEvPT2_PKT1_SB_iiT3__param_1];
	ld.param.u64 	%rd96, [_ZN3cub18CUB_300001_SM_10006detail10radix_sort30DeviceRadixSortHistogramKernelINS1_5radix10policy_hubIlNS0_8NullTypeEyE10Policy1000ELNS0_9SortOrderE0ElyNS1_21identity_decomposer_tEEEvPT2_PKT1_SB_iiT3__param_2];
	ld.param.u32 	%r93, [_ZN3cub18CUB_300001_SM_10006detail10radix_sort30DeviceRadixSortHistogramKernelINS1_5radix10policy_hubIlNS0_8NullTypeEyE10Policy1000ELNS0_9SortOrderE0ElyNS1_21identity_decomposer_tEEEvPT2_PKT1_SB_iiT3__param_3];
	ld.param.u32 	%r94, [_ZN3cub18CUB_300001_SM_10006detail10radix_sort30DeviceRadixSortHistogramKernelINS1_5radix10policy_hubIlNS0_8NullTypeEyE10Policy1000ELNS0_9SortOrderE0ElyNS1_21identity_decomposer_tEEEvPT2_PKT1_SB_iiT3__param_4];
	cvta.to.global.u64 	%rd1, %rd98;
	cvta.to.global.u64 	%rd2, %rd97;
	setp.eq.s64 	%p2, %rd96, 0;
	@%p2 bra 	$L__BB8_153;
	sub.s32 	%r95, %r94, %r93;
	add.s32 	%r96, %r95, 7;
	shr.s32 	%r97, %r96, 31;
	shr.u32 	%r98, %r97, 29;
	add.s32 	%r99, %r96, %r98;
	shr.s32 	%r100, %r99, 3;
	mov.u32 	%r101, %tid.x;
	setp.gt.u32 	%p3, %r101, 255;
	setp.lt.s32 	%p4, %r96, 8;
	mov.u32 	%r102, %ctaid.x;
	shl.b32 	%r103, %r102, 11;
	cvt.u64.u32 	%rd3, %r103;
	mov.u32 	%r104, %nctaid.x;
	shl.b32 	%r105, %r104, 11;
	cvt.u64.u32 	%rd4, %r105;
	add.s32 	%r1, %r100, -1;
	and.b32  	%r2, %r100, 15;
	and.b32  	%r3, %r100, 7;
	add.s32 	%r4, %r3, -1;
	and.b32  	%r5, %r100, 3;
	or.pred  	%p1, %p3, %p4;
	shl.b32 	%r106, %r101, 2;
	mov.u32 	%r107, _ZZN3cub18CUB_300001_SM_10006detail10radix_sort30DeviceRadixSortHistogramKernelINS1_5radix10policy_hubIlNS0_8NullTypeEyE10Policy1000ELNS0_9SortOrderE0ElyNS1_21identity_decomposer_tEEEvPT2_PKT1_SB_iiT3_E12temp_storage;
	add.s32 	%r6, %r107, %r106;
	and.b32  	%r7, %r100, 268435440;
	cvt.u64.u32 	%rd5, %r101;
	add.s32 	%r8, %r101, 128;
	add.s32 	%r9, %r101, 256;
	add.s32 	%r10, %r101, 512;
	add.s32 	%r11, %r101, 640;
	add.s32 	%r12, %r101, 768;
	add.s32 	%r13, %r101, 1920;
	and.b32  	%r14, %r100, 268435448;
	and.b32  	%r15, %r100, 1;
	neg.s32 	%r16, %r7;
	add.s32 	%r17, %r6, 8192;
	add.s64 	%rd100, %rd96, -1;
	shr.u64 	%rd101, %rd100, 30;
	add.s64 	%rd102, %rd101, 1;
	min.u64 	%rd6, %rd102, %rd96;
	mov.b64 	%rd246, 0;
$L__BB8_2:
	@%p1 bra 	$L__BB8_30;
	setp.lt.u32 	%p5, %r1, 15;
	mov.b32 	%r346, 0;
	@%p5 bra 	$L__BB8_6;
	mov.u32 	%r343, %r17;
	mov.u32 	%r344, %r16;
$L__BB8_5:
	.pragma "nounroll";
	mov.b32 	%r109, 0;
	st.shared.u32 	[%r343+-8192], %r109;
	st.shared.u32 	[%r343+-7168], %r109;
	st.shared.u32 	[%r343+-6144], %r109;
	st.shared.u32 	[%r343+-5120], %r109;
	st.shared.u32 	[%r343+-4096], %r109;
	st.shared.u32 	[%r343+-3072], %r109;
	st.shared.u32 	[%r343+-2048], %r109;
	st.shared.u32 	[%r343+-1024], %r109;
	st.shared.u32 	[%r343], %r109;
	st.shared.u32 	[%r343+1024], %r109;
	st.shared.u32 	[%r343+2048], %r109;
	st.shared.u32 	[%r343+3072], %r109;
	st.shared.u32 	[%r343+4096], %r109;
	st.shared.u32 	[%r343+5120], %r109;
	st.shared.u32 	[%r343+6144], %r109;
	st.shared.u32 	[%r343+7168], %r109;
	add.s32 	%r344, %r344, 16;
	add.s32 	%r343, %r343, 16384;
	setp.ne.s32 	%p6, %r344, 0;
	mov.u32 	%r346, %r7;
	@%p6 bra 	$L__BB8_5;
$L__BB8_6:
	add.s32 	%r23, %r2, -1;
	setp.eq.s32 	%p7, %r2, 0;
	@%p7 bra 	$L__BB8_16;
	setp.lt.u32 	%p8, %r23, 7;
	@%p8 bra 	$L__BB8_9;
	shl.b32 	%r110, %r346, 10;
	add.s32 	%r111, %r6, %r110;
	mov.b32 	%r112, 0;
	st.shared.u32 	[%r111], %r112;
	st.shared.u32 	[%r111+1024], %r112;
	st.shared.u32 	[%r111+2048], %r112;
	st.shared.u32 	[%r111+3072], %r112;
	st.shared.u32 	[%r111+4096], %r112;
	st.shared.u32 	[%r111+5120], %r112;
	st.shared.u32 	[%r111+6144], %r112;
	st.shared.u32 	[%r111+7168], %r112;
	add.s32 	%r346, %r346, 8;
$L__BB8_9:
	setp.eq.s32 	%p9, %r3, 0;
	@%p9 bra 	$L__BB8_16;
	setp.lt.u32 	%p10, %r4, 3;
	@%p10 bra 	$L__BB8_12;
	shl.b32 	%r113, %r346, 10;
	add.s32 	%r114, %r6, %r113;
	mov.b32 	%r115, 0;
	st.shared.u32 	[%r114], %r115;
	st.shared.u32 	[%r114+1024], %r115;
	st.shared.u32 	[%r114+2048], %r115;
	st.shared.u32 	[%r114+3072], %r115;
	add.s32 	%r346, %r346, 4;
$L__BB8_12:
	setp.eq.s32 	%p11, %r5, 0;
	@%p11 bra 	$L__BB8_16;
	setp.eq.s32 	%p12, %r5, 1;
	shl.b32 	%r116, %r346, 10;
	add.s32 	%r28, %r6, %r116;
	mov.b32 	%r117, 0;
	st.shared.u32 	[%r28], %r117;
	@%p12 bra 	$L__BB8_16;
	setp.eq.s32 	%p13, %r5, 2;
	mov.b32 	%r118, 0;
	st.shared.u32 	[%r28+1024], %r118;
	@%p13 bra 	$L__BB8_16;
	mov.b32 	%r119, 0;
	st.shared.u32 	[%r28+2048], %r119;
$L__BB8_16:
	cvt.u32.u64 	%r120, %rd5;
	setp.gt.u32 	%p14, %r120, 127;
	@%p14 bra 	$L__BB8_30;
	setp.lt.u32 	%p15, %r1, 15;
	mov.b32 	%r350, 0;
	@%p15 bra 	$L__BB8_20;
	mov.b32 	%r348, 0;
$L__BB8_19:
	.pragma "nounroll";
	shl.b32 	%r123, %r348, 10;
	add.s32 	%r124, %r6, %r123;
	mov.b32 	%r125, 0;
	st.shared.u32 	[%r124+512], %r125;
	st.shared.u32 	[%r124+1536], %r125;
	st.shared.u32 	[%r124+2560], %r125;
	st.shared.u32 	[%r124+3584], %r125;
	st.shared.u32 	[%r124+4608], %r125;
	st.shared.u32 	[%r124+5632], %r125;
	st.shared.u32 	[%r124+6656], %r125;
	st.shared.u32 	[%r124+7680], %r125;
	st.shared.u32 	[%r124+8704], %r125;
	st.shared.u32 	[%r124+9728], %r125;
	st.shared.u32 	[%r124+10752], %r125;
	st.shared.u32 	[%r124+11776], %r125;
	st.shared.u32 	[%r124+12800], %r125;
	st.shared.u32 	[%r124+13824], %r125;
	st.shared.u32 	[%r124+14848], %r125;
	st.shared.u32 	[%r124+15872], %r125;
	add.s32 	%r348, %r348, 16;
	setp.ne.s32 	%p16, %r348, %r7;
	mov.u32 	%r350, %r7;
	@%p16 bra 	$L__BB8_19;
$L__BB8_20:
	setp.eq.s32 	%p17, %r2, 0;
	@%p17 bra 	$L__BB8_30;
	setp.lt.u32 	%p18, %r23, 7;
	@%p18 bra 	$L__BB8_23;
	shl.b32 	%r126, %r350, 10;
	add.s32 	%r127, %r6, %r126;
	mov.b32 	%r128, 0;
	st.shared.u32 	[%r127+512], %r128;
	st.shared.u32 	[%r127+1536], %r128;
	st.shared.u32 	[%r127+2560], %r128;
	st.shared.u32 	[%r127+3584], %r128;
	st.shared.u32 	[%r127+4608], %r128;
	st.shared.u32 	[%r127+5632], %r128;
	st.shared.u32 	[%r127+6656], %r128;
	st.shared.u32 	[%r127+7680], %r128;
	add.s32 	%r350, %r350, 8;
$L__BB8_23:
	setp.eq.s32 	%p19, %r3, 0;
	@%p19 bra 	$L__BB8_30;
	setp.lt.u32 	%p20, %r4, 3;
	@%p20 bra 	$L__BB8_26;
	shl.b32 	%r129, %r350, 10;
	add.s32 	%r130, %r6, %r129;
	mov.b32 	%r131, 0;
	st.shared.u32 	[%r130+512], %r131;
	st.shared.u32 	[%r130+1536], %r131;
	st.shared.u32 	[%r130+2560], %r131;
	st.shared.u32 	[%r130+3584], %r131;
	add.s32 	%r350, %r350, 4;
$L__BB8_26:
	setp.eq.s32 	%p21, %r5, 0;
	@%p21 bra 	$L__BB8_30;
	setp.eq.s32 	%p22, %r5, 1;
	shl.b32 	%r132, %r350, 10;
	add.s32 	%r36, %r6, %r132;
	mov.b32 	%r133, 0;
	st.shared.u32 	[%r36+512], %r133;
	@%p22 bra 	$L__BB8_30;
	setp.eq.s32 	%p23, %r5, 2;
	mov.b32 	%r134, 0;
	st.shared.u32 	[%r36+1536], %r134;
	@%p23 bra 	$L__BB8_30;
	mov.b32 	%r135, 0;
	st.shared.u32 	[%r36+2560], %r135;
$L__BB8_30:
	bar.sync 	0;
	bar.sync 	0;
	shl.b64 	%rd8, %rd246, 30;
	sub.s64 	%rd103, %rd96, %rd8;
	min.u64 	%rd9, %rd103, 1073741824;
	setp.le.u64 	%p24, %rd9, %rd3;
	@%p24 bra 	$L__BB8_70;
	mov.u64 	%rd247, %rd3;
$L__BB8_32:
	add.s64 	%rd11, %rd247, %rd8;
	sub.s64 	%rd12, %rd96, %rd11;
	setp.lt.u64 	%p25, %rd12, 2048;
	@%p25 bra 	$L__BB8_34;
	add.s64 	%rd122, %rd11, %rd5;
	shl.b64 	%rd123, %rd122, 3;
	add.s64 	%rd124, %rd1, %rd123;
	ld.global.u64 	%rd278, [%rd124];
	ld.global.u64 	%rd277, [%rd124+1024];
	ld.global.u64 	%rd276, [%rd124+2048];
	ld.global.u64 	%rd275, [%rd124+3072];
	ld.global.u64 	%rd274, [%rd124+4096];
	ld.global.u64 	%rd273, [%rd124+5120];
	ld.global.u64 	%rd272, [%rd124+6144];
	ld.global.u64 	%rd271, [%rd124+7168];
	ld.global.u64 	%rd270, [%rd124+8192];
	ld.global.u64 	%rd269, [%rd124+9216];
	ld.global.u64 	%rd268, [%rd124+10240];
	ld.global.u64 	%rd267, [%rd124+11264];
	ld.global.u64 	%rd266, [%rd124+12288];
	ld.global.u64 	%rd265, [%rd124+13312];
	ld.global.u64 	%rd264, [%rd124+14336];
	ld.global.u64 	%rd263, [%rd124+15360];
	bra.uni 	$L__BB8_66;
$L__BB8_34:
	cvt.u32.u64 	%r136, %rd5;
	cvt.u32.u64 	%r37, %rd12;
	setp.ge.s32 	%p26, %r136, %r37;
	add.s64 	%rd105, %rd11, %rd5;
	shl.b64 	%rd106, %rd105, 3;
	add.s64 	%rd29, %rd1, %rd106;
	mov.b64 	%rd278, 9223372036854775807;
	@%p26 bra 	$L__BB8_36;
	ld.global.u64 	%rd278, [%rd29];
$L__BB8_36:
	setp.ge.s32 	%p27, %r8, %r37;
	mov.b64 	%rd277, 9223372036854775807;
	@%p27 bra 	$L__BB8_38;
	ld.global.u64 	%rd277, [%rd29+1024];
$L__BB8_38:
	setp.ge.s32 	%p28, %r9, %r37;
	mov.b64 	%rd276, 9223372036854775807;
	@%p28 bra 	$L__BB8_40;
	ld.global.u64 	%rd276, [%rd29+2048];
$L__BB8_40:
	mov.u32 	%r137, %tid.x;
	add.s32 	%r138, %r137, 384;
	setp.ge.s32 	%p29, %r138, %r37;
	mov.b64 	%rd275, 9223372036854775807;
	@%p29 bra 	$L__BB8_42;
	ld.global.u64 	%rd275, [%rd29+3072];
$L__BB8_42:
	setp.ge.s32 	%p30, %r10, %r37;
	mov.b64 	%rd274, 9223372036854775807;
	@%p30 bra 	$L__BB8_44;
	ld.global.u64 	%rd274, [%rd29+4096];
$L__BB8_44:
	setp.ge.s32 	%p31, %r11, %r37;
	mov.b64 	%rd273, 9223372036854775807;
	@%p31 bra 	$L__BB8_46;
	ld.global.u64 	%rd273, [%rd29+5120];
$L__BB8_46:
	setp.ge.s32 	%p32, %r12, %r37;
	mov.b64 	%rd272, 9223372036854775807;
	@%p32 bra 	$L__BB8_48;
	ld.global.u64 	%rd272, [%rd29+6144];
$L__BB8_48:
	add.s32 	%r140, %r137, 896;
	setp.ge.s32 	%p33, %r140, %r37;
	mov.b64 	%rd271, 9223372036854775807;
	@%p33 bra 	$L__BB8_50;
	ld.global.u64 	%rd271, [%rd29+7168];
$L__BB8_50:
	or.b32  	%r142, %r137, 1024;
	setp.ge.s32 	%p34, %r142, %r37;
	mov.b64 	%rd270, 9223372036854775807;
	@%p34 bra 	$L__BB8_52;
	ld.global.u64 	%rd270, [%rd29+8192];
$L__BB8_52:
	add.s32 	%r144, %r137, 1152;
	setp.ge.s32 	%p35, %r144, %r37;
	mov.b64 	%rd269, 9223372036854775807;
	@%p35 bra 	$L__BB8_54;
	ld.global.u64 	%rd269, [%rd29+9216];
$L__BB8_54:
	add.s32 	%r146, %r137, 1280;
	setp.ge.s32 	%p36, %r146, %r37;
	mov.b64 	%rd268, 9223372036854775807;
	@%p36 bra 	$L__BB8_56;
	ld.global.u64 	%rd268, [%rd29+10240];
$L__BB8_56:
	add.s32 	%r148, %r137, 1408;
	setp.ge.s32 	%p37, %r148, %r37;
	mov.b64 	%rd267, 9223372036854775807;
	@%p37 bra 	$L__BB8_58;
	ld.global.u64 	%rd267, [%rd29+11264];
$L__BB8_58:
	add.s32 	%r150, %r137, 1536;
	setp.ge.s32 	%p38, %r150, %r37;
	mov.b64 	%rd266, 9223372036854775807;
	@%p38 bra 	$L__BB8_60;
	ld.global.u64 	%rd266, [%rd29+12288];
$L__BB8_60:
	add.s32 	%r152, %r137, 1664;
	setp.ge.s32 	%p39, %r152, %r37;
	mov.b64 	%rd265, 9223372036854775807;
	@%p39 bra 	$L__BB8_62;
	ld.global.u64 	%rd265, [%rd29+13312];
$L__BB8_62:
	add.s32 	%r154, %r137, 1792;
	setp.ge.s32 	%p40, %r154, %r37;
	mov.b64 	%rd264, 9223372036854775807;
	@%p40 bra 	$L__BB8_64;
	ld.global.u64 	%rd264, [%rd29+14336];
$L__BB8_64:
	setp.ge.s32 	%p41, %r13, %r37;
	mov.b64 	%rd263, 9223372036854775807;
	@%p41 bra 	$L__BB8_66;
	ld.global.u64 	%rd263, [%rd29+15360];
$L__BB8_66:
	setp.le.s32 	%p42, %r94, %r93;
	@%p42 bra 	$L__BB8_69;
	xor.b64  	%rd77, %rd263, -9223372036854775808;
	xor.b64  	%rd78, %rd264, -9223372036854775808;
	xor.b64  	%rd79, %rd265, -9223372036854775808;
	xor.b64  	%rd80, %rd266, -9223372036854775808;
	xor.b64  	%rd81, %rd267, -9223372036854775808;
	xor.b64  	%rd82, %rd268, -9223372036854775808;
	xor.b64  	%rd83, %rd269, -9223372036854775808;
	xor.b64  	%rd84, %rd270, -9223372036854775808;
	xor.b64  	%rd85, %rd271, -9223372036854775808;
	xor.b64  	%rd86, %rd272, -9223372036854775808;
	xor.b64  	%rd87, %rd273, -9223372036854775808;
	xor.b64  	%rd88, %rd274, -9223372036854775808;
	xor.b64  	%rd89, %rd275, -9223372036854775808;
	xor.b64  	%rd90, %rd276, -9223372036854775808;
	xor.b64  	%rd91, %rd277, -9223372036854775808;
	xor.b64  	%rd92, %rd278, -9223372036854775808;
	mov.b32 	%r352, 0;
	mov.u32 	%r353, %r93;
$L__BB8_68:
	sub.s32 	%r156, %r94, %r353;
	shl.b32 	%r157, %r352, 10;
	mov.u32 	%r158, _ZZN3cub18CUB_300001_SM_10006detail10radix_sort30DeviceRadixSortHistogramKernelINS1_5radix10policy_hubIlNS0_8NullTypeEyE10Policy1000ELNS0_9SortOrderE0ElyNS1_21identity_decomposer_tEEEvPT2_PKT1_SB_iiT3_E12temp_storage;
	add.s32 	%r159, %r158, %r157;
	min.s32 	%r160, %r156, 8;
	mov.b32 	%r161, -1;
	shl.b32 	%r162, %r161, %r160;
	not.b32 	%r163, %r162;
	shr.u64 	%rd125, %rd92, %r353;
	cvt.u32.u64 	%r164, %rd125;
	and.b32  	%r165, %r164, %r163;
	shl.b32 	%r166, %r165, 2;
	add.s32 	%r167, %r159, %r166;
	atom.shared.add.u32 	%r168, [%r167], 1;
	shr.u64 	%rd126, %rd91, %r353;
	cvt.u32.u64 	%r169, %rd126;
	and.b32  	%r170, %r169, %r163;
	shl.b32 	%r171, %r170, 2;
	add.s32 	%r172, %r159, %r171;
	atom.shared.add.u32 	%r173, [%r172], 1;
	shr.u64 	%rd127, %rd90, %r353;
	cvt.u32.u64 	%r174, %rd127;
	and.b32  	%r175, %r174, %r163;
	shl.b32 	%r176, %r175, 2;
	add.s32 	%r177, %r159, %r176;
	atom.shared.add.u32 	%r178, [%r177], 1;
	shr.u64 	%rd128, %rd89, %r353;
	cvt.u32.u64 	%r179, %rd128;
	and.b32  	%r180, %r179, %r163;
	shl.b32 	%r181, %r180, 2;
	add.s32 	%r182, %r159, %r181;
	atom.shared.add.u32 	%r183, [%r182], 1;
	shr.u64 	%rd129, %rd88, %r353;
	cvt.u32.u64 	%r184, %rd129;
	and.b32  	%r185, %r184, %r163;
	shl.b32 	%r186, %r185, 2;
	add.s32 	%r187, %r159, %r186;
	atom.shared.add.u32 	%r188, [%r187], 1;
	shr.u64 	%rd130, %rd87, %r353;
	cvt.u32.u64 	%r189, %rd130;
	and.b32  	%r190, %r189, %r163;
	shl.b32 	%r191, %r190, 2;
	add.s32 	%r192, %r159, %r191;
	atom.shared.add.u32 	%r193, [%r192], 1;
	shr.u64 	%rd131, %rd86, %r353;
	cvt.u32.u64 	%r194, %rd131;
	and.b32  	%r195, %r194, %r163;
	shl.b32 	%r196, %r195, 2;
	add.s32 	%r197, %r159, %r196;
	atom.shared.add.u32 	%r198, [%r197], 1;
	shr.u64 	%rd132, %rd85, %r353;
	cvt.u32.u64 	%r199, %rd132;
	and.b32  	%r200, %r199, %r163;
	shl.b32 	%r201, %r200, 2;
	add.s32 	%r202, %r159, %r201;
	atom.shared.add.u32 	%r203, [%r202], 1;
	shr.u64 	%rd133, %rd84, %r353;
	cvt.u32.u64 	%r204, %rd133;
	and.b32  	%r205, %r204, %r163;
	shl.b32 	%r206, %r205, 2;
	add.s32 	%r207, %r159, %r206;
	atom.shared.add.u32 	%r208, [%r207], 1;
	shr.u64 	%rd134, %rd83, %r353;
	cvt.u32.u64 	%r209, %rd134;
	and.b32  	%r210, %r209, %r163;
	shl.b32 	%r211, %r210, 2;
	add.s32 	%r212, %r159, %r211;
	atom.shared.add.u32 	%r213, [%r212], 1;
	shr.u64 	%rd135, %rd82, %r353;
	cvt.u32.u64 	%r214, %rd135;
	and.b32  	%r215, %r214, %r163;
	shl.b32 	%r216, %r215, 2;
	add.s32 	%r217, %r159, %r216;
	atom.shared.add.u32 	%r218, [%r217], 1;
	shr.u64 	%rd136, %rd81, %r353;
	cvt.u32.u64 	%r219, %rd136;
	and.b32  	%r220, %r219, %r163;
	shl.b32 	%r221, %r220, 2;
	add.s32 	%r222, %r159, %r221;
	atom.shared.add.u32 	%r223, [%r222], 1;
	shr.u64 	%rd137, %rd80, %r353;
	cvt.u32.u64 	%r224, %rd137;
	and.b32  	%r225, %r224, %r163;
	shl.b32 	%r226, %r225, 2;
	add.s32 	%r227, %r159, %r226;
	atom.shared.add.u32 	%r228, [%r227], 1;
	shr.u64 	%rd138, %rd79, %r353;
	cvt.u32.u64 	%r229, %rd138;
	and.b32  	%r230, %r229, %r163;
	shl.b32 	%r231, %r230, 2;
	add.s32 	%r232, %r159, %r231;
	atom.shared.add.u32 	%r233, [%r232], 1;
	shr.u64 	%rd139, %rd78, %r353;
	cvt.u32.u64 	%r234, %rd139;
	and.b32  	%r235, %r234, %r163;
	shl.b32 	%r236, %r235, 2;
	add.s32 	%r237, %r159, %r236;
	atom.shared.add.u32 	%r238, [%r237], 1;
	shr.u64 	%rd140, %rd77, %r353;
	cvt.u32.u64 	%r239, %rd140;
	and.b32  	%r240, %r239, %r163;
	shl.b32 	%r241, %r240, 2;
	add.s32 	%r242, %r159, %r241;
	atom.shared.add.u32 	%r243, [%r242], 1;
	add.s32 	%r353, %r353, 8;
	add.s32 	%r352, %r352, 1;
	setp.lt.s32 	%p43, %r353, %r94;
	@%p43 bra 	$L__BB8_68;
$L__BB8_69:
	add.s64 	%rd247, %rd247, %rd4;
	setp.lt.u64 	%p44, %rd247, %rd9;
	@%p44 bra 	$L__BB8_32;
$L__BB8_70:
	bar.sync 	0;
	@%p1 bra 	$L__BB8_152;
	setp.lt.u32 	%p45, %r1, 7;
	mov.b32 	%r356, 0;
	@%p45 bra 	$L__BB8_90;
	mov.b32 	%r354, 0;
$L__BB8_73:
	.pragma "nounroll";
	shl.b32 	%r246, %r354, 10;
	add.s32 	%r43, %r6, %r246;
	ld.shared.u32 	%r44, [%r43];
	setp.eq.s32 	%p46, %r44, 0;
	@%p46 bra 	$L__BB8_75;
	cvt.u32.u64 	%r247, %rd5;
	shl.b32 	%r248, %r354, 8;
	add.s32 	%r249, %r248, %r247;
	mul.wide.u32 	%rd141, %r249, 8;
	add.s64 	%rd142, %rd2, %rd141;
	cvt.u64.u32 	%rd143, %r44;
	atom.global.add.u64 	%rd144, [%rd142], %rd143;
$L__BB8_75:
	ld.shared.u32 	%r45, [%r43+1024];
	setp.eq.s32 	%p47, %r45, 0;
	@%p47 bra 	$L__BB8_77;
	cvt.u32.u64 	%r250, %rd5;
	shl.b32 	%r251, %r354, 8;
	add.s32 	%r252, %r251, %r250;
	add.s32 	%r253, %r252, 256;
	mul.wide.u32 	%rd145, %r253, 8;
	add.s64 	%rd146, %rd2, %rd145;
	cvt.u64.u32 	%rd147, %r45;
	atom.global.add.u64 	%rd148, [%rd146], %rd147;
$L__BB8_77:
	ld.shared.u32 	%r46, [%r43+2048];
	setp.eq.s32 	%p48, %r46, 0;
	@%p48 bra 	$L__BB8_79;
	cvt.u32.u64 	%r254, %rd5;
	shl.b32 	%r255, %r354, 8;
	add.s32 	%r256, %r255, %r254;
	add.s32 	%r257, %r256, 512;
	mul.wide.u32 	%rd149, %r257, 8;
	add.s64 	%rd150, %rd2, %rd149;
	cvt.u64.u32 	%rd151, %r46;
	atom.global.add.u64 	%rd152, [%rd150], %rd151;
$L__BB8_79:
	ld.shared.u32 	%r47, [%r43+3072];
	setp.eq.s32 	%p49, %r47, 0;
	@%p49 bra 	$L__BB8_81;
	cvt.u32.u64 	%r258, %rd5;
	shl.b32 	%r259, %r354, 8;
	add.s32 	%r260, %r259, %r258;
	add.s32 	%r261, %r260, 768;
	mul.wide.u32 	%rd153, %r261, 8;
	add.s64 	%rd154, %rd2, %rd153;
	cvt.u64.u32 	%rd155, %r47;
	atom.global.add.u64 	%rd156, [%rd154], %rd155;
$L__BB8_81:
	ld.shared.u32 	%r48, [%r43+4096];
	setp.eq.s32 	%p50, %r48, 0;
	@%p50 bra 	$L__BB8_83;
	cvt.u32.u64 	%r262, %rd5;
	shl.b32 	%r263, %r354, 8;
	add.s32 	%r264, %r263, %r262;
	add.s32 	%r265, %r264, 1024;
	mul.wide.u32 	%rd157, %r265, 8;
	add.s64 	%rd158, %rd2, %rd157;
	cvt.u64.u32 	%rd159, %r48;
	atom.global.add.u64 	%rd160, [%rd158], %rd159;
$L__BB8_83:
	ld.shared.u32 	%r49, [%r43+5120];
	setp.eq.s32 	%p51, %r49, 0;
	@%p51 bra 	$L__BB8_85;
	cvt.u32.u64 	%r266, %rd5;
	shl.b32 	%r267, %r354, 8;
	add.s32 	%r268, %r267, %r266;
	add.s32 	%r269, %r268, 1280;
	mul.wide.u32 	%rd161, %r269, 8;
	add.s64 	%rd162, %rd2, %rd161;
	cvt.u64.u32 	%rd163, %r49;
	atom.global.add.u64 	%rd164, [%rd162], %rd163;
$L__BB8_85:
	ld.shared.u32 	%r50, [%r43+6144];
	setp.eq.s32 	%p52, %r50, 0;
	@%p52 bra 	$L__BB8_87;
	cvt.u32.u64 	%r270, %rd5;
	shl.b32 	%r271, %r354, 8;
	add.s32 	%r272, %r271, %r270;
	add.s32 	%r273, %r272, 1536;
	mul.wide.u32 	%rd165, %r273, 8;
	add.s64 	%rd166, %rd2, %rd165;
	cvt.u64.u32 	%rd167, %r50;
	atom.global.add.u64 	%rd168, [%rd166], %rd167;
$L__BB8_87:
	ld.shared.u32 	%r51, [%r43+7168];
	setp.eq.s32 	%p53, %r51, 0;
	@%p53 bra 	$L__BB8_89;
	cvt.u32.u64 	%r274, %rd5;
	shl.b32 	%r275, %r354, 8;
	add.s32 	%r276, %r275, %r274;
	add.s32 	%r277, %r276, 1792;
	mul.wide.u32 	%rd169, %r277, 8;
	add.s64 	%rd170, %rd2, %rd169;
	cvt.u64.u32 	%rd171, %r51;
	atom.global.add.u64 	%rd172, [%rd170], %rd171;
$L__BB8_89:
	add.s32 	%r354, %r354, 8;
	setp.ne.s32 	%p54, %r354, %r14;
	mov.u32 	%r356, %r14;
	@%p54 bra 	$L__BB8_73;
$L__BB8_90:
	add.s32 	%r54, %r5, -1;
	setp.eq.s32 	%p55, %r3, 0;
	@%p55 bra 	$L__BB8_111;
	setp.lt.u32 	%p56, %r4, 3;
	@%p56 bra 	$L__BB8_101;
	shl.b32 	%r278, %r356, 10;
	add.s32 	%r55, %r6, %r278;
	ld.shared.u32 	%r56, [%r55];
	setp.eq.s32 	%p57, %r56, 0;
	@%p57 bra 	$L__BB8_94;
	cvt.u32.u64 	%r279, %rd5;
	shl.b32 	%r280, %r356, 8;
	add.s32 	%r281, %r280, %r279;
	mul.wide.u32 	%rd173, %r281, 8;
	add.s64 	%rd174, %rd2, %rd173;
	cvt.u64.u32 	%rd175, %r56;
	atom.global.add.u64 	%rd176, [%rd174], %rd175;
$L__BB8_94:
	ld.shared.u32 	%r57, [%r55+1024];
	setp.eq.s32 	%p58, %r57, 0;
	@%p58 bra 	$L__BB8_96;
	cvt.u32.u64 	%r282, %rd5;
	shl.b32 	%r283, %r356, 8;
	add.s32 	%r284, %r283, %r282;
	add.s32 	%r285, %r284, 256;
	mul.wide.u32 	%rd177, %r285, 8;
	add.s64 	%rd178, %rd2, %rd177;
	cvt.u64.u32 	%rd179, %r57;
	atom.global.add.u64 	%rd180, [%rd178], %rd179;
$L__BB8_96:
	ld.shared.u32 	%r58, [%r55+2048];
	setp.eq.s32 	%p59, %r58, 0;
	@%p59 bra 	$L__BB8_98;
	cvt.u32.u64 	%r286, %rd5;
	shl.b32 	%r287, %r356, 8;
	add.s32 	%r288, %r287, %r286;
	add.s32 	%r289, %r288, 512;
	mul.wide.u32 	%rd181, %r289, 8;
	add.s64 	%rd182, %rd2, %rd181;
	cvt.u64.u32 	%rd183, %r58;
	atom.global.add.u64 	%rd184, [%rd182], %rd183;
$L__BB8_98:
	ld.shared.u32 	%r59, [%r55+3072];
	setp.eq.s32 	%p60, %r59, 0;
	@%p60 bra 	$L__BB8_100;
	cvt.u32.u64 	%r290, %rd5;
	shl.b32 	%r291, %r356, 8;
	add.s32 	%r292, %r291, %r290;
	add.s32 	%r293, %r292, 768;
	mul.wide.u32 	%rd185, %r293, 8;
	add.s64 	%rd186, %rd2, %rd185;
	cvt.u64.u32 	%rd187, %r59;
	atom.global.add.u64 	%rd188, [%rd186], %rd187;
$L__BB8_100:
	add.s32 	%r356, %r356, 4;
$L__BB8_101:
	setp.eq.s32 	%p61, %r5, 0;
	@%p61 bra 	$L__BB8_111;
	setp.eq.s32 	%p62, %r54, 0;
	@%p62 bra 	$L__BB8_108;
	shl.b32 	%r294, %r356, 10;
	add.s32 	%r62, %r6, %r294;
	ld.shared.u32 	%r63, [%r62];
	setp.eq.s32 	%p63, %r63, 0;
	@%p63 bra 	$L__BB8_105;
	cvt.u32.u64 	%r295, %rd5;
	shl.b32 	%r296, %r356, 8;
	add.s32 	%r297, %r296, %r295;
	mul.wide.u32 	%rd189, %r297, 8;
	add.s64 	%rd190, %rd2, %rd189;
	cvt.u64.u32 	%rd191, %r63;
	atom.global.add.u64 	%rd192, [%rd190], %rd191;
$L__BB8_105:
	ld.shared.u32 	%r64, [%r62+1024];
	setp.eq.s32 	%p64, %r64, 0;
	@%p64 bra 	$L__BB8_107;
	cvt.u32.u64 	%r298, %rd5;
	shl.b32 	%r299, %r356, 8;
	add.s32 	%r300, %r299, %r298;
	add.s32 	%r301, %r300, 256;
	mul.wide.u32 	%rd193, %r301, 8;
	add.s64 	%rd194, %rd2, %rd193;
	cvt.u64.u32 	%rd195, %r64;
	atom.global.add.u64 	%rd196, [%rd194], %rd195;
$L__BB8_107:
	add.s32 	%r356, %r356, 2;
$L__BB8_108:
	setp.eq.s32 	%p65, %r15, 0;
	@%p65 bra 	$L__BB8_111;
	shl.b32 	%r302, %r356, 10;
	add.s32 	%r303, %r6, %r302;
	ld.shared.u32 	%r67, [%r303];
	setp.eq.s32 	%p66, %r67, 0;
	@%p66 bra 	$L__BB8_111;
	cvt.u32.u64 	%r304, %rd5;
	shl.b32 	%r305, %r356, 8;
	add.s32 	%r306, %r305, %r304;
	mul.wide.u32 	%rd197, %r306, 8;
	add.s64 	%rd198, %rd2, %rd197;
	cvt.u64.u32 	%rd199, %r67;
	atom.global.add.u64 	%rd200, [%rd198], %rd199;
$L__BB8_111:
	cvt.u32.u64 	%r307, %rd5;
	setp.gt.u32 	%p67, %r307, 127;
	@%p67 bra 	$L__BB8_152;
	setp.lt.u32 	%p68, %r1, 7;
	mov.b32 	%r360, 0;
	@%p68 bra 	$L__BB8_131;
	mov.b32 	%r358, 0;
$L__BB8_114:
	.pragma "nounroll";
	shl.b32 	%r311, %r358, 10;
	add.s32 	%r69, %r6, %r311;
	ld.shared.u32 	%r70, [%r69+512];
	setp.eq.s32 	%p69, %r70, 0;
	shl.b32 	%r312, %r358, 8;
	add.s32 	%r313, %r312, %r307;
	mul.wide.u32 	%rd201, %r313, 8;
	add.s64 	%rd94, %rd2, %rd201;
	@%p69 bra 	$L__BB8_116;
	cvt.u64.u32 	%rd202, %r70;
	atom.global.add.u64 	%rd203, [%rd94+1024], %rd202;
$L__BB8_116:
	ld.shared.u32 	%r71, [%r69+1536];
	setp.eq.s32 	%p70, %r71, 0;
	@%p70 bra 	$L__BB8_118;
	cvt.u64.u32 	%rd204, %r71;
	atom.global.add.u64 	%rd205, [%rd94+3072], %rd204;
$L__BB8_118:
	ld.shared.u32 	%r72, [%r69+2560];
	setp.eq.s32 	%p71, %r72, 0;
	@%p71 bra 	$L__BB8_120;
	cvt.u64.u32 	%rd206, %r72;
	atom.global.add.u64 	%rd207, [%rd94+5120], %rd206;
$L__BB8_120:
	ld.shared.u32 	%r73, [%r69+3584];
	setp.eq.s32 	%p72, %r73, 0;
	@%p72 bra 	$L__BB8_122;
	cvt.u64.u32 	%rd208, %r73;
	atom.global.add.u64 	%rd209, [%rd94+7168], %rd208;
$L__BB8_122:
	ld.shared.u32 	%r74, [%r69+4608];
	setp.eq.s32 	%p73, %r74, 0;
	@%p73 bra 	$L__BB8_124;
	cvt.u64.u32 	%rd210, %r74;
	atom.global.add.u64 	%rd211, [%rd94+9216], %rd210;
$L__BB8_124:
	ld.shared.u32 	%r75, [%r69+5632];
	setp.eq.s32 	%p74, %r75, 0;
	@%p74 bra 	$L__BB8_126;
	cvt.u64.u32 	%rd212, %r75;
	atom.global.add.u64 	%rd213, [%rd94+11264], %rd212;
$L__BB8_126:
	ld.shared.u32 	%r76, [%r69+6656];
	setp.eq.s32 	%p75, %r76, 0;
	@%p75 bra 	$L__BB8_128;
	cvt.u64.u32 	%rd214, %r76;
	atom.global.add.u64 	%rd215, [%rd94+13312], %rd214;
$L__BB8_128:
	ld.shared.u32 	%r77, [%r69+7680];
	setp.eq.s32 	%p76, %r77, 0;
	@%p76 bra 	$L__BB8_130;
	cvt.u64.u32 	%rd216, %r77;
	atom.global.add.u64 	%rd217, [%rd94+15360], %rd216;
$L__BB8_130:
	add.s32 	%r358, %r358, 8;
	setp.ne.s32 	%p77, %r358, %r14;
	mov.u32 	%r360, %r14;
	@%p77 bra 	$L__BB8_114;
$L__BB8_131:
	setp.eq.s32 	%p78, %r3, 0;
	@%p78 bra 	$L__BB8_152;
	setp.lt.u32 	%p79, %r4, 3;
	@%p79 bra 	$L__BB8_142;
	shl.b32 	%r314, %r360, 10;
	add.s32 	%r80, %r6, %r314;
	ld.shared.u32 	%r81, [%r80+512];
	setp.eq.s32 	%p80, %r81, 0;
	@%p80 bra 	$L__BB8_135;
	shl.b32 	%r316, %r360, 8;
	add.s32 	%r317, %r316, %r307;
	mul.wide.u32 	%rd218, %r317, 8;
	add.s64 	%rd219, %rd2, %rd218;
	cvt.u64.u32 	%rd220, %r81;
	atom.global.add.u64 	%rd221, [%rd219+1024], %rd220;
$L__BB8_135:
	ld.shared.u32 	%r82, [%r80+1536];
	setp.eq.s32 	%p81, %r82, 0;
	@%p81 bra 	$L__BB8_137;
	shl.b32 	%r319, %r360, 8;
	add.s32 	%r320, %r319, %r307;
	add.s32 	%r321, %r320, 256;
	mul.wide.u32 	%rd222, %r321, 8;
	add.s64 	%rd223, %rd2, %rd222;
	cvt.u64.u32 	%rd224, %r82;
	atom.global.add.u64 	%rd225, [%rd223+1024], %rd224;
$L__BB8_137:
	ld.shared.u32 	%r83, [%r80+2560];
	setp.eq.s32 	%p82, %r83, 0;
	@%p82 bra 	$L__BB8_139;
	shl.b32 	%r323, %r360, 8;
	add.s32 	%r324, %r323, %r307;
	add.s32 	%r325, %r324, 512;
	mul.wide.u32 	%rd226, %r325, 8;
	add.s64 	%rd227, %rd2, %rd226;
	cvt.u64.u32 	%rd228, %r83;
	atom.global.add.u64 	%rd229, [%rd227+1024], %rd228;
$L__BB8_139:
	ld.shared.u32 	%r84, [%r80+3584];
	setp.eq.s32 	%p83, %r84, 0;
	@%p83 bra 	$L__BB8_141;
	shl.b32 	%r327, %r360, 8;
	add.s32 	%r328, %r327, %r307;
	add.s32 	%r329, %r328, 768;
	mul.wide.u32 	%rd230, %r329, 8;
	add.s64 	%rd231, %rd2, %rd230;
	cvt.u64.u32 	%rd232, %r84;
	atom.global.add.u64 	%rd233, [%rd231+1024], %rd232;
$L__BB8_141:
	add.s32 	%r360, %r360, 4;
$L__BB8_142:
	setp.eq.s32 	%p84, %r5, 0;
	@%p84 bra 	$L__BB8_152;
	setp.eq.s32 	%p85, %r54, 0;
	@%p85 bra 	$L__BB8_149;
	shl.b32 	%r330, %r360, 10;
	add.s32 	%r87, %r6, %r330;
	ld.shared.u32 	%r88, [%r87+512];
	setp.eq.s32 	%p86, %r88, 0;
	@%p86 bra 	$L__BB8_146;
	shl.b32 	%r332, %r360, 8;
	add.s32 	%r333, %r332, %r307;
	mul.wide.u32 	%rd234, %r333, 8;
	add.s64 	%rd235, %rd2, %rd234;
	cvt.u64.u32 	%rd236, %r88;
	atom.global.add.u64 	%rd237, [%rd235+1024], %rd236;
$L__BB8_146:
	ld.shared.u32 	%r89, [%r87+1536];
	setp.eq.s32 	%p87, %r89, 0;
	@%p87 bra 	$L__BB8_148;
	shl.b32 	%r335, %r360, 8;
	add.s32 	%r336, %r335, %r307;
	add.s32 	%r337, %r336, 256;
	mul.wide.u32 	%rd238, %r337, 8;
	add.s64 	%rd239, %rd2, %rd238;
	cvt.u64.u32 	%rd240, %r89;
	atom.global.add.u64 	%rd241, [%rd239+1024], %rd240;
$L__BB8_148:
	add.s32 	%r360, %r360, 2;
$L__BB8_149:
	setp.eq.s32 	%p88, %r15, 0;
	@%p88 bra 	$L__BB8_152;
	shl.b32 	%r338, %r360, 10;
	add.s32 	%r339, %r6, %r338;
	ld.shared.u32 	%r92, [%r339+512];
	setp.eq.s32 	%p89, %r92, 0;
	@%p89 bra 	$L__BB8_152;
	shl.b32 	%r341, %r360, 8;
	add.s32 	%r342, %r341, %r307;
	mul.wide.u32 	%rd242, %r342, 8;
	add.s64 	%rd243, %rd2, %rd242;
	cvt.u64.u32 	%rd244, %r92;
	atom.global.add.u64 	%rd245, [%rd243+1024], %rd244;
$L__BB8_152:
	bar.sync 	0;
	add.s64 	%rd246, %rd246, 1;
	setp.ne.s64 	%p90, %rd246, %rd6;
	@%p90 bra 	$L__BB8_2;
$L__BB8_153:
	ret;

}
	// .globl	_ZN3cub18CUB_300001_SM_10006detail10radix_sort33DeviceRadixSortExclusiveSumKernelINS1_5radix10policy_hubIlNS0_8NullTypeEyE10Policy1000EyEEvPT0_
.visible .entry _ZN3cub18CUB_300001_SM_10006detail10radix_sort33DeviceRadixSortExclusiveSumKernelINS1_5radix10policy_hubIlNS0_8NullTypeEyE10Policy1000EyEEvPT0_(
	.param .u64 .ptr .align 1 _ZN3cub18CUB_300001_SM_10006detail10radix_sort33DeviceRadixSortExclusiveSumKernelINS1_5radix10policy_hubIlNS0_8NullTypeEyE10Policy1000EyEEvPT0__param_0
)
{
	.reg .pred 	%p<4>;
	.reg .b32 	%r<28>;
	.reg .b64 	%rd<54>;
	// demoted variable
	.shared .align 16 .b8 _ZZN3cub18CUB_300001_SM_10006detail10radix_sort33DeviceRadixSortExclusiveSumKernelINS1_5radix10policy_hubIlNS0_8NullTypeEyE10Policy1000EyEEvPT0_E12temp_storage[2336];
	ld.param.u64 	%rd5, [_ZN3cub18CUB_300001_SM_10006detail10radix_sort33DeviceRadixSortExclusiveSumKernelINS1_5radix10policy_hubIlNS0_8NullTypeEyE10Policy1000EyEEvPT0__param_0];
	cvta.to.global.u64 	%rd6, %rd5;
	mov.u32 	%r3, %ctaid.x;
	shl.b32 	%r4, %r3, 8;
	mov.u32 	%r1, %tid.x;
	setp.gt.u32 	%p1, %r1, 255;
	add.s32 	%r5, %r4, %r1;
	mul.wide.s32 	%rd7, %r5, 8;
	add.s64 	%rd1, %rd6, %rd7;
	@%p1 bra 	$L__BB9_2;
	ld.global.u64 	%rd53, [%rd1];
$L__BB9_2:
	shr.u32 	%r6, %r1, 3;
	add.s32 	%r7, %r6, %r1;
	shl.b32 	%r8, %r7, 3;
	mov.u32 	%r9, _ZZN3cub18CUB_300001_SM_10006detail10radix_sort33DeviceRadixSortExclusiveSumKernelINS1_5radix10policy_hubIlNS0_8NullTypeEyE10Policy1000EyEEvPT0_E12temp_storage;
	add.s32 	%r10, %r9, %r8;
	add.s32 	%r2, %r10, 16;
	st.shared.u64 	[%r10+16], %rd53;
	bar.sync 	0;
	setp.gt.u32 	%p2, %r1, 31;
	@%p2 bra 	$L__BB9_4;
	mad.lo.s32 	%r27, %r1, 72, %r9;
	ld.shared.u64 	%rd23, [%r27+16];
	ld.shared.u64 	%rd24, [%r27+24];
	ld.shared.u64 	%rd25, [%r27+32];
	ld.shared.u64 	%rd26, [%r27+40];
	ld.shared.u64 	%rd27, [%r27+48];
	ld.shared.u64 	%rd28, [%r27+56];
	ld.shared.u64 	%rd29, [%r27+64];
	ld.shared.u64 	%rd30, [%r27+72];
	add.s64 	%rd31, %rd24, %rd23;
	add.s64 	%rd32, %rd31, %rd25;
	add.s64 	%rd33, %rd32, %rd26;
	add.s64 	%rd34, %rd33, %rd27;
	add.s64 	%rd35, %rd34, %rd28;
	add.s64 	%rd36, %rd35, %rd29;
	add.s64 	%rd10, %rd36, %rd30;
	mov.b32 	%r11, 1;
	mov.b32 	%r24, 0;
	mov.b32 	%r25, -1;
	// begin inline asm
	{  .reg .u64 r0;  .reg .u32 lo;  .reg .u32 hi;  .reg .pred p;  mov.b64 {lo, hi}, %rd10;  shfl.sync.up.b32 lo|p, lo, %r11, %r24, %r25;  shfl.sync.up.b32 hi|p, hi, %r11, %r24, %r25;  mov.b64 r0, {lo, hi};  @p add.u64 r0, r0, %rd10;  mov.u64 %rd8, r0;}
	// end inline asm
	mov.b32 	%r14, 2;
	// begin inline asm
	{  .reg .u64 r0;  .reg .u32 lo;  .reg .u32 hi;  .reg .pred p;  mov.b64 {lo, hi}, %rd8;  shfl.sync.up.b32 lo|p, lo, %r14, %r24, %r25;  shfl.sync.up.b32 hi|p, hi, %r14, %r24, %r25;  mov.b64 r0, {lo, hi};  @p add.u64 r0, r0, %rd8;  mov.u64 %rd11, r0;}
	// end inline asm
	mov.b32 	%r17, 4;
	// begin inline asm
	{  .reg .u64 r0;  .reg .u32 lo;  .reg .u32 hi;  .reg .pred p;  mov.b64 {lo, hi}, %rd11;  shfl.sync.up.b32 lo|p, lo, %r17, %r24, %r25;  shfl.sync.up.b32 hi|p, hi, %r17, %r24, %r25;  mov.b64 r0, {lo, hi};  @p add.u64 r0, r0, %rd11;  mov.u64 %rd14, r0;}
	// end inline asm
	mov.b32 	%r20, 8;
	// begin inline asm
	{  .reg .u64 r0;  .reg .u32 lo;  .reg .u32 hi;  .reg .pred p;  mov.b64 {lo, hi}, %rd14;  shfl.sync.up.b32 lo|p, lo, %r20, %r24, %r25;  shfl.sync.up.b32 hi|p, hi, %r20, %r24, %r25;  mov.b64 r0, {lo, hi};  @p add.u64 r0, r0, %rd14;  mov.u64 %rd17, r0;}
	// end inline asm
	mov.b32 	%r23, 16;
	// begin inline asm
	{  .reg .u64 r0;  .reg .u32 lo;  .reg .u32 hi;  .reg .pred p;  mov.b64 {lo, hi}, %rd17;  shfl.sync.up.b32 lo|p, lo, %r23, %r24, %r25;  shfl.sync.up.b32 hi|p, hi, %r23, %r24, %r25;  mov.b64 r0, {lo, hi};  @p add.u64 r0, r0, %rd17;  mov.u64 %rd20, r0;}
	// end inline asm
	sub.s64 	%rd37, %rd20, %rd10;
	ld.shared.u64 	%rd38, [%r27+16];
	ld.shared.u64 	%rd39, [%r27+24];
	ld.shared.u64 	%rd40, [%r27+32];
	ld.shared.u64 	%rd41, [%r27+40];
	ld.shared.u64 	%rd42, [%r27+48];
	ld.shared.u64 	%rd43, [%r27+56];
	ld.shared.u64 	%rd44, [%r27+64];
	add.s64 	%rd45, %rd38, %rd37;
	add.s64 	%rd46, %rd39, %rd45;
	add.s64 	%rd47, %rd40, %rd46;
	add.s64 	%rd48, %rd41, %rd47;
	add.s64 	%rd49, %rd42, %rd48;
	add.s64 	%rd50, %rd43, %rd49;
	add.s64 	%rd51, %rd44, %rd50;
	st.shared.u64 	[%r27+16], %rd37;
	st.shared.u64 	[%r27+24], %rd45;
	st.shared.u64 	[%r27+32], %rd46;
	st.shared.u64 	[%r27+40], %rd47;
	st.shared.u64 	[%r27+48], %rd48;
	st.shared.u64 	[%r27+56], %rd49;
	st.shared.u64 	[%r27+64], %rd50;
	st.shared.u64 	[%r27+72], %rd51;
$L__BB9_4:
	setp.gt.u32 	%p3, %r1, 255;
	bar.sync 	0;
	@%p3 bra 	$L__BB9_6;
	ld.shared.u64 	%rd52, [%r2];
	st.global.u64 	[%rd1], %rd52;
$L__BB9_6:
	ret;

}
	// .globl	_ZN3cub18CUB_300001_SM_10006detail10radix_sort29DeviceRadixSortOnesweepKernelINS1_5radix10policy_hubIlNS0_8NullTypeEyE10Policy1000ELNS0_9SortOrderE0ElS6_yiiNS1_21identity_decomposer_tEEEvPT5_SC_PT3_PKSD_PT1_PKSH_PT2_PKSL_T4_iiT6_
.visible .entry _ZN3cub18CUB_300001_SM_10006detail10radix_sort29DeviceRadixSortOnesweepKernelINS1_5radix10policy_hubIlNS0_8NullTypeEyE10Policy1000ELNS0_9SortOrderE0ElS6_yiiNS1_21identity_decomposer_tEEEvPT5_SC_PT3_PKSD_PT1_PKSH_PT2_PKSL_T4_iiT6_(
	.param .u64 .ptr .align 1 _ZN3cub18CUB_300001_SM_10006detail10radix_sort29DeviceRadixSortOnesweepKernelINS1_5radix10policy_hubIlNS0_8NullTypeEyE10Policy1000ELNS0_9SortOrderE0ElS6_yiiNS1_21identity_decomposer_tEEEvPT5_SC_PT3_PKSD_PT1_PKSH_PT2_PKSL_T4_iiT6__param_0,
	.param .u64 .ptr .align 1 _ZN3cub18CUB_300001_SM_10006detail10radix_sort29DeviceRadixSortOnesweepKernelINS1_5radix10policy_hubIlNS0_8NullTypeEyE10Policy1000ELNS0_9SortOrderE0ElS6_yiiNS1_21identity_decomposer_tEEEvPT5_SC_PT3_PKSD_PT1_PKSH_PT2_PKSL_T4_iiT6__param_1,
	.param .u64 .ptr .align 1 _ZN3cub18CUB_300001_SM_10006detail10radix_sort29DeviceRadixSortOnesweepKernelINS1_5radix10policy_hubIlNS0_8NullTypeEyE10Policy1000ELNS0_9SortOrderE0ElS6_yiiNS1_21identity_decomposer_tEEEvPT5_SC_PT3_PKSD_PT1_PKSH_PT2_PKSL_T4_iiT6__param_2,
	.param .u64 .ptr .align 1 _ZN3cub18CUB_300001_SM_10006detail10radix_sort29DeviceRadixSortOnesweepKernelINS1_5radix10policy_hubIlNS0_8NullTypeEyE10Policy1000ELNS0_9SortOrderE0ElS6_yiiNS1_21identity_decomposer_tEEEvPT5_SC_PT3_PKSD_PT1_PKSH_PT2_PKSL_T4_iiT6__param_3,
	.param .u64 .ptr .align 1 _ZN3cub18CUB_300001_SM_10006detail10radix_sort29DeviceRadixSortOnesweepKernelINS1_5radix10policy_hubIlNS0_8NullTypeEyE10Policy1000ELNS0_9SortOrderE0ElS6_yiiNS1_21identity_decomposer_tEEEvPT5_SC_PT3_PKSD_PT1_PKSH_PT2_PKSL_T4_iiT6__param_4,
	.param .u64 .ptr .align 1 _ZN3cub18CUB_300001_SM_10006detail10radix_sort29DeviceRadixSortOnesweepKernelINS1_5radix10policy_hubIlNS0_8NullTypeEyE10Policy1000ELNS0_9SortOrderE0ElS6_yiiNS1_21identity_decomposer_tEEEvPT5_SC_PT3_PKSD_PT1_PKSH_PT2_PKSL_T4_iiT6__param_5,
	.param .u64 .ptr .align 1 _ZN3cub18CUB_300001_SM_10006detail10radix_sort29DeviceRadixSortOnesweepKernelINS1_5radix10policy_hubIlNS0_8NullTypeEyE10Policy1000ELNS0_9SortOrderE0ElS6_yiiNS1_21identity_decomposer_tEEEvPT5_SC_PT3_PKSD_PT1_PKSH_PT2_PKSL_T4_iiT6__param_6,
	.param .u64 .ptr .align 1 _ZN3cub18CUB_300001_SM_10006detail10radix_sort29DeviceRadixSortOnesweepKernelINS1_5radix10policy_hubIlNS0_8NullTypeEyE10Policy1000ELNS0_9SortOrderE0ElS6_yiiNS1_21identity_decomposer_tEEEvPT5_SC_PT3_PKSD_PT1_PKSH_PT2_PKSL_T4_iiT6__param_7,
	.param .u32 _ZN3cub18CUB_300001_SM_10006detail10radix_sort29DeviceRadixSortOnesweepKernelINS1_5radix10policy_hubIlNS0_8NullTypeEyE10Policy1000ELNS0_9SortOrderE0ElS6_yiiNS1_21identity_decomposer_tEEEvPT5_SC_PT3_PKSD_PT1_PKSH_PT2_PKSL_T4_iiT6__param_8,
	.param .u32 _ZN3cub18CUB_300001_SM_10006detail10radix_sort29DeviceRadixSortOnesweepKernelINS1_5radix10policy_hubIlNS0_8NullTypeEyE10Policy1000ELNS0_9SortOrderE0ElS6_yiiNS1_21identity_decomposer_tEEEvPT5_SC_PT3_PKSD_PT1_PKSH_PT2_PKSL_T4_iiT6__param_9,
	.param .u32 _ZN3cub18CUB_300001_SM_10006detail10radix_sort29DeviceRadixSortOnesweepKernelINS1_5radix10policy_hubIlNS0_8NullTypeEyE10Policy1000ELNS0_9SortOrderE0ElS6_yiiNS1_21identity_decomposer_tEEEvPT5_SC_PT3_PKSD_PT1_PKSH_PT2_PKSL_T4_iiT6__param_10,
	.param .align 1 .b8 _ZN3cub18CUB_300001_SM_10006detail10radix_sort29DeviceRadixSortOnesweepKernelINS1_5radix10policy_hubIlNS0_8NullTypeEyE10Policy1000ELNS0_9SortOrderE0ElS6_yiiNS1_21identity_decomposer_tEEEvPT5_SC_PT3_PKSD_PT1_PKSH_PT2_PKSL_T4_iiT6__param_11[1]
)
.maxntid 384
{
	.reg .pred 	%p<122>;
	.reg .b32 	%r<1268>;
	.reg .b64 	%rd<469>;
	// demoted variable
	.shared .align 16 .b8 _ZZN3cub18CUB_300001_SM_10006detail10radix_sort29DeviceRadixSortOnesweepKernelINS1_5radix10policy_hubIlNS0_8NullTypeEyE10Policy1000ELNS0_9SortOrderE0ElS6_yiiNS1_21identity_decomposer_tEEEvPT5_SC_PT3_PKSD_PT1_PKSH_PT2_PKSL_T4_iiT6_E1s[48128];
	ld.param.u64 	%rd117, [_ZN3cub18CUB_300001_SM_10006detail10radix_sort29DeviceRadixSortOnesweepKernelINS1_5radix10policy_hubIlNS0_8NullTypeEyE10Policy1000ELNS0_9SortOrderE0ElS6_yiiNS1_21identity_decomposer_tEEEvPT5_SC_PT3_PKSD_PT1_PKSH_PT2_PKSL_T4_iiT6__param_0];
	ld.param.u64 	%rd114, [_ZN3cub18CUB_300001_SM_10006detail10radix_sort29DeviceRadixSortOnesweepKernelINS1_5radix10policy_hubIlNS0_8NullTypeEyE10Policy1000ELNS0_9SortOrderE0ElS6_yiiNS1_21identity_decomposer_tEEEvPT5_SC_PT3_PKSD_PT1_PKSH_PT2_PKSL_T4_iiT6__param_1];
	ld.param.u64 	%rd118, [_ZN3cub18CUB_300001_SM_10006detail10radix_sort29DeviceRadixSortOnesweepKernelINS1_5radix10policy_hubIlNS0_8NullTypeEyE10Policy1000ELNS0_9SortOrderE0ElS6_yiiNS1_21identity_decomposer_tEEEvPT5_SC_PT3_PKSD_PT1_PKSH_PT2_PKSL_T4_iiT6__param_4];
	ld.param.u64 	%rd119, [_ZN3cub18CUB_300001_SM_10006detail10radix_sort29DeviceRadixSortOnesweepKernelINS1_5radix10policy_hubIlNS0_8NullTypeEyE10Policy1000ELNS0_9SortOrderE0ElS6_yiiNS1_21identity_decomposer_tEEEvPT5_SC_PT3_PKSD_PT1_PKSH_PT2_PKSL_T4_iiT6__param_5];
	ld.param.u32 	%r150, [_ZN3cub18CUB_300001_SM_10006detail10radix_sort29DeviceRadixSortOnesweepKernelINS1_5radix10policy_hubIlNS0_8NullTypeEyE10Policy1000ELNS0_9SortOrderE0ElS6_yiiNS1_21identity_decomposer_tEEEvPT5_SC_PT3_PKSD_PT1_PKSH_PT2_PKSL_T4_iiT6__param_8];
	ld.param.u32 	%r152, [_ZN3cub18CUB_300001_SM_10006detail10radix_sort29DeviceRadixSortOnesweepKernelINS1_5radix10policy_hubIlNS0_8NullTypeEyE10Policy1000ELNS0_9SortOrderE0ElS6_yiiNS1_21identity_decomposer_tEEEvPT5_SC_PT3_PKSD_PT1_PKSH_PT2_PKSL_T4_iiT6__param_10];
	cvta.to.global.u64 	%rd1, %rd118;
	cvta.to.global.u64 	%rd2, %rd117;
	cvta.to.global.u64 	%rd3, %rd119;
	mov.u32 	%r1, %tid.x;
	// begin inline asm
	mov.u32 %r153, %laneid;
	// end inline asm
	setp.ne.s32 	%p1, %r1, 0;
	@%p1 bra 	$L__BB10_2;
	cvta.to.global.u64 	%rd120, %rd114;
	atom.global.add.u32 	%r154, [%rd120], 1;
	st.shared.u32 	[_ZZN3cub18CUB_300001_SM_10006detail10radix_sort29DeviceRadixSortOnesweepKernelINS1_5radix10policy_hubIlNS0_8NullTypeEyE10Policy1000ELNS0_9SortOrderE0ElS6_yiiNS1_21identity_decomposer_tEEEvPT5_SC_PT3_PKSD_PT1_PKSH_PT2_PKSL_T4_iiT6_E1s+46080], %r154;
$L__BB10_2:
	bar.sync 	0;
	ld.shared.u32 	%r3, [_ZZN3cub18CUB_300001_SM_10006detail10radix_sort29DeviceRadixSortOnesweepKernelINS1_5radix10policy_hubIlNS0_8NullTypeEyE10Policy1000ELNS0_9SortOrderE0ElS6_yiiNS1_21identity_decomposer_tEEEvPT5_SC_PT3_PKSD_PT1_PKSH_PT2_PKSL_T4_iiT6_E1s+46080];
	mul.lo.s32 	%r155, %r3, 5760;
	add.s32 	%r4, %r155, 5760;
	setp.gt.s32 	%p2, %r4, %r150;
	cvt.s64.s32 	%rd4, %r155;
	@%p2 bra 	$L__BB10_4;
	and.b32  	%r156, %r1, 31;
	and.b32  	%r157, %r1, 992;
	mul.lo.s32 	%r158, %r157, 15;
	or.b32  	%r159, %r158, %r156;
	cvt.u64.u32 	%rd121, %r159;
	add.s64 	%rd122, %rd121, %rd4;
	shl.b64 	%rd123, %rd122, 3;
	add.s64 	%rd124, %rd3, %rd123;
	ld.global.u64 	%rd437, [%rd124];
	ld.global.u64 	%rd438, [%rd124+256];
	ld.global.u64 	%rd439, [%rd124+512];
	ld.global.u64 	%rd440, [%rd124+768];
	ld.global.u64 	%rd441, [%rd124+1024];
	ld.global.u64 	%rd442, [%rd124+1280];
	ld.global.u64 	%rd443, [%rd124+1536];
	ld.global.u64 	%rd444, [%rd124+1792];
	ld.global.u64 	%rd445, [%rd124+2048];
	ld.global.u64 	%rd446, [%rd124+2304];
	ld.global.u64 	%rd447, [%rd124+2560];
	ld.global.u64 	%rd448, [%rd124+2816];
	ld.global.u64 	%rd449, [%rd124+3072];
	ld.global.u64 	%rd450, [%rd124+3328];
	ld.global.u64 	%rd451, [%rd124+3584];
	bra.uni 	$L__BB10_34;
$L__BB10_4:
	cvt.u32.u64 	%r160, %rd4;
	sub.s32 	%r5, %r150, %r160;
	and.b32  	%r161, %r1, 31;
	and.b32  	%r162, %r1, 992;
	mul.lo.s32 	%r163, %r162, 15;
	or.b32  	%r6, %r163, %r161;
	setp.ge.s32 	%p3, %r6, %r5;
	cvt.u64.u32 	%rd126, %r6;
	add.s64 	%rd127, %rd126, %rd4;
	shl.b64 	%rd128, %rd127, 3;
	add.s64 	%rd20, %rd3, %rd128;
	mov.b64 	%rd437, 9223372036854775807;
	@%p3 bra 	$L__BB10_6;
	ld.global.u64 	%rd437, [%rd20];
$L__BB10_6:
	add.s32 	%r164, %r6, 32;
	setp.ge.s32 	%p4, %r164, %r5;
	mov.b64 	%rd438, 9223372036854775807;
	@%p4 bra 	$L__BB10_8;
	ld.global.u64 	%rd438, [%rd20+256];
$L__BB10_8:
	add.s32 	%r165, %r6, 64;
	setp.ge.s32 	%p5, %r165, %r5;
	mov.b64 	%rd439, 9223372036854775807;
	@%p5 bra 	$L__BB10_10;
	ld.global.u64 	%rd439, [%rd20+512];
$L__BB10_10:
	add.s32 	%r166, %r6, 96;
	setp.ge.s32 	%p6, %r166, %r5;
	mov.b64 	%rd440, 9223372036854775807;
	@%p6 bra 	$L__BB10_12;
	ld.global.u64 	%rd440, [%rd20+768];
$L__BB10_12:
	add.s32 	%r167, %r6, 128;
	setp.ge.s32 	%p7, %r167, %r5;
	mov.b64 	%rd441, 9223372036854775807;
	@%p7 bra 	$L__BB10_14;
	ld.global.u64 	%rd441, [%rd20+1024];
$L__BB10_14:
	add.s32 	%r168, %r6, 160;
	setp.ge.s32 	%p8, %r168, %r5;
	mov.b64 	%rd442, 9223372036854775807;
	@%p8 bra 	$L__BB10_16;
	ld.global.u64 	%rd442, [%rd20+1280];
$L__BB10_16:
	add.s32 	%r169, %r6, 192;
	setp.ge.s32 	%p9, %r169, %r5;
	mov.b64 	%rd443, 9223372036854775807;
	@%p9 bra 	$L__BB10_18;
	ld.global.u64 	%rd443, [%rd20+1536];
$L__BB10_18:
	add.s32 	%r170, %r6, 224;
	setp.ge.s32 	%p10, %r170, %r5;
	mov.b64 	%rd444, 9223372036854775807;
	@%p10 bra 	$L__BB10_20;
	ld.global.u64 	%rd444, [%rd20+1792];
$L__BB10_20:
	add.s32 	%r171, %r6, 256;
	setp.ge.s32 	%p11, %r171, %r5;
	mov.b64 	%rd445, 9223372036854775807;
	@%p11 bra 	$L__BB10_22;
	ld.global.u64 	%rd445, [%rd20+2048];
$L__BB10_22:
	add.s32 	%r172, %r6, 288;
	setp.ge.s32 	%p12, %r172, %r5;
	mov.b64 	%rd446, 9223372036854775807;
	@%p12 bra 	$L__BB10_24;
	ld.global.u64 	%rd446, [%rd20+2304];
$L__BB10_24:
	add.s32 	%r173, %r6, 320;
	setp.ge.s32 	%p13, %r173, %r5;
	mov.b64 	%rd447, 9223372036854775807;
	@%p13 bra 	$L__BB10_26;
	ld.global.u64 	%rd447, [%rd20+2560];
$L__BB10_26:
	add.s32 	%r174, %r6, 352;
	setp.ge.s32 	%p14, %r174, %r5;
	mov.b64 	%rd448, 9223372036854775807;
	@%p14 bra 	$L__BB10_28;
	ld.global.u64 	%rd448, [%rd20+2816];
$L__BB10_28:
	add.s32 	%r175, %r6, 384;
	setp.ge.s32 	%p15, %r175, %r5;
	mov.b64 	%rd449, 9223372036854775807;
	@%p15 bra 	$L__BB10_30;
	ld.global.u64 	%rd449, [%rd20+3072];
$L__BB10_30:
	add.s32 	%r176, %r6, 416;
	setp.ge.s32 	%p16, %r176, %r5;
	mov.b64 	%rd450, 9223372036854775807;
	@%p16 bra 	$L__BB10_32;
	ld.global.u64 	%rd450, [%rd20+3328];
$L__BB10_32:
	add.s32 	%r177, %r6, 448;
	setp.ge.s32 	%p17, %r177, %r5;
	mov.b64 	%rd451, 9223372036854775807;
	@%p17 bra 	$L__BB10_34;
	ld.global.u64 	%rd451, [%rd20+3584];
$L__BB10_34:
	xor.b64  	%rd459, %rd443, -9223372036854775808;
	xor.b64  	%rd460, %rd444, -9223372036854775808;
	xor.b64  	%rd461, %rd445, -9223372036854775808;
	mov.b32 	%r178, -1;
	shl.b32 	%r179, %r178, %r152;
	not.b32 	%r7, %r179;
	shr.u32 	%r8, %r1, 5;
	shl.b32 	%r180, %r8, 10;
	mov.u32 	%r181, _ZZN3cub18CUB_300001_SM_10006detail10radix_sort29DeviceRadixSortOnesweepKernelINS1_5radix10policy_hubIlNS0_8NullTypeEyE10Policy1000ELNS0_9SortOrderE0ElS6_yiiNS1_21identity_decomposer_tEEEvPT5_SC_PT3_PKSD_PT1_PKSH_PT2_PKSL_T4_iiT6_E1s;
	add.s32 	%r9, %r181, %r180;
	setp.gt.s32 	%p18, %r153, 255;
	@%p18 bra 	$L__BB10_47;
	max.s32 	%r182, %r153, 224;
	sub.s32 	%r183, %r182, %r153;
	add.s32 	%r184, %r183, 31;
	shr.u32 	%r185, %r184, 5;
	add.s32 	%r10, %r185, 1;
	and.b32  	%r11, %r10, 15;
	setp.lt.u32 	%p19, %r184, 480;
	mov.u32 	%r1239, %r153;
	@%p19 bra 	$L__BB10_38;
	and.b32  	%r186, %r10, 268435440;
	neg.s32 	%r1237, %r186;
	shl.b32 	%r188, %r153, 2;
	add.s32 	%r189, %r180, %r188;
	add.s32 	%r191, %r189, %r181;
	add.s32 	%r1236, %r191, 1024;
	mov.u32 	%r1239, %r153;
$L__BB10_37:
	.pragma "nounroll";
	mov.b32 	%r192, 0;
	st.shared.u32 	[%r1236+-1024], %r192;
	st.shared.u32 	[%r1236+-896], %r192;
	st.shared.u32 	[%r1236+-768], %r192;
	st.shared.u32 	[%r1236+-640], %r192;
	st.shared.u32 	[%r1236+-512], %r192;
	st.shared.u32 	[%r1236+-384], %r192;
	st.shared.u32 	[%r1236+-256], %r192;
	st.shared.u32 	[%r1236+-128], %r192;
	st.shared.u32 	[%r1236], %r192;
	st.shared.u32 	[%r1236+128], %r192;
	st.shared.u32 	[%r1236+256], %r192;
	st.shared.u32 	[%r1236+384], %r192;
	st.shared.u32 	[%r1236+512], %r192;
	st.shared.u32 	[%r1236+640], %r192;
	st.shared.u32 	[%r1236+768], %r192;
	st.shared.u32 	[%r1236+896], %r192;
	add.s32 	%r1239, %r1239, 512;
	add.s32 	%r1237, %r1237, 16;
	add.s32 	%r1236, %r1236, 2048;
	setp.ne.s32 	%p20, %r1237, 0;
	@%p20 bra 	$L__BB10_37;
$L__BB10_38:
	setp.eq.s32 	%p21, %r11, 0;
	@%p21 bra 	$L__BB10_47;
	and.b32  	%r21, %r10, 7;
	setp.lt.u32 	%p22, %r11, 8;
	@%p22 bra 	$L__BB10_41;
	shl.b32 	%r193, %r1239, 2;
	add.s32 	%r194, %r9, %r193;
	mov.b32 	%r195, 0;
	st.shared.u32 	[%r194], %r195;
	st.shared.u32 	[%r194+128], %r195;
	st.shared.u32 	[%r194+256], %r195;
	st.shared.u32 	[%r194+384], %r195;
	st.shared.u32 	[%r194+512], %r195;
	st.shared.u32 	[%r194+640], %r195;
	st.shared.u32 	[%r194+768], %r195;
	st.shared.u32 	[%r194+896], %r195;
	add.s32 	%r1239, %r1239, 256;
$L__BB10_41:
	setp.eq.s32 	%p23, %r21, 0;
	@%p23 bra 	$L__BB10_47;
	and.b32  	%r24, %r10, 3;
	setp.lt.u32 	%p24, %r21, 4;
	@%p24 bra 	$L__BB10_44;
	shl.b32 	%r196, %r1239, 2;
	add.s32 	%r197, %r9, %r196;
	mov.b32 	%r198, 0;
	st.shared.u32 	[%r197], %r198;
	st.shared.u32 	[%r197+128], %r198;
	st.shared.u32 	[%r197+256], %r198;
	st.shared.u32 	[%r197+384], %r198;
	add.s32 	%r1239, %r1239, 128;
$L__BB10_44:
	setp.eq.s32 	%p25, %r24, 0;
	@%p25 bra 	$L__BB10_47;
	shl.b32 	%r200, %r1239, 2;
	add.s32 	%r201, %r180, %r200;
	add.s32 	%r1243, %r181, %r201;
	neg.s32 	%r1242, %r24;
$L__BB10_46:
	.pragma "nounroll";
	mov.b32 	%r203, 0;
	st.shared.u32 	[%r1243], %r203;
	add.s32 	%r1243, %r1243, 128;
	add.s32 	%r1242, %r1242, 1;
	setp.ne.s32 	%p26, %r1242, 0;
	@%p26 bra 	$L__BB10_46;
$L__BB10_47:
	ld.param.u32 	%r1235, [_ZN3cub18CUB_300001_SM_10006detail10radix_sort29DeviceRadixSortOnesweepKernelINS1_5radix10policy_hubIlNS0_8NullTypeEyE10Policy1000ELNS0_9SortOrderE0ElS6_yiiNS1_21identity_decomposer_tEEEvPT5_SC_PT3_PKSD_PT1_PKSH_PT2_PKSL_T4_iiT6__param_9];
	bar.warp.sync 	-1;
	cvt.u64.u32 	%rd68, %r1235;
	xor.b64  	%rd143, %rd437, -9223372036854775808;
	shr.u64 	%rd144, %rd143, %r1235;
	cvt.u32.u64 	%r205, %rd144;
	and.b32  	%r33, %r205, %r7;
	shl.b32 	%r206, %r33, 2;
	add.s32 	%r207, %r9, %r206;
	atom.shared.add.u32 	%r208, [%r207], 1;
	xor.b64  	%rd145, %rd438, -9223372036854775808;
	shr.u64 	%rd146, %rd145, %r1235;
	cvt.u32.u64 	%r209, %rd146;
	and.b32  	%r210, %r209, %r7;
	shl.b32 	%r211, %r210, 2;
	add.s32 	%r212, %r9, %r211;
	atom.shared.add.u32 	%r213, [%r212], 1;
	xor.b64  	%rd147, %rd439, -9223372036854775808;
	shr.u64 	%rd148, %rd147, %r1235;
	cvt.u32.u64 	%r214, %rd148;
	and.b32  	%r215, %r214, %r7;
	shl.b32 	%r216, %r215, 2;
	add.s32 	%r217, %r9, %r216;
	atom.shared.add.u32 	%r218, [%r217], 1;
	xor.b64  	%rd149, %rd440, -9223372036854775808;
	shr.u64 	%rd150, %rd149, %r1235;
	cvt.u32.u64 	%r219, %rd150;
	and.b32  	%r220, %r219, %r7;
	shl.b32 	%r221, %r220, 2;
	add.s32 	%r222, %r9, %r221;
	atom.shared.add.u32 	%r223, [%r222], 1;
	xor.b64  	%rd151, %rd441, -9223372036854775808;
	shr.u64 	%rd152, %rd151, %r1235;
	cvt.u32.u64 	%r224, %rd152;
	and.b32  	%r225, %r224, %r7;
	shl.b32 	%r226, %r225, 2;
	add.s32 	%r227, %r9, %r226;
	atom.shared.add.u32 	%r228, [%r227], 1;
	xor.b64  	%rd153, %rd442, -9223372036854775808;
	shr.u64 	%rd154, %rd153, %r1235;
	cvt.u32.u64 	%r229, %rd154;
	and.b32  	%r230, %r229, %r7;
	shl.b32 	%r231, %r230, 2;
	add.s32 	%r232, %r9, %r231;
	atom.shared.add.u32 	%r233, [%r232], 1;
	shr.u64 	%rd155, %rd459, %r1235;
	cvt.u32.u64 	%r234, %rd155;
	and.b32  	%r235, %r234, %r7;
	shl.b32 	%r236, %r235, 2;
	add.s32 	%r237, %r9, %r236;
	atom.shared.add.u32 	%r238, [%r237], 1;
	shr.u64 	%rd156, %rd460, %r1235;
	cvt.u32.u64 	%r239, %rd156;
	and.b32  	%r240, %r239, %r7;
	shl.b32 	%r241, %r240, 2;
	add.s32 	%r242, %r9, %r241;
	atom.shared.add.u32 	%r243, [%r242], 1;
	shr.u64 	%rd157, %rd461, %r1235;
	cvt.u32.u64 	%r244, %rd157;
	and.b32  	%r245, %r244, %r7;
	shl.b32 	%r246, %r245, 2;
	add.s32 	%r247, %r9, %r246;
	atom.shared.add.u32 	%r248, [%r247], 1;
	xor.b64  	%rd158, %rd446, -9223372036854775808;
	shr.u64 	%rd159, %rd158, %r1235;
	cvt.u32.u64 	%r249, %rd159;
	and.b32  	%r250, %r249, %r7;
	shl.b32 	%r251, %r250, 2;
	add.s32 	%r252, %r9, %r251;
	atom.shared.add.u32 	%r253, [%r252], 1;
	xor.b64  	%rd463, %rd447, -9223372036854775808;
	shr.u64 	%rd160, %rd463, %r1235;
	cvt.u32.u64 	%r254, %rd160;
	and.b32  	%r255, %r254, %r7;
	shl.b32 	%r256, %r255, 2;
	add.s32 	%r257, %r9, %r256;
	atom.shared.add.u32 	%r258, [%r257], 1;
	xor.b64  	%rd464, %rd448, -9223372036854775808;
	shr.u64 	%rd161, %rd464, %r1235;
	cvt.u32.u64 	%r259, %rd161;
	and.b32  	%r260, %r259, %r7;
	shl.b32 	%r261, %r260, 2;
	add.s32 	%r262, %r9, %r261;
	atom.shared.add.u32 	%r263, [%r262], 1;
	xor.b64  	%rd465, %rd449, -9223372036854775808;
	shr.u64 	%rd162, %rd465, %r1235;
	cvt.u32.u64 	%r264, %rd162;
	and.b32  	%r265, %r264, %r7;
	shl.b32 	%r266, %r265, 2;
	add.s32 	%r267, %r9, %r266;
	atom.shared.add.u32 	%r268, [%r267], 1;
	xor.b64  	%rd163, %rd450, -9223372036854775808;
	shr.u64 	%rd164, %rd163, %r1235;
	cvt.u32.u64 	%r269, %rd164;
	and.b32  	%r270, %r269, %r7;
	shl.b32 	%r271, %r270, 2;
	add.s32 	%r272, %r9, %r271;
	atom.shared.add.u32 	%r273, [%r272], 1;
	xor.b64  	%rd165, %rd451, -9223372036854775808;
	shr.u64 	%rd166, %rd165, %r1235;
	cvt.u32.u64 	%r274, %rd166;
	and.b32  	%r275, %r274, %r7;
	shl.b32 	%r276, %r275, 2;
	add.s32 	%r277, %r9, %r276;
	atom.shared.add.u32 	%r278, [%r277], 1;
	bar.sync 	0;
	setp.gt.u32 	%p27, %r1, 255;
	shl.b32 	%r279, %r1, 2;
	add.s32 	%r34, %r181, %r279;
	mov.b32 	%r1244, 0;
	@%p27 bra 	$L__BB10_49;
	ld.shared.u32 	%r281, [%r34];
	mov.b32 	%r282, 0;
	st.shared.u32 	[%r34], %r282;
	ld.shared.u32 	%r283, [%r34+1024];
	st.shared.u32 	[%r34+1024], %r281;
	add.s32 	%r284, %r283, %r281;
	ld.shared.u32 	%r285, [%r34+2048];
	st.shared.u32 	[%r34+2048], %r284;
	add.s32 	%r286, %r285, %r284;
	ld.shared.u32 	%r287, [%r34+3072];
	st.shared.u32 	[%r34+3072], %r286;
	add.s32 	%r288, %r287, %r286;
	ld.shared.u32 	%r289, [%r34+4096];
	st.shared.u32 	[%r34+4096], %r288;
	add.s32 	%r290, %r289, %r288;
	ld.shared.u32 	%r291, [%r34+5120];
	st.shared.u32 	[%r34+5120], %r290;
	add.s32 	%r292, %r291, %r290;
	ld.shared.u32 	%r293, [%r34+6144];
	st.shared.u32 	[%r34+6144], %r292;
	add.s32 	%r294, %r293, %r292;
	ld.shared.u32 	%r295, [%r34+7168];
	st.shared.u32 	[%r34+7168], %r294;
	add.s32 	%r296, %r295, %r294;
	ld.shared.u32 	%r297, [%r34+8192];
	st.shared.u32 	[%r34+8192], %r296;
	add.s32 	%r298, %r297, %r296;
	ld.shared.u32 	%r299, [%r34+9216];
	st.shared.u32 	[%r34+9216], %r298;
	add.s32 	%r300, %r299, %r298;
	ld.shared.u32 	%r301, [%r34+10240];
	st.shared.u32 	[%r34+10240], %r300;
	add.s32 	%r302, %r301, %r300;
	ld.shared.u32 	%r303, [%r34+11264];
	st.shared.u32 	[%r34+11264], %r302;
	add.s32 	%r1244, %r303, %r302;
$L__BB10_49:
	setp.gt.u32 	%p28, %r1, 255;
	shl.b32 	%r304, %r3, 8;
	add.s32 	%r305, %r304, %r1;
	mul.wide.s32 	%rd167, %r305, 4;
	add.s64 	%rd72, %rd2, %rd167;
	@%p28 bra 	$L__BB10_51;
	or.b32  	%r306, %r1244, 1073741824;
	st.volatile.global.u32 	[%rd72], %r306;
$L__BB10_51:
	ld.param.u64 	%rd422, [_ZN3cub18CUB_300001_SM_10006detail10radix_sort29DeviceRadixSortOnesweepKernelINS1_5radix10policy_hubIlNS0_8NullTypeEyE10Policy1000ELNS0_9SortOrderE0ElS6_yiiNS1_21identity_decomposer_tEEEvPT5_SC_PT3_PKSD_PT1_PKSH_PT2_PKSL_T4_iiT6__param_3];
	ld.param.u64 	%rd419, [_ZN3cub18CUB_300001_SM_10006detail10radix_sort29DeviceRadixSortOnesweepKernelINS1_5radix10policy_hubIlNS0_8NullTypeEyE10Policy1000ELNS0_9SortOrderE0ElS6_yiiNS1_21identity_decomposer_tEEEvPT5_SC_PT3_PKSD_PT1_PKSH_PT2_PKSL_T4_iiT6__param_2];
	xor.b64  	%rd462, %rd446, -9223372036854775808;
	xor.b64  	%rd458, %rd442, -9223372036854775808;
	xor.b64  	%rd467, %rd451, -9223372036854775808;
	xor.b64  	%rd466, %rd450, -9223372036854775808;
	xor.b64  	%rd455, %rd439, -9223372036854775808;
	xor.b64  	%rd457, %rd441, -9223372036854775808;
	xor.b64  	%rd456, %rd440, -9223372036854775808;
	xor.b64  	%rd454, %rd438, -9223372036854775808;
	xor.b64  	%rd453, %rd437, -9223372036854775808;
	setp.lt.u32 	%p29, %r1, 256;
	setp.eq.s32 	%p30, %r1244, 5760;
	and.pred  	%p31, %p29, %p30;
	selp.u32 	%r307, 1, 0, %p31;
	{ 
	.reg .pred 	%p1; 
	.reg .pred 	%p2; 
	setp.ne.u32 	%p1, %r307, 0; 
	bar.red.or.pred 	%p2, 0, %p1; 
	selp.u32 	%r308, 1, 0, %p2; 
	}
	setp.eq.s32 	%p32, %r308, 0;
	cvt.u64.u32 	%rd82, %r1;
	cvta.to.global.u64 	%rd168, %rd419;
	mul.wide.u32 	%rd169, %r1, 8;
	add.s64 	%rd83, %rd168, %rd169;
	cvta.to.global.u64 	%rd170, %rd422;
	add.s64 	%rd84, %rd170, %rd169;
	@%p32 bra 	$L__BB10_95;
	setp.gt.u32 	%p33, %r1, 255;
	setp.gt.u32 	%p34, %r1, %r33;
	selp.b32 	%r37, 5760, 0, %p34;
	shl.b32 	%r309, %r1, 3;
	mov.u32 	%r310, _ZZN3cub18CUB_300001_SM_10006detail10radix_sort29DeviceRadixSortOnesweepKernelINS1_5radix10policy_hubIlNS0_8NullTypeEyE10Policy1000ELNS0_9SortOrderE0ElS6_yiiNS1_21identity_decomposer_tEEEvPT5_SC_PT3_PKSD_PT1_PKSH_PT2_PKSL_T4_iiT6_E1s;
	add.s32 	%r311, %r310, %r309;
	add.s32 	%r38, %r311, 46080;
	@%p33 bra 	$L__BB10_60;
	ld.global.u64 	%rd171, [%rd84];
	cvt.u64.u32 	%rd172, %r37;
	sub.s64 	%rd452, %rd171, %rd172;
	st.shared.u64 	[%r38], %rd452;
	setp.lt.s32 	%p35, %r3, 1;
	mov.u32 	%r1248, %r1244;
	@%p35 bra 	$L__BB10_59;
	mov.b32 	%r1246, -1;
	mov.u32 	%r1245, %r3;
	mov.u32 	%r1248, %r1244;
$L__BB10_55:
	add.s32 	%r42, %r1245, -1;
	shl.b32 	%r313, %r42, 8;
	add.s32 	%r314, %r313, %r1;
	mul.wide.s32 	%rd173, %r314, 4;
	add.s64 	%rd86, %rd2, %rd173;
$L__BB10_56:
	membar.cta;
	ld.volatile.global.u32 	%r43, [%rd86];
	setp.eq.s32 	%p36, %r43, 0;
	@%p36 bra 	$L__BB10_56;
	and.b32  	%r315, %r43, 1073741823;
	add.s32 	%r1248, %r315, %r1248;
	setp.gt.s32 	%p37, %r43, -1;
	vote.sync.ballot.b32 	%r1246, %p37, %r1246;
	setp.gt.u32 	%p39, %r1245, 1;
	and.pred  	%p40, %p37, %p39;
	mov.u32 	%r1245, %r42;
	@%p40 bra 	$L__BB10_55;
	ld.shared.u64 	%rd452, [%r38];
$L__BB10_59:
	or.b32  	%r316, %r1248, -2147483648;
	st.volatile.global.u32 	[%rd72], %r316;
	sub.s32 	%r317, %r1248, %r1244;
	cvt.s64.s32 	%rd174, %r317;
	add.s64 	%rd175, %rd452, %rd174;
	st.shared.u64 	[%r38], %rd175;
$L__BB10_60:
	ld.param.u64 	%rd420, [_ZN3cub18CUB_300001_SM_10006detail10radix_sort29DeviceRadixSortOnesweepKernelINS1_5radix10policy_hubIlNS0_8NullTypeEyE10Policy1000ELNS0_9SortOrderE0ElS6_yiiNS1_21identity_decomposer_tEEEvPT5_SC_PT3_PKSD_PT1_PKSH_PT2_PKSL_T4_iiT6__param_2];
	setp.gt.u32 	%p41, %r1, 255;
	setp.lt.s32 	%p42, %r4, %r150;
	setp.eq.s64 	%p43, %rd420, 0;
	or.pred  	%p44, %p43, %p42;
	or.pred  	%p45, %p41, %p44;
	@%p45 bra 	$L__BB10_62;
	ld.shared.u64 	%rd176, [%r38];
	cvt.u64.u32 	%rd177, %r37;
	cvt.s64.s32 	%rd178, %r1244;
	add.s64 	%rd179, %rd177, %rd178;
	add.s64 	%rd180, %rd179, %rd176;
	st.global.u64 	[%rd83], %rd180;
$L__BB10_62:
	setp.gt.s32 	%p46, %r4, %r150;
	bar.sync 	0;
	shl.b32 	%r318, %r33, 3;
	add.s32 	%r320, %r310, %r318;
	ld.shared.u64 	%rd89, [%r320+46080];
	@%p46 bra 	$L__BB10_64;
	and.b32  	%r321, %r1, 31;
	and.b32  	%r322, %r1, 992;
	mul.lo.s32 	%r323, %r322, 15;
	or.b32  	%r324, %r323, %r321;
	cvt.u64.u32 	%rd181, %r324;
	add.s64 	%rd182, %rd89, %rd181;
	shl.b64 	%rd183, %rd182, 3;
	add.s64 	%rd184, %rd1, %rd183;
	st.global.u64 	[%rd184], %rd437;
	st.global.u64 	[%rd184+256], %rd438;
	st.global.u64 	[%rd184+512], %rd439;
	st.global.u64 	[%rd184+768], %rd440;
	st.global.u64 	[%rd184+1024], %rd441;
	st.global.u64 	[%rd184+1280], %rd442;
	st.global.u64 	[%rd184+1536], %rd443;
	st.global.u64 	[%rd184+1792], %rd444;
	st.global.u64 	[%rd184+2048], %rd445;
	st.global.u64 	[%rd184+2304], %rd446;
	st.global.u64 	[%rd184+2560], %rd447;
	st.global.u64 	[%rd184+2816], %rd448;
	st.global.u64 	[%rd184+3072], %rd449;
	st.global.u64 	[%rd184+3328], %rd450;
	st.global.u64 	[%rd184+3584], %rd451;
	bra.uni 	$L__BB10_94;
$L__BB10_64:
	mad.lo.s32 	%r47, %r3, -5760, %r150;
	and.b32  	%r325, %r1, 31;
	and.b32  	%r326, %r1, 992;
	mul.lo.s32 	%r327, %r326, 15;
	or.b32  	%r48, %r327, %r325;
	setp.ge.s32 	%p47, %r48, %r47;
	cvt.u64.u32 	%rd185, %r48;
	add.s64 	%rd186, %rd89, %rd185;
	shl.b64 	%rd187, %rd186, 3;
	add.s64 	%rd90, %rd1, %rd187;
	@%p47 bra 	$L__BB10_66;
	st.global.u64 	[%rd90], %rd437;
$L__BB10_66:
	add.s32 	%r328, %r48, 32;
	setp.ge.s32 	%p48, %r328, %r47;
	@%p48 bra 	$L__BB10_68;
	st.global.u64 	[%rd90+256], %rd438;
$L__BB10_68:
	add.s32 	%r329, %r48, 64;
	setp.ge.s32 	%p49, %r329, %r47;
	@%p49 bra 	$L__BB10_70;
	st.global.u64 	[%rd90+512], %rd439;
$L__BB10_70:
	add.s32 	%r330, %r48, 96;
	setp.ge.s32 	%p50, %r330, %r47;
	@%p50 bra 	$L__BB10_72;
	st.global.u64 	[%rd90+768], %rd440;
$L__BB10_72:
	add.s32 	%r331, %r48, 128;
	setp.ge.s32 	%p51, %r331, %r47;
	@%p51 bra 	$L__BB10_74;
	st.global.u64 	[%rd90+1024], %rd441;
$L__BB10_74:
	add.s32 	%r332, %r48, 160;
	setp.ge.s32 	%p52, %r332, %r47;
	@%p52 bra 	$L__BB10_76;
	st.global.u64 	[%rd90+1280], %rd442;
$L__BB10_76:
	add.s32 	%r333, %r48, 192;
	setp.ge.s32 	%p53, %r333, %r47;
	@%p53 bra 	$L__BB10_78;
	st.global.u64 	[%rd90+1536], %rd443;
$L__BB10_78:
	add.s32 	%r334, %r48, 224;
	setp.ge.s32 	%p54, %r334, %r47;
	@%p54 bra 	$L__BB10_80;
	st.global.u64 	[%rd90+1792], %rd444;
$L__BB10_80:
	add.s32 	%r335, %r48, 256;
	setp.ge.s32 	%p55, %r335, %r47;
	@%p55 bra 	$L__BB10_82;
	st.global.u64 	[%rd90+2048], %rd445;
$L__BB10_82:
	add.s32 	%r336, %r48, 288;
	setp.ge.s32 	%p56, %r336, %r47;
	@%p56 bra 	$L__BB10_84;
	st.global.u64 	[%rd90+2304], %rd446;
$L__BB10_84:
	add.s32 	%r337, %r48, 320;
	setp.ge.s32 	%p57, %r337, %r47;
	@%p57 bra 	$L__BB10_86;
	st.global.u64 	[%rd90+2560], %rd447;
$L__BB10_86:
	add.s32 	%r338, %r48, 352;
	setp.ge.s32 	%p58, %r338, %r47;
	@%p58 bra 	$L__BB10_88;
	st.global.u64 	[%rd90+2816], %rd448;
$L__BB10_88:
	add.s32 	%r339, %r48, 384;
	setp.ge.s32 	%p59, %r339, %r47;
	@%p59 bra 	$L__BB10_90;
	st.global.u64 	[%rd90+3072], %rd449;
$L__BB10_90:
	add.s32 	%r340, %r48, 416;
	setp.ge.s32 	%p60, %r340, %r47;
	@%p60 bra 	$L__BB10_92;
	st.global.u64 	[%rd90+3328], %rd450;
$L__BB10_92:
	add.s32 	%r341, %r48, 448;
	setp.ge.s32 	%p61, %r341, %r47;
	@%p61 bra 	$L__BB10_94;
	st.global.u64 	[%rd90+3584], %rd451;
$L__BB10_94:
	// begin inline asm
	exit;
	// end inline asm
	mov.u64 	%rd453, %rd437;
	mov.u64 	%rd454, %rd438;
	mov.u64 	%rd455, %rd439;
	mov.u64 	%rd456, %rd440;
	mov.u64 	%rd457, %rd441;
	mov.u64 	%rd458, %rd442;
	mov.u64 	%rd459, %rd443;
	mov.u64 	%rd460, %rd444;
	mov.u64 	%rd461, %rd445;
	mov.u64 	%rd462, %rd446;
	mov.u64 	%rd463, %rd447;
	mov.u64 	%rd464, %rd448;
	mov.u64 	%rd465, %rd449;
	mov.u64 	%rd466, %rd450;
	mov.u64 	%rd467, %rd451;
$L__BB10_95:
	mul.hi.u32 	%r342, %r1, 357913942;
	add.s32 	%r343, %r342, %r1;
	shl.b32 	%r344, %r343, 2;
	mov.u32 	%r345, _ZZN3cub18CUB_300001_SM_10006detail10radix_sort29DeviceRadixSortOnesweepKernelINS1_5radix10policy_hubIlNS0_8NullTypeEyE10Policy1000ELNS0_9SortOrderE0ElS6_yiiNS1_21identity_decomposer_tEEEvPT5_SC_PT3_PKSD_PT1_PKSH_PT2_PKSL_T4_iiT6_E1s;
	add.s32 	%r346, %r345, %r344;
	add.s32 	%r49, %r346, 13328;
	st.shared.u32 	[%r346+13328], %r1244;
	bar.sync 	0;
	setp.gt.u32 	%p62, %r1, 31;
	@%p62 bra 	$L__BB10_97;
	mad.lo.s32 	%r378, %r1, 52, %r345;
	ld.shared.u32 	%r379, [%r378+13328];
	ld.shared.u32 	%r380, [%r378+13332];
	ld.shared.u32 	%r381, [%r378+13336];
	ld.shared.u32 	%r382, [%r378+13340];
	ld.shared.u32 	%r383, [%r378+13344];
	ld.shared.u32 	%r384, [%r378+13348];
	ld.shared.u32 	%r385, [%r378+13352];
	ld.shared.u32 	%r386, [%r378+13356];
	ld.shared.u32 	%r387, [%r378+13360];
	ld.shared.u32 	%r388, [%r378+13364];
	ld.shared.u32 	%r389, [%r378+13368];
	ld.shared.u32 	%r390, [%r378+13372];
	add.s32 	%r391, %r380, %r379;
	add.s32 	%r392, %r391, %r381;
	add.s32 	%r393, %r392, %r382;
	add.s32 	%r394, %r393, %r383;
	add.s32 	%r395, %r394, %r384;
	add.s32 	%r396, %r395, %r385;
	add.s32 	%r397, %r396, %r386;
	add.s32 	%r398, %r397, %r387;
	add.s32 	%r399, %r398, %r388;
	add.s32 	%r400, %r399, %r389;
	add.s32 	%r351, %r400, %r390;
	mov.b32 	%r349, 1;
	mov.b32 	%r374, 0;
	mov.b32 	%r376, -1;
	// begin inline asm
	{  .reg .s32 r0;  .reg .pred p;  shfl.sync.up.b32 r0|p, %r351, %r349, %r374, %r376;  @p add.s32 r0, r0, %r351;  mov.s32 %r347, r0;}
	// end inline asm
	mov.b32 	%r355, 2;
	// begin inline asm
	{  .reg .s32 r0;  .reg .pred p;  shfl.sync.up.b32 r0|p, %r347, %r355, %r374, %r376;  @p add.s32 r0, r0, %r347;  mov.s32 %r353, r0;}
	// end inline asm
	mov.b32 	%r361, 4;
	// begin inline asm
	{  .reg .s32 r0;  .reg .pred p;  shfl.sync.up.b32 r0|p, %r353, %r361, %r374, %r376;  @p add.s32 r0, r0, %r353;  mov.s32 %r359, r0;}
	// end inline asm
	mov.b32 	%r367, 8;
	// begin inline asm
	{  .reg .s32 r0;  .reg .pred p;  shfl.sync.up.b32 r0|p, %r359, %r367, %r374, %r376;  @p add.s32 r0, r0, %r359;  mov.s32 %r365, r0;}
	// end inline asm
	mov.b32 	%r373, 16;
	// begin inline asm
	{  .reg .s32 r0;  .reg .pred p;  shfl.sync.up.b32 r0|p, %r365, %r373, %r374, %r376;  @p add.s32 r0, r0, %r365;  mov.s32 %r371, r0;}
	// end inline asm
	sub.s32 	%r401, %r371, %r351;
	add.s32 	%r402, %r379, %r401;
	add.s32 	%r403, %r380, %r402;
	add.s32 	%r404, %r381, %r403;
	add.s32 	%r405, %r382, %r404;
	add.s32 	%r406, %r383, %r405;
	add.s32 	%r407, %r384, %r406;
	add.s32 	%r408, %r385, %r407;
	add.s32 	%r409, %r386, %r408;
	add.s32 	%r410, %r387, %r409;
	add.s32 	%r411, %r388, %r410;
	add.s32 	%r412, %r389, %r411;
	st.shared.u32 	[%r378+13328], %r401;
	st.shared.u32 	[%r378+13332], %r402;
	st.shared.u32 	[%r378+13336], %r403;
	st.shared.u32 	[%r378+13340], %r404;
	st.shared.u32 	[%r378+13344], %r405;
	st.shared.u32 	[%r378+13348], %r406;
	st.shared.u32 	[%r378+13352], %r407;
	st.shared.u32 	[%r378+13356], %r408;
	st.shared.u32 	[%r378+13360], %r409;
	st.shared.u32 	[%r378+13364], %r410;
	st.shared.u32 	[%r378+13368], %r411;
	st.shared.u32 	[%r378+13372], %r412;
$L__BB10_97:
	setp.gt.u32 	%p63, %r1, 255;
	bar.sync 	0;
	ld.shared.s32 	%rd107, [%r49];
	@%p63 bra 	$L__BB10_99;
	cvt.u32.u64 	%r413, %rd107;
	shl.b32 	%r415, %r1, 2;
	add.s32 	%r417, %r345, %r415;
	ld.shared.u32 	%r418, [%r417];
	add.s32 	%r419, %r418, %r413;
	st.shared.u32 	[%r417], %r419;
	ld.shared.u32 	%r420, [%r417+1024];
	add.s32 	%r421, %r420, %r413;
	st.shared.u32 	[%r417+1024], %r421;
	ld.shared.u32 	%r422, [%r417+2048];
	add.s32 	%r423, %r422, %r413;
	st.shared.u32 	[%r417+2048], %r423;
	ld.shared.u32 	%r424, [%r417+3072];
	add.s32 	%r425, %r424, %r413;
	st.shared.u32 	[%r417+3072], %r425;
	ld.shared.u32 	%r426, [%r417+4096];
	add.s32 	%r427, %r426, %r413;
	st.shared.u32 	[%r417+4096], %r427;
	ld.shared.u32 	%r428, [%r417+5120];
	add.s32 	%r429, %r428, %r413;
	st.shared.u32 	[%r417+5120], %r429;
	ld.shared.u32 	%r430, [%r417+6144];
	add.s32 	%r431, %r430, %r413;
	st.shared.u32 	[%r417+6144], %r431;
	ld.shared.u32 	%r432, [%r417+7168];
	add.s32 	%r433, %r432, %r413;
	st.shared.u32 	[%r417+7168], %r433;
	ld.shared.u32 	%r434, [%r417+8192];
	add.s32 	%r435, %r434, %r413;
	st.shared.u32 	[%r417+8192], %r435;
	ld.shared.u32 	%r436, [%r417+9216];
	add.s32 	%r437, %r436, %r413;
	st.shared.u32 	[%r417+9216], %r437;
	ld.shared.u32 	%r438, [%r417+10240];
	add.s32 	%r439, %r438, %r413;
	st.shared.u32 	[%r417+10240], %r439;
	ld.shared.u32 	%r440, [%r417+11264];
	add.s32 	%r441, %r440, %r413;
	st.shared.u32 	[%r417+11264], %r441;
$L__BB10_99:
	bar.sync 	0;
	// begin inline asm
	mov.u32 %r442, %lanemask_le;
	// end inline asm
	cvt.u32.u64 	%r468, %rd68;
	shr.u64 	%rd188, %rd453, %r468;
	cvt.u32.u64 	%r469, %rd188;
	and.b32  	%r465, %r469, %r7;
	mov.b32 	%r445, 1;
	// begin inline asm
	{
    .reg .pred p;
    and.b32 %r443, %r465, %r445;    setp.ne.u32 p, %r443, 0;
    vote.ballot.sync.b32 %r443, p, 0xffffffff;
    @!p not.b32 %r443, %r443;
}

	// end inline asm
	mov.b32 	%r448, 2;
	// begin inline asm
	{
    .reg .pred p;
    and.b32 %r446, %r465, %r448;    setp.ne.u32 p, %r446, 0;
    vote.ballot.sync.b32 %r446, p, 0xffffffff;
    @!p not.b32 %r446, %r446;
}

	// end inline asm
	and.b32  	%r470, %r446, %r443;
	mov.b32 	%r451, 4;
	// begin inline asm
	{
    .reg .pred p;
    and.b32 %r449, %r465, %r451;    setp.ne.u32 p, %r449, 0;
    vote.ballot.sync.b32 %r449, p, 0xffffffff;
    @!p not.b32 %r449, %r449;
}

	// end inline asm
	and.b32  	%r471, %r449, %r470;
	mov.b32 	%r454, 8;
	// begin inline asm
	{
    .reg .pred p;
    and.b32 %r452, %r465, %r454;    setp.ne.u32 p, %r452, 0;
    vote.ballot.sync.b32 %r452, p, 0xffffffff;
    @!p not.b32 %r452, %r452;
}

	// end inline asm
	and.b32  	%r472, %r452, %r471;
	mov.b32 	%r457, 16;
	// begin inline asm
	{
    .reg .pred p;
    and.b32 %r455, %r465, %r457;    setp.ne.u32 p, %r455, 0;
    vote.ballot.sync.b32 %r455, p, 0xffffffff;
    @!p not.b32 %r455, %r455;
}

	// end inline asm
	and.b32  	%r473, %r455, %r472;
	mov.b32 	%r460, 32;
	// begin inline asm
	{
    .reg .pred p;
    and.b32 %r458, %r465, %r460;    setp.ne.u32 p, %r458, 0;
    vote.ballot.sync.b32 %r458, p, 0xffffffff;
    @!p not.b32 %r458, %r458;
}

	// end inline asm
	and.b32  	%r474, %r458, %r473;
	mov.b32 	%r463, 64;
	// begin inline asm
	{
    .reg .pred p;
    and.b32 %r461, %r465, %r463;    setp.ne.u32 p, %r461, 0;
    vote.ballot.sync.b32 %r461, p, 0xffffffff;
    @!p not.b32 %r461, %r461;
}

	// end inline asm
	and.b32  	%r475, %r461, %r474;
	mov.b32 	%r466, 128;
	// begin inline asm
	{
    .reg .pred p;
    and.b32 %r464, %r465, %r466;    setp.ne.u32 p, %r464, 0;
    vote.ballot.sync.b32 %r464, p, 0xffffffff;
    @!p not.b32 %r464, %r464;
}

	// end inline asm
	and.b32  	%r476, %r464, %r475;
	clz.b32 	%r477, %r476;
	sub.s32 	%r52, 31, %r477;
	and.b32  	%r478, %r442, %r476;
	popc.b32 	%r53, %r478;
	setp.ne.s32 	%p64, %r153, %r52;
	mov.b32 	%r1249, 0;
	@%p64 bra 	$L__BB10_101;
	shl.b32 	%r479, %r465, 2;
	add.s32 	%r480, %r9, %r479;
	atom.shared.add.u32 	%r1249, [%r480], %r53;
$L__BB10_101:
	shfl.sync.idx.b32	%r506|%p65, %r1249, %r52, 31, -1;
	add.s32 	%r56, %r53, %r506;
	shr.u64 	%rd189, %rd454, %r468;
	cvt.u32.u64 	%r508, %rd189;
	and.b32  	%r503, %r508, %r7;
	mov.b32 	%r483, 1;
	// begin inline asm
	{
    .reg .pred p;
    and.b32 %r481, %r503, %r483;    setp.ne.u32 p, %r481, 0;
    vote.ballot.sync.b32 %r481, p, 0xffffffff;
    @!p not.b32 %r481, %r481;
}

	// end inline asm
	mov.b32 	%r486, 2;
	// begin inline asm
	{
    .reg .pred p;
    and.b32 %r484, %r503, %r486;    setp.ne.u32 p, %r484, 0;
    vote.ballot.sync.b32 %r484, p, 0xffffffff;
    @!p not.b32 %r484, %r484;
}

	// end inline asm
	and.b32  	%r509, %r484, %r481;
	mov.b32 	%r489, 4;
	// begin inline asm
	{
    .reg .pred p;
    and.b32 %r487, %r503, %r489;    setp.ne.u32 p, %r487, 0;
    vote.ballot.sync.b32 %r487, p, 0xffffffff;
    @!p not.b32 %r487, %r487;
}

	// end inline asm
	and.b32  	%r510, %r487, %r509;
	mov.b32 	%r492, 8;
	// begin inline asm
	{
    .reg .pred p;
    and.b32 %r490, %r503, %r492;    setp.ne.u32 p, %r490, 0;
    vote.ballot.sync.b32 %r490, p, 0xffffffff;
    @!p not.b32 %r490, %r490;
}

	// end inline asm
	and.b32  	%r511, %r490, %r510;
	mov.b32 	%r495, 16;
	// begin inline asm
	{
    .reg .pred p;
    and.b32 %r493, %r503, %r495;    setp.ne.u32 p, %r493, 0;
    vote.ballot.sync.b32 %r493, p, 0xffffffff;
    @!p not.b32 %r493, %r493;
}

	// end inline asm
	and.b32  	%r512, %r493, %r511;
	mov.b32 	%r498, 32;
	// begin inline asm
	{
    .reg .pred p;
    and.b32 %r496, %r503, %r498;    setp.ne.u32 p, %r496, 0;
    vote.ballot.sync.b32 %r496, p, 0xffffffff;
    @!p not.b32 %r496, %r496;
}

	// end inline asm
	and.b32  	%r513, %r496, %r512;
	mov.b32 	%r501, 64;
	// begin inline asm
	{
    .reg .pred p;
    and.b32 %r499, %r503, %r501;    setp.ne.u32 p, %r499, 0;
    vote.ballot.sync.b32 %r499, p, 0xffffffff;
    @!p not.b32 %r499, %r499;
}

	// end inline asm
	and.b32  	%r514, %r499, %r513;
	mov.b32 	%r504, 128;
	// begin inline asm
	{
    .reg .pred p;
    and.b32 %r502, %r503, %r504;    setp.ne.u32 p, %r502, 0;
    vote.ballot.sync.b32 %r502, p, 0xffffffff;
    @!p not.b32 %r502, %r502;
}

	// end inline asm
	and.b32  	%r515, %r502, %r514;
	clz.b32 	%r516, %r515;
	sub.s32 	%r58, 31, %r516;
	and.b32  	%r517, %r442, %r515;
	popc.b32 	%r59, %r517;
	setp.ne.s32 	%p66, %r153, %r58;
	mov.b32 	%r1250, 0;
	@%p66 bra 	$L__BB10_103;
	shl.b32 	%r518, %r503, 2;
	add.s32 	%r519, %r9, %r518;
	atom.shared.add.u32 	%r1250, [%r519], %r59;
$L__BB10_103:
	shfl.sync.idx.b32	%r545|%p67, %r1250, %r58, 31, -1;
	add.s32 	%r62, %r59, %r545;
	shr.u64 	%rd190, %rd455, %r468;
	cvt.u32.u64 	%r547, %rd190;
	and.b32  	%r542, %r547, %r7;
	mov.b32 	%r522, 1;
	// begin inline asm
	{
    .reg .pred p;
    and.b32 %r520, %r542, %r522;    setp.ne.u32 p, %r520, 0;
    vote.ballot.sync.b32 %r520, p, 0xffffffff;
    @!p not.b32 %r520, %r520;
}

	// end inline asm
	mov.b32 	%r525, 2;
	// begin inline asm
	{
    .reg .pred p;
    and.b32 %r523, %r542, %r525;    setp.ne.u32 p, %r523, 0;
    vote.ballot.sync.b32 %r523, p, 0xffffffff;
    @!p not.b32 %r523, %r523;
}

	// end inline asm
	and.b32  	%r548, %r523, %r520;
	mov.b32 	%r528, 4;
	// begin inline asm
	{
    .reg .pred p;
    and.b32 %r526, %r542, %r528;    setp.ne.u32 p, %r526, 0;
    vote.ballot.sync.b32 %r526, p, 0xffffffff;
    @!p not.b32 %r526, %r526;
}

	// end inline asm
	and.b32  	%r549, %r526, %r548;
	mov.b32 	%r531, 8;
	// begin inline asm
	{
    .reg .pred p;
    and.b32 %r529, %r542, %r531;    setp.ne.u32 p, %r529, 0;
    vote.ballot.sync.b32 %r529, p, 0xffffffff;
    @!p not.b32 %r529, %r529;
}

	// end inline asm
	and.b32  	%r550, %r529, %r549;
	mov.b32 	%r534, 16;
	// begin inline asm
	{
    .reg .pred p;
    and.b32 %r532, %r542, %r534;    setp.ne.u32 p, %r532, 0;
    vote.ballot.sync.b32 %r532, p, 0xffffffff;
    @!p not.b32 %r532, %r532;
}

	// end inline asm
	and.b32  	%r551, %r532, %r550;
	mov.b32 	%r537, 32;
	// begin inline asm
	{
    .reg .pred p;
    and.b32 %r535, %r542, %r537;    setp.ne.u32 p, %r535, 0;
    vote.ballot.sync.b32 %r535, p, 0xffffffff;
    @!p not.b32 %r535, %r535;
}

	// end inline asm
	and.b32  	%r552, %r535, %r551;
	mov.b32 	%r540, 64;
	// begin inline asm
	{
    .reg .pred p;
    and.b32 %r538, %r542, %r540;    setp.ne.u32 p, %r538, 0;
    vote.ballot.sync.b32 %r538, p, 0xffffffff;
    @!p not.b32 %r538, %r538;
}

	// end inline asm
	and.b32  	%r553, %r538, %r552;
	mov.b32 	%r543, 128;
	// begin inline asm
	{
    .reg .pred p;
    and.b32 %r541, %r542, %r543;    setp.ne.u32 p, %r541, 0;
    vote.ballot.sync.b32 %r541, p, 0xffffffff;
    @!p not.b32 %r541, %r541;
}

	// end inline asm
	and.b32  	%r554, %r541, %r553;
	clz.b32 	%r555, %r554;
	sub.s32 	%r64, 31, %r555;
	and.b32  	%r556, %r442, %r554;
	popc.b32 	%r65, %r556;
	setp.ne.s32 	%p68, %r153, %r64;
	mov.b32 	%r1251, 0;
	@%p68 bra 	$L__BB10_105;
	shl.b32 	%r557, %r542, 2;
	add.s32 	%r558, %r9, %r557;
	atom.shared.add.u32 	%r1251, [%r558], %r65;
$L__BB10_105:
	shfl.sync.idx.b32	%r584|%p69, %r1251, %r64, 31, -1;
	add.s32 	%r68, %r65, %r584;
	shr.u64 	%rd191, %rd456, %r468;
	cvt.u32.u64 	%r586, %rd191;
	and.b32  	%r581, %r586, %r7;
	mov.b32 	%r561, 1;
	// begin inline asm
	{
    .reg .pred p;
    and.b32 %r559, %r581, %r561;    setp.ne.u32 p, %r559, 0;
    vote.ballot.sync.b32 %r559, p, 0xffffffff;
    @!p not.b32 %r559, %r559;
}

	// end inline asm
	mov.b32 	%r564, 2;
	// begin inline asm
	{
    .reg .pred p;
    and.b32 %r562, %r581, %r564;    setp.ne.u32 p, %r562, 0;
    vote.ballot.sync.b32 %r562, p, 0xffffffff;
    @!p not.b32 %r562, %r562;
}

	// end inline asm
	and.b32  	%r587, %r562, %r559;
	mov.b32 	%r567, 4;
	// begin inline asm
	{
    .reg .pred p;
    and.b32 %r565, %r581, %r567;    setp.ne.u32 p, %r565, 0;
    vote.ballot.sync.b32 %r565, p, 0xffffffff;
    @!p not.b32 %r565, %r565;
}

	// end inline asm
	and.b32  	%r588, %r565, %r587;
	mov.b32 	%r570, 8;
	// begin inline asm
	{
    .reg .pred p;
    and.b32 %r568, %r581, %r570;    setp.ne.u32 p, %r568, 0;
    vote.ballot.sync.b32 %r568, p, 0xffffffff;
    @!p not.b32 %r568, %r568;
}

	// end inline asm
	and.b32  	%r589, %r568, %r588;
	mov.b32 	%r573, 16;
	// begin inline asm
	{
    .reg .pred p;
    and.b32 %r571, %r581, %r573;    setp.ne.u32 p, %r571, 0;
    vote.ballot.sync.b32 %r571, p, 0xffffffff;
    @!p not.b32 %r571, %r571;
}

	// end inline asm
	and.b32  	%r590, %r571, %r589;
	mov.b32 	%r576, 32;
	// begin inline asm
	{
    .reg .pred p;
    and.b32 %r574, %r581, %r576;    setp.ne.u32 p, %r574, 0;
    vote.ballot.sync.b32 %r574, p, 0xffffffff;
    @!p not.b32 %r574, %r574;
}

	// end inline asm
	and.b32  	%r591, %r574, %r590;
	mov.b32 	%r579, 64;
	// begin inline asm
	{
    .reg .pred p;
    and.b32 %r577, %r581, %r579;    setp.ne.u32 p, %r577, 0;
    vote.ballot.sync.b32 %r577, p, 0xffffffff;
    @!p not.b32 %r577, %r577;
}

	// end inline asm
	and.b32  	%r592, %r577, %r591;
	mov.b32 	%r582, 128;
	// begin inline asm
	{
    .reg .pred p;
    and.b32 %r580, %r581, %r582;    setp.ne.u32 p, %r580, 0;
    vote.ballot.sync.b32 %r580, p, 0xffffffff;
    @!p not.b32 %r580, %r580;
}

	// end inline asm
	and.b32  	%r593, %r580, %r592;
	clz.b32 	%r594, %r593;
	sub.s32 	%r70, 31, %r594;
	and.b32  	%r595, %r442, %r593;
	popc.b32 	%r71, %r595;
	setp.ne.s32 	%p70, %r153, %r70;
	mov.b32 	%r1252, 0;
	@%p70 bra 	$L__BB10_107;
	shl.b32 	%r596, %r581, 2;
	add.s32 	%r597, %r9, %r596;
	atom.shared.add.u32 	%r1252, [%r597], %r71;
$L__BB10_107:
	shfl.sync.idx.b32	%r623|%p71, %r1252, %r70, 31, -1;
	add.s32 	%r74, %r71, %r623;
	shr.u64 	%rd192, %rd457, %r468;
	cvt.u32.u64 	%r625, %rd192;
	and.b32  	%r620, %r625, %r7;
	mov.b32 	%r600, 1;
	// begin inline asm
	{
    .reg .pred p;
    and.b32 %r598, %r620, %r600;    setp.ne.u32 p, %r598, 0;
    vote.ballot.sync.b32 %r598, p, 0xffffffff;
    @!p not.b32 %r598, %r598;
}

	// end inline asm
	mov.b32 	%r603, 2;
	// begin inline asm
	{
    .reg .pred p;
    and.b32 %r601, %r620, %r603;    setp.ne.u32 p, %r601, 0;
    vote.ballot.sync.b32 %r601, p, 0xffffffff;
    @!p not.b32 %r601, %r601;
}

	// end inline asm
	and.b32  	%r626, %r601, %r598;
	mov.b32 	%r606, 4;
	// begin inline asm
	{
    .reg .pred p;
    and.b32 %r604, %r620, %r606;    setp.ne.u32 p, %r604, 0;
    vote.ballot.sync.b32 %r604, p, 0xffffffff;
    @!p not.b32 %r604, %r604;
}

	// end inline asm
	and.b32  	%r627, %r604, %r626;
	mov.b32 	%r609, 8;
	// begin inline asm
	{
    .reg .pred p;
    and.b32 %r607, %r620, %r609;    setp.ne.u32 p, %r607, 0;
    vote.ballot.sync.b32 %r607, p, 0xffffffff;
    @!p not.b32 %r607, %r607;
}

	// end inline asm
	and.b32  	%r628, %r607, %r627;
	mov.b32 	%r612, 16;
	// begin inline asm
	{
    .reg .pred p;
    and.b32 %r610, %r620, %r612;    setp.ne.u32 p, %r610, 0;
    vote.ballot.sync.b32 %r610, p, 0xffffffff;
    @!p not.b32 %r610, %r610;
}

	// end inline asm
	and.b32  	%r629, %r610, %r628;
	mov.b32 	%r615, 32;
	// begin inline asm
	{
    .reg .pred p;
    and.b32 %r613, %r620, %r615;    setp.ne.u32 p, %r613, 0;
    vote.ballot.sync.b32 %r613, p, 0xffffffff;
    @!p not.b32 %r613, %r613;
}

	// end inline asm
	and.b32  	%r630, %r613, %r629;
	mov.b32 	%r618, 64;
	// begin inline asm
	{
    .reg .pred p;
    and.b32 %r616, %r620, %r618;    setp.ne.u32 p, %r616, 0;
    vote.ballot.sync.b32 %r616, p, 0xffffffff;
    @!p not.b32 %r616, %r616;
}

	// end inline asm
	and.b32  	%r631, %r616, %r630;
	mov.b32 	%r621, 128;
	// begin inline asm
	{
    .reg .pred p;
    and.b32 %r619, %r620, %r621;    setp.ne.u32 p, %r619, 0;
    vote.ballot.sync.b32 %r619, p, 0xffffffff;
    @!p not.b32 %r619, %r619;
}

	// end inline asm
	and.b32  	%r632, %r619, %r631;
	clz.b32 	%r633, %r632;
	sub.s32 	%r76, 31, %r633;
	and.b32  	%r634, %r442, %r632;
	popc.b32 	%r77, %r634;
	setp.ne.s32 	%p72, %r153, %r76;
	mov.b32 	%r1253, 0;
	@%p72 bra 	$L__BB10_109;
	shl.b32 	%r635, %r620, 2;
	add.s32 	%r636, %r9, %r635;
	atom.shared.add.u32 	%r1253, [%r636], %r77;
$L__BB10_109:
	shfl.sync.idx.b32	%r662|%p73, %r1253, %r76, 31, -1;
	add.s32 	%r80, %r77, %r662;
	shr.u64 	%rd193, %rd458, %r468;
	cvt.u32.u64 	%r664, %rd193;
	and.b32  	%r659, %r664, %r7;
	mov.b32 	%r639, 1;
	// begin inline asm
	{
    .reg .pred p;
    and.b32 %r637, %r659, %r639;    setp.ne.u32 p, %r637, 0;
    vote.ballot.sync.b32 %r637, p, 0xffffffff;
    @!p not.b32 %r637, %r637;
}

	// end inline asm
	mov.b32 	%r642, 2;
	// begin inline asm
	{
    .reg .pred p;
    and.b32 %r640, %r659, %r642;    setp.ne.u32 p, %r640, 0;
    vote.ballot.sync.b32 %r640, p, 0xffffffff;
    @!p not.b32 %r640, %r640;
}

	// end inline asm
	and.b32  	%r665, %r640, %r637;
	mov.b32 	%r645, 4;
	// begin inline asm
	{
    .reg .pred p;
    and.b32 %r643, %r659, %r645;    setp.ne.u32 p, %r643, 0;
    vote.ballot.sync.b32 %r643, p, 0xffffffff;
    @!p not.b32 %r643, %r643;
}

	// end inline asm
	and.b32  	%r666, %r643, %r665;
	mov.b32 	%r648, 8;
	// begin inline asm
	{
    .reg .pred p;
    and.b32 %r646, %r659, %r648;    setp.ne.u32 p, %r646, 0;
    vote.ballot.sync.b32 %r646, p, 0xffffffff;
    @!p not.b32 %r646, %r646;
}

	// end inline asm
	and.b32  	%r667, %r646, %r666;
	mov.b32 	%r651, 16;
	// begin inline asm
	{
    .reg .pred p;
    and.b32 %r649, %r659, %r651;    setp.ne.u32 p, %r649, 0;
    vote.ballot.sync.b32 %r649, p, 0xffffffff;
    @!p not.b32 %r649, %r649;
}

	// end inline asm
	and.b32  	%r668, %r649, %r667;
	mov.b32 	%r654, 32;
	// begin inline asm
	{
    .reg .pred p;
    and.b32 %r652, %r659, %r654;    setp.ne.u32 p, %r652, 0;
    vote.ballot.sync.b32 %r652, p, 0xffffffff;
    @!p not.b32 %r652, %r652;
}

	// end inline asm
	and.b32  	%r669, %r652, %r668;
	mov.b32 	%r657, 64;
	// begin inline asm
	{
    .reg .pred p;
    and.b32 %r655, %r659, %r657;    setp.ne.u32 p, %r655, 0;
    vote.ballot.sync.b32 %r655, p, 0xffffffff;
    @!p not.b32 %r655, %r655;
}

	// end inline asm
	and.b32  	%r670, %r655, %r669;
	mov.b32 	%r660, 128;
	// begin inline asm
	{
    .reg .pred p;
    and.b32 %r658, %r659, %r660;    setp.ne.u32 p, %r658, 0;
    vote.ballot.sync.b32 %r658, p, 0xffffffff;
    @!p not.b32 %r658, %r658;
}

	// end inline asm
	and.b32  	%r671, %r658, %r670;
	clz.b32 	%r672, %r671;
	sub.s32 	%r82, 31, %r672;
	and.b32  	%r673, %r442, %r671;
	popc.b32 	%r83, %r673;
	setp.ne.s32 	%p74, %r153, %r82;
	mov.b32 	%r1254, 0;
	@%p74 bra 	$L__BB10_111;
	shl.b32 	%r674, %r659, 2;
	add.s32 	%r675, %r9, %r674;
	atom.shared.add.u32 	%r1254, [%r675], %r83;
$L__BB10_111:
	shfl.sync.idx.b32	%r701|%p75, %r1254, %r82, 31, -1;
	add.s32 	%r86, %r83, %r701;
	shr.u64 	%rd194, %rd459, %r468;
	cvt.u32.u64 	%r703, %rd194;
	and.b32  	%r698, %r703, %r7;
	mov.b32 	%r678, 1;
	// begin inline asm
	{
    .reg .pred p;
    and.b32 %r676, %r698, %r678;    setp.ne.u32 p, %r676, 0;
    vote.ballot.sync.b32 %r676, p, 0xffffffff;
    @!p not.b32 %r676, %r676;
}

	// end inline asm
	mov.b32 	%r681, 2;
	// begin inline asm
	{
    .reg .pred p;
    and.b32 %r679, %r698, %r681;    setp.ne.u32 p, %r679, 0;
    vote.ballot.sync.b32 %r679, p, 0xffffffff;
    @!p not.b32 %r679, %r679;
}

	// end inline asm
	and.b32  	%r704, %r679, %r676;
	mov.b32 	%r684, 4;
	// begin inline asm
	{
    .reg .pred p;
    and.b32 %r682, %r698, %r684;    setp.ne.u32 p, %r682, 0;
    vote.ballot.sync.b32 %r682, p, 0xffffffff;
    @!p not.b32 %r682, %r682;
}

	// end inline asm
	and.b32  	%r705, %r682, %r704;
	mov.b32 	%r687, 8;
	// begin inline asm
	{
    .reg .pred p;
    and.b32 %r685, %r698, %r687;    setp.ne.u32 p, %r685, 0;
    vote.ballot.sync.b32 %r685, p, 0xffffffff;
    @!p not.b32 %r685, %r685;
}

	// end inline asm
	and.b32  	%r706, %r685, %r705;
	mov.b32 	%r690, 16;
	// begin inline asm
	{
    .reg .pred p;
    and.b32 %r688, %r698, %r690;    setp.ne.u32 p, %r688, 0;
    vote.ballot.sync.b32 %r688, p, 0xffffffff;
    @!p not.b32 %r688, %r688;
}

	// end inline asm
	and.b32  	%r707, %r688, %r706;
	mov.b32 	%r693, 32;
	// begin inline asm
	{
    .reg .pred p;
    and.b32 %r691, %r698, %r693;    setp.ne.u32 p, %r691, 0;
    vote.ballot.sync.b32 %r691, p, 0xffffffff;
    @!p not.b32 %r691, %r691;
}

	// end inline asm
	and.b32  	%r708, %r691, %r707;
	mov.b32 	%r696, 64;
	// begin inline asm
	{
    .reg .pred p;
    and.b32 %r694, %r698, %r696;    setp.ne.u32 p, %r694, 0;
    vote.ballot.sync.b32 %r694, p, 0xffffffff;
    @!p not.b32 %r694, %r694;
}

	// end inline asm
	and.b32  	%r709, %r694, %r708;
	mov.b32 	%r699, 128;
	// begin inline asm
	{
    .reg .pred p;
    and.b32 %r697, %r698, %r699;    setp.ne.u32 p, %r697, 0;
    vote.ballot.sync.b32 %r697, p, 0xffffffff;
    @!p not.b32 %r697, %r697;
}

	// end inline asm
	and.b32  	%r710, %r697, %r709;
	clz.b32 	%r711, %r710;
	sub.s32 	%r88, 31, %r711;
	and.b32  	%r712, %r442, %r710;
	popc.b32 	%r89, %r712;
	setp.ne.s32 	%p76, %r153, %r88;
	mov.b32 	%r1255, 0;
	@%p76 bra 	$L__BB10_113;
	shl.b32 	%r713, %r698, 2;
	add.s32 	%r714, %r9, %r713;
	atom.shared.add.u32 	%r1255, [%r714], %r89;
$L__BB10_113:
	shfl.sync.idx.b32	%r740|%p77, %r1255, %r88, 31, -1;
	add.s32 	%r92, %r89, %r740;
	shr.u64 	%rd195, %rd460, %r468;
	cvt.u32.u64 	%r742, %rd195;
	and.b32  	%r737, %r742, %r7;
	mov.b32 	%r717, 1;
	// begin inline asm
	{
    .reg .pred p;
    and.b32 %r715, %r737, %r717;    setp.ne.u32 p, %r715, 0;
    vote.ballot.sync.b32 %r715, p, 0xffffffff;
    @!p not.b32 %r715, %r715;
}

	// end inline asm
	mov.b32 	%r720, 2;
	// begin inline asm
	{
    .reg .pred p;
    and.b32 %r718, %r737, %r720;    setp.ne.u32 p, %r718, 0;
    vote.ballot.sync.b32 %r718, p, 0xffffffff;
    @!p not.b32 %r718, %r718;
}

	// end inline asm
	and.b32  	%r743, %r718, %r715;
	mov.b32 	%r723, 4;
	// begin inline asm
	{
    .reg .pred p;
    and.b32 %r721, %r737, %r723;    setp.ne.u32 p, %r721, 0;
    vote.ballot.sync.b32 %r721, p, 0xffffffff;
    @!p not.b32 %r721, %r721;
}

	// end inline asm
	and.b32  	%r744, %r721, %r743;
	mov.b32 	%r726, 8;
	// begin inline asm
	{
    .reg .pred p;
    and.b32 %r724, %r737, %r726;    setp.ne.u32 p, %r724, 0;
    vote.ballot.sync.b32 %r724, p, 0xffffffff;
    @!p not.b32 %r724, %r724;
}

	// end inline asm
	and.b32  	%r745, %r724, %r744;
	mov.b32 	%r729, 16;
	// begin inline asm
	{
    .reg .pred p;
    and.b32 %r727, %r737, %r729;    setp.ne.u32 p, %r727, 0;
    vote.ballot.sync.b32 %r727, p, 0xffffffff;
    @!p not.b32 %r727, %r727;
}

	// end inline asm
	and.b32  	%r746, %r727, %r745;
	mov.b32 	%r732, 32;
	// begin inline asm
	{
    .reg .pred p;
    and.b32 %r730, %r737, %r732;    setp.ne.u32 p, %r730, 0;
    vote.ballot.sync.b32 %r730, p, 0xffffffff;
    @!p not.b32 %r730, %r730;
}

	// end inline asm
	and.b32  	%r747, %r730, %r746;
	mov.b32 	%r735, 64;
	// begin inline asm
	{
    .reg .pred p;
    and.b32 %r733, %r737, %r735;    setp.ne.u32 p, %r733, 0;
    vote.ballot.sync.b32 %r733, p, 0xffffffff;
    @!p not.b32 %r733, %r733;
}

	// end inline asm
	and.b32  	%r748, %r733, %r747;
	mov.b32 	%r738, 128;
	// begin inline asm
	{
    .reg .pred p;
    and.b32 %r736, %r737, %r738;    setp.ne.u32 p, %r736, 0;
    vote.ballot.sync.b32 %r736, p, 0xffffffff;
    @!p not.b32 %r736, %r736;
}

	// end inline asm
	and.b32  	%r749, %r736, %r748;
	clz.b32 	%r750, %r749;
	sub.s32 	%r94, 31, %r750;
	and.b32  	%r751, %r442, %r749;
	popc.b32 	%r95, %r751;
	setp.ne.s32 	%p78, %r153, %r94;
	mov.b32 	%r1256, 0;
	@%p78 bra 	$L__BB10_115;
	shl.b32 	%r752, %r737, 2;
	add.s32 	%r753, %r9, %r752;
	atom.shared.add.u32 	%r1256, [%r753], %r95;
$L__BB10_115:
	shfl.sync.idx.b32	%r779|%p79, %r1256, %r94, 31, -1;
	add.s32 	%r98, %r95, %r779;
	shr.u64 	%rd196, %rd461, %r468;
	cvt.u32.u64 	%r781, %rd196;
	and.b32  	%r776, %r781, %r7;
	mov.b32 	%r756, 1;
	// begin inline asm
	{
    .reg .pred p;
    and.b32 %r754, %r776, %r756;    setp.ne.u32 p, %r754, 0;
    vote.ballot.sync.b32 %r754, p, 0xffffffff;
    @!p not.b32 %r754, %r754;
}

	// end inline asm
	mov.b32 	%r759, 2;
	// begin inline asm
	{
    .reg .pred p;
    and.b32 %r757, %r776, %r759;    setp.ne.u32 p, %r757, 0;
    vote.ballot.sync.b32 %r757, p, 0xffffffff;
    @!p not.b32 %r757, %r757;
}

	// end inline asm
	and.b32  	%r782, %r757, %r754;
	mov.b32 	%r762, 4;
	// begin inline asm
	{
    .reg .pred p;
    and.b32 %r760, %r776, %r762;    setp.ne.u32 p, %r760, 0;
    vote.ballot.sync.b32 %r760, p, 0xffffffff;
    @!p not.b32 %r760, %r760;
}

	// end inline asm
	and.b32  	%r783, %r760, %r782;
	mov.b32 	%r765, 8;
	// begin inline asm
	{
    .reg .pred p;
    and.b32 %r763, %r776, %r765;    setp.ne.u32 p, %r763, 0;
    vote.ballot.sync.b32 %r763, p, 0xffffffff;
    @!p not.b32 %r763, %r763;
}

	// end inline asm
	and.b32  	%r784, %r763, %r783;
	mov.b32 	%r768, 16;
	// begin inline asm
	{
    .reg .pred p;
    and.b32 %r766, %r776, %r768;    setp.ne.u32 p, %r766, 0;
    vote.ballot.sync.b32 %r766, p, 0xffffffff;
    @!p not.b32 %r766, %r766;
}

	// end inline asm
	and.b32  	%r785, %r766, %r784;
	mov.b32 	%r771, 32;
	// begin inline asm
	{
    .reg .pred p;
    and.b32 %r769, %r776, %r771;    setp.ne.u32 p, %r769, 0;
    vote.ballot.sync.b32 %r769, p, 0xffffffff;
    @!p not.b32 %r769, %r769;
}

	// end inline asm
	and.b32  	%r786, %r769, %r785;
	mov.b32 	%r774, 64;
	// begin inline asm
	{
    .reg .pred p;
    and.b32 %r772, %r776, %r774;    setp.ne.u32 p, %r772, 0;
    vote.ballot.sync.b32 %r772, p, 0xffffffff;
    @!p not.b32 %r772, %r772;
}

	// end inline asm
	and.b32  	%r787, %r772, %r786;
	mov.b32 	%r777, 128;
	// begin inline asm
	{
    .reg .pred p;
    and.b32 %r775, %r776, %r777;    setp.ne.u32 p, %r775, 0;
    vote.ballot.sync.b32 %r775, p, 0xffffffff;
    @!p not.b32 %r775, %r775;
}

	// end inline asm
	and.b32  	%r788, %r775, %r787;
	clz.b32 	%r789, %r788;
	sub.s32 	%r100, 31, %r789;
	and.b32  	%r790, %r442, %r788;
	popc.b32 	%r101, %r790;
	setp.ne.s32 	%p80, %r153, %r100;
	mov.b32 	%r1257, 0;
	@%p80 bra 	$L__BB10_117;
	shl.b32 	%r791, %r776, 2;
	add.s32 	%r792, %r9, %r791;
	atom.shared.add.u32 	%r1257, [%r792], %r101;
$L__BB10_117:
	shfl.sync.idx.b32	%r818|%p81, %r1257, %r100, 31, -1;
	add.s32 	%r104, %r101, %r818;
	shr.u64 	%rd197, %rd462, %r468;
	cvt.u32.u64 	%r820, %rd197;
	and.b32  	%r815, %r820, %r7;
	mov.b32 	%r795, 1;
	// begin inline asm
	{
    .reg .pred p;
    and.b32 %r793, %r815, %r795;    setp.ne.u32 p, %r793, 0;
    vote.ballot.sync.b32 %r793, p, 0xffffffff;
    @!p not.b32 %r793, %r793;
}

	// end inline asm
	mov.b32 	%r798, 2;
	// begin inline asm
	{
    .reg .pred p;
    and.b32 %r796, %r815, %r798;    setp.ne.u32 p, %r796, 0;
    vote.ballot.sync.b32 %r796, p, 0xffffffff;
    @!p not.b32 %r796, %r796;
}

	// end inline asm
	and.b32  	%r821, %r796, %r793;
	mov.b32 	%r801, 4;
	// begin inline asm
	{
    .reg .pred p;
    and.b32 %r799, %r815, %r801;    setp.ne.u32 p, %r799, 0;
    vote.ballot.sync.b32 %r799, p, 0xffffffff;
    @!p not.b32 %r799, %r799;
}

	// end inline asm
	and.b32  	%r822, %r799, %r821;
	mov.b32 	%r804, 8;
	// begin inline asm
	{
    .reg .pred p;
    and.b32 %r802, %r815, %r804;    setp.ne.u32 p, %r802, 0;
    vote.ballot.sync.b32 %r802, p, 0xffffffff;
    @!p not.b32 %r802, %r802;
}

	// end inline asm
	and.b32  	%r823, %r802, %r822;
	mov.b32 	%r807, 16;
	// begin inline asm
	{
    .reg .pred p;
    and.b32 %r805, %r815, %r807;    setp.ne.u32 p, %r805, 0;
    vote.ballot.sync.b32 %r805, p, 0xffffffff;
    @!p not.b32 %r805, %r805;
}

	// end inline asm
	and.b32  	%r824, %r805, %r823;
	mov.b32 	%r810, 32;
	// begin inline asm
	{
    .reg .pred p;
    and.b32 %r808, %r815, %r810;    setp.ne.u32 p, %r808, 0;
    vote.ballot.sync.b32 %r808, p, 0xffffffff;
    @!p not.b32 %r808, %r808;
}

	// end inline asm
	and.b32  	%r825, %r808, %r824;
	mov.b32 	%r813, 64;
	// begin inline asm
	{
    .reg .pred p;
    and.b32 %r811, %r815, %r813;    setp.ne.u32 p, %r811, 0;
    vote.ballot.sync.b32 %r811, p, 0xffffffff;
    @!p not.b32 %r811, %r811;
}

	// end inline asm
	and.b32  	%r826, %r811, %r825;
	mov.b32 	%r816, 128;
	// begin inline asm
	{
    .reg .pred p;
    and.b32 %r814, %r815, %r816;    setp.ne.u32 p, %r814, 0;
    vote.ballot.sync.b32 %r814, p, 0xffffffff;
    @!p not.b32 %r814, %r814;
}

	// end inline asm
	and.b32  	%r827, %r814, %r826;
	clz.b32 	%r828, %r827;
	sub.s32 	%r106, 31, %r828;
	and.b32  	%r829, %r442, %r827;
	popc.b32 	%r107, %r829;
	setp.ne.s32 	%p82, %r153, %r106;
	mov.b32 	%r1258, 0;
	@%p82 bra 	$L__BB10_119;
	shl.b32 	%r830, %r815, 2;
	add.s32 	%r831, %r9, %r830;
	atom.shared.add.u32 	%r1258, [%r831], %r107;
$L__BB10_119:
	shfl.sync.idx.b32	%r857|%p83, %r1258, %r106, 31, -1;
	add.s32 	%r110, %r107, %r857;
	shr.u64 	%rd198, %rd463, %r468;
	cvt.u32.u64 	%r859, %rd198;
	and.b32  	%r854, %r859, %r7;
	mov.b32 	%r834, 1;
	// begin inline asm
	{
    .reg .pred p;
    and.b32 %r832, %r854, %r834;    setp.ne.u32 p, %r832, 0;
    vote.ballot.sync.b32 %r832, p, 0xffffffff;
    @!p not.b32 %r832, %r832;
}

	// end inline asm
	mov.b32 	%r837, 2;
	// begin inline asm
	{
    .reg .pred p;
    and.b32 %r835, %r854, %r837;    setp.ne.u32 p, %r835, 0;
    vote.ballot.sync.b32 %r835, p, 0xffffffff;
    @!p not.b32 %r835, %r835;
}

	// end inline asm
	and.b32  	%r860, %r835, %r832;
	mov.b32 	%r840, 4;
	// begin inline asm
	{
    .reg .pred p;
    and.b32 %r838, %r854, %r840;    setp.ne.u32 p, %r838, 0;
    vote.ballot.sync.b32 %r838, p, 0xffffffff;
    @!p not.b32 %r838, %r838;
}

	// end inline asm
	and.b32  	%r861, %r838, %r860;
	mov.b32 	%r843, 8;
	// begin inline asm
	{
    .reg .pred p;
    and.b32 %r841, %r854, %r843;    setp.ne.u32 p, %r841, 0;
    vote.ballot.sync.b32 %r841, p, 0xffffffff;
    @!p not.b32 %r841, %r841;
}

	// end inline asm
	and.b32  	%r862, %r841, %r861;
	mov.b32 	%r846, 16;
	// begin inline asm
	{
    .reg .pred p;
    and.b32 %r844, %r854, %r846;    setp.ne.u32 p, %r844, 0;
    vote.ballot.sync.b32 %r844, p, 0xffffffff;
    @!p not.b32 %r844, %r844;
}

	// end inline asm
	and.b32  	%r863, %r844, %r862;
	mov.b32 	%r849, 32;
	// begin inline asm
	{
    .reg .pred p;
    and.b32 %r847, %r854, %r849;    setp.ne.u32 p, %r847, 0;
    vote.ballot.sync.b32 %r847, p, 0xffffffff;
    @!p not.b32 %r847, %r847;
}

	// end inline asm
	and.b32  	%r864, %r847, %r863;
	mov.b32 	%r852, 64;
	// begin inline asm
	{
    .reg .pred p;
    and.b32 %r850, %r854, %r852;    setp.ne.u32 p, %r850, 0;
    vote.ballot.sync.b32 %r850, p, 0xffffffff;
    @!p not.b32 %r850, %r850;
}

	// end inline asm
	and.b32  	%r865, %r850, %r864;
	mov.b32 	%r855, 128;
	// begin inline asm
	{
    .reg .pred p;
    and.b32 %r853, %r854, %r855;    setp.ne.u32 p, %r853, 0;
    vote.ballot.sync.b32 %r853, p, 0xffffffff;
    @!p not.b32 %r853, %r853;
}

	// end inline asm
	and.b32  	%r866, %r853, %r865;
	clz.b32 	%r867, %r866;
	sub.s32 	%r112, 31, %r867;
	and.b32  	%r868, %r442, %r866;
	popc.b32 	%r113, %r868;
	setp.ne.s32 	%p84, %r153, %r112;
	mov.b32 	%r1259, 0;
	@%p84 bra 	$L__BB10_121;
	shl.b32 	%r869, %r854, 2;
	add.s32 	%r870, %r9, %r869;
	atom.shared.add.u32 	%r1259, [%r870], %r113;
$L__BB10_121:
	shfl.sync.idx.b32	%r896|%p85, %r1259, %r112, 31, -1;
	add.s32 	%r116, %r113, %r896;
	shr.u64 	%rd199, %rd464, %r468;
	cvt.u32.u64 	%r898, %rd199;
	and.b32  	%r893, %r898, %r7;
	mov.b32 	%r873, 1;
	// begin inline asm
	{
    .reg .pred p;
    and.b32 %r871, %r893, %r873;    setp.ne.u32 p, %r871, 0;
    vote.ballot.sync.b32 %r871, p, 0xffffffff;
    @!p not.b32 %r871, %r871;
}

	// end inline asm
	mov.b32 	%r876, 2;
	// begin inline asm
	{
    .reg .pred p;
    and.b32 %r874, %r893, %r876;    setp.ne.u32 p, %r874, 0;
    vote.ballot.sync.b32 %r874, p, 0xffffffff;
    @!p not.b32 %r874, %r874;
}

	// end inline asm
	and.b32  	%r899, %r874, %r871;
	mov.b32 	%r879, 4;
	// begin inline asm
	{
    .reg .pred p;
    and.b32 %r877, %r893, %r879;    setp.ne.u32 p, %r877, 0;
    vote.ballot.sync.b32 %r877, p, 0xffffffff;
    @!p not.b32 %r877, %r877;
}

	// end inline asm
	and.b32  	%r900, %r877, %r899;
	mov.b32 	%r882, 8;
	// begin inline asm
	{
    .reg .pred p;
    and.b32 %r880, %r893, %r882;    setp.ne.u32 p, %r880, 0;
    vote.ballot.sync.b32 %r880, p, 0xffffffff;
    @!p not.b32 %r880, %r880;
}

	// end inline asm
	and.b32  	%r901, %r880, %r900;
	mov.b32 	%r885, 16;
	// begin inline asm
	{
    .reg .pred p;
    and.b32 %r883, %r893, %r885;    setp.ne.u32 p, %r883, 0;
    vote.ballot.sync.b32 %r883, p, 0xffffffff;
    @!p not.b32 %r883, %r883;
}

	// end inline asm
	and.b32  	%r902, %r883, %r901;
	mov.b32 	%r888, 32;
	// begin inline asm
	{
    .reg .pred p;
    and.b32 %r886, %r893, %r888;    setp.ne.u32 p, %r886, 0;
    vote.ballot.sync.b32 %r886, p, 0xffffffff;
    @!p not.b32 %r886, %r886;
}

	// end inline asm
	and.b32  	%r903, %r886, %r902;
	mov.b32 	%r891, 64;
	// begin inline asm
	{
    .reg .pred p;
    and.b32 %r889, %r893, %r891;    setp.ne.u32 p, %r889, 0;
    vote.ballot.sync.b32 %r889, p, 0xffffffff;
    @!p not.b32 %r889, %r889;
}

	// end inline asm
	and.b32  	%r904, %r889, %r903;
	mov.b32 	%r894, 128;
	// begin inline asm
	{
    .reg .pred p;
    and.b32 %r892, %r893, %r894;    setp.ne.u32 p, %r892, 0;
    vote.ballot.sync.b32 %r892, p, 0xffffffff;
    @!p not.b32 %r892, %r892;
}

	// end inline asm
	and.b32  	%r905, %r892, %r904;
	clz.b32 	%r906, %r905;
	sub.s32 	%r118, 31, %r906;
	and.b32  	%r907, %r442, %r905;
	popc.b32 	%r119, %r907;
	setp.ne.s32 	%p86, %r153, %r118;
	mov.b32 	%r1260, 0;
	@%p86 bra 	$L__BB10_123;
	shl.b32 	%r908, %r893, 2;
	add.s32 	%r909, %r9, %r908;
	atom.shared.add.u32 	%r1260, [%r909], %r119;
$L__BB10_123:
	shfl.sync.idx.b32	%r935|%p87, %r1260, %r118, 31, -1;
	add.s32 	%r122, %r119, %r935;
	shr.u64 	%rd200, %rd465, %r468;
	cvt.u32.u64 	%r937, %rd200;
	and.b32  	%r932, %r937, %r7;
	mov.b32 	%r912, 1;
	// begin inline asm
	{
    .reg .pred p;
    and.b32 %r910, %r932, %r912;    setp.ne.u32 p, %r910, 0;
    vote.ballot.sync.b32 %r910, p, 0xffffffff;
    @!p not.b32 %r910, %r910;
}

	// end inline asm
	mov.b32 	%r915, 2;
	// begin inline asm
	{
    .reg .pred p;
    and.b32 %r913, %r932, %r915;    setp.ne.u32 p, %r913, 0;
    vote.ballot.sync.b32 %r913, p, 0xffffffff;
    @!p not.b32 %r913, %r913;
}

	// end inline asm
	and.b32  	%r938, %r913, %r910;
	mov.b32 	%r918, 4;
	// begin inline asm
	{
    .reg .pred p;
    and.b32 %r916, %r932, %r918;    setp.ne.u32 p, %r916, 0;
    vote.ballot.sync.b32 %r916, p, 0xffffffff;
    @!p not.b32 %r916, %r916;
}

	// end inline asm
	and.b32  	%r939, %r916, %r938;
	mov.b32 	%r921, 8;
	// begin inline asm
	{
    .reg .pred p;
    and.b32 %r919, %r932, %r921;    setp.ne.u32 p, %r919, 0;
    vote.ballot.sync.b32 %r919, p, 0xffffffff;
    @!p not.b32 %r919, %r919;
}

	// end inline asm
	and.b32  	%r940, %r919, %r939;
	mov.b32 	%r924, 16;
	// begin inline asm
	{
    .reg .pred p;
    and.b32 %r922, %r932, %r924;    setp.ne.u32 p, %r922, 0;
    vote.ballot.sync.b32 %r922, p, 0xffffffff;
    @!p not.b32 %r922, %r922;
}

	// end inline asm
	and.b32  	%r941, %r922, %r940;
	mov.b32 	%r927, 32;
	// begin inline asm
	{
    .reg .pred p;
    and.b32 %r925, %r932, %r927;    setp.ne.u32 p, %r925, 0;
    vote.ballot.sync.b32 %r925, p, 0xffffffff;
    @!p not.b32 %r925, %r925;
}

	// end inline asm
	and.b32  	%r942, %r925, %r941;
	mov.b32 	%r930, 64;
	// begin inline asm
	{
    .reg .pred p;
    and.b32 %r928, %r932, %r930;    setp.ne.u32 p, %r928, 0;
    vote.ballot.sync.b32 %r928, p, 0xffffffff;
    @!p not.b32 %r928, %r928;
}

	// end inline asm
	and.b32  	%r943, %r928, %r942;
	mov.b32 	%r933, 128;
	// begin inline asm
	{
    .reg .pred p;
    and.b32 %r931, %r932, %r933;    setp.ne.u32 p, %r931, 0;
    vote.ballot.sync.b32 %r931, p, 0xffffffff;
    @!p not.b32 %r931, %r931;
}

	// end inline asm
	and.b32  	%r944, %r931, %r943;
	clz.b32 	%r945, %r944;
	sub.s32 	%r124, 31, %r945;
	and.b32  	%r946, %r442, %r944;
	popc.b32 	%r125, %r946;
	setp.ne.s32 	%p88, %r153, %r124;
	mov.b32 	%r1261, 0;
	@%p88 bra 	$L__BB10_125;
	shl.b32 	%r947, %r932, 2;
	add.s32 	%r948, %r9, %r947;
	atom.shared.add.u32 	%r1261, [%r948], %r125;
$L__BB10_125:
	shfl.sync.idx.b32	%r974|%p89, %r1261, %r124, 31, -1;
	add.s32 	%r128, %r125, %r974;
	shr.u64 	%rd201, %rd466, %r468;
	cvt.u32.u64 	%r976, %rd201;
	and.b32  	%r971, %r976, %r7;
	mov.b32 	%r951, 1;
	// begin inline asm
	{
    .reg .pred p;
    and.b32 %r949, %r971, %r951;    setp.ne.u32 p, %r949, 0;
    vote.ballot.sync.b32 %r949, p, 0xffffffff;
    @!p not.b32 %r949, %r949;
}

	// end inline asm
	mov.b32 	%r954, 2;
	// begin inline asm
	{
    .reg .pred p;
    and.b32 %r952, %r971, %r954;    setp.ne.u32 p, %r952, 0;
    vote.ballot.sync.b32 %r952, p, 0xffffffff;
    @!p not.b32 %r952, %r952;
}

	// end inline asm
	and.b32  	%r977, %r952, %r949;
	mov.b32 	%r957, 4;
	// begin inline asm
	{
    .reg .pred p;
    and.b32 %r955, %r971, %r957;    setp.ne.u32 p, %r955, 0;
    vote.ballot.sync.b32 %r955, p, 0xffffffff;
    @!p not.b32 %r955, %r955;
}

	// end inline asm
	and.b32  	%r978, %r955, %r977;
	mov.b32 	%r960, 8;
	// begin inline asm
	{
    .reg .pred p;
    and.b32 %r958, %r971, %r960;    setp.ne.u32 p, %r958, 0;
    vote.ballot.sync.b32 %r958, p, 0xffffffff;
    @!p not.b32 %r958, %r958;
}

	// end inline asm
	and.b32  	%r979, %r958, %r978;
	mov.b32 	%r963, 16;
	// begin inline asm
	{
    .reg .pred p;
    and.b32 %r961, %r971, %r963;    setp.ne.u32 p, %r961, 0;
    vote.ballot.sync.b32 %r961, p, 0xffffffff;
    @!p not.b32 %r961, %r961;
}

	// end inline asm
	and.b32  	%r980, %r961, %r979;
	mov.b32 	%r966, 32;
	// begin inline asm
	{
    .reg .pred p;
    and.b32 %r964, %r971, %r966;    setp.ne.u32 p, %r964, 0;
    vote.ballot.sync.b32 %r964, p, 0xffffffff;
    @!p not.b32 %r964, %r964;
}

	// end inline asm
	and.b32  	%r981, %r964, %r980;
	mov.b32 	%r969, 64;
	// begin inline asm
	{
    .reg .pred p;
    and.b32 %r967, %r971, %r969;    setp.ne.u32 p, %r967, 0;
    vote.ballot.sync.b32 %r967, p, 0xffffffff;
    @!p not.b32 %r967, %r967;
}

	// end inline asm
	and.b32  	%r982, %r967, %r981;
	mov.b32 	%r972, 128;
	// begin inline asm
	{
    .reg .pred p;
    and.b32 %r970, %r971, %r972;    setp.ne.u32 p, %r970, 0;
    vote.ballot.sync.b32 %r970, p, 0xffffffff;
    @!p not.b32 %r970, %r970;
}

	// end inline asm
	and.b32  	%r983, %r970, %r982;
	clz.b32 	%r984, %r983;
	sub.s32 	%r130, 31, %r984;
	and.b32  	%r985, %r442, %r983;
	popc.b32 	%r131, %r985;
	setp.ne.s32 	%p90, %r153, %r130;
	mov.b32 	%r1262, 0;
	@%p90 bra 	$L__BB10_127;
	shl.b32 	%r986, %r971, 2;
	add.s32 	%r987, %r9, %r986;
	atom.shared.add.u32 	%r1262, [%r987], %r131;
$L__BB10_127:
	shfl.sync.idx.b32	%r1013|%p91, %r1262, %r130, 31, -1;
	add.s32 	%r134, %r131, %r1013;
	shr.u64 	%rd202, %rd467, %r468;
	cvt.u32.u64 	%r1015, %rd202;
	and.b32  	%r1010, %r1015, %r7;
	mov.b32 	%r990, 1;
	// begin inline asm
	{
    .reg .pred p;
    and.b32 %r988, %r1010, %r990;    setp.ne.u32 p, %r988, 0;
    vote.ballot.sync.b32 %r988, p, 0xffffffff;
    @!p not.b32 %r988, %r988;
}

	// end inline asm
	mov.b32 	%r993, 2;
	// begin inline asm
	{
    .reg .pred p;
    and.b32 %r991, %r1010, %r993;    setp.ne.u32 p, %r991, 0;
    vote.ballot.sync.b32 %r991, p, 0xffffffff;
    @!p not.b32 %r991, %r991;
}

	// end inline asm
	and.b32  	%r1016, %r991, %r988;
	mov.b32 	%r996, 4;
	// begin inline asm
	{
    .reg .pred p;
    and.b32 %r994, %r1010, %r996;    setp.ne.u32 p, %r994, 0;
    vote.ballot.sync.b32 %r994, p, 0xffffffff;
    @!p not.b32 %r994, %r994;
}

	// end inline asm
	and.b32  	%r1017, %r994, %r1016;
	mov.b32 	%r999, 8;
	// begin inline asm
	{
    .reg .pred p;
    and.b32 %r997, %r1010, %r999;    setp.ne.u32 p, %r997, 0;
    vote.ballot.sync.b32 %r997, p, 0xffffffff;
    @!p not.b32 %r997, %r997;
}

	// end inline asm
	and.b32  	%r1018, %r997, %r1017;
	mov.b32 	%r1002, 16;
	// begin inline asm
	{
    .reg .pred p;
    and.b32 %r1000, %r1010, %r1002;    setp.ne.u32 p, %r1000, 0;
    vote.ballot.sync.b32 %r1000, p, 0xffffffff;
    @!p not.b32 %r1000, %r1000;
}

	// end inline asm
	and.b32  	%r1019, %r1000, %r1018;
	mov.b32 	%r1005, 32;
	// begin inline asm
	{
    .reg .pred p;
    and.b32 %r1003, %r1010, %r1005;    setp.ne.u32 p, %r1003, 0;
    vote.ballot.sync.b32 %r1003, p, 0xffffffff;
    @!p not.b32 %r1003, %r1003;
}

	// end inline asm
	and.b32  	%r1020, %r1003, %r1019;
	mov.b32 	%r1008, 64;
	// begin inline asm
	{
    .reg .pred p;
    and.b32 %r1006, %r1010, %r1008;    setp.ne.u32 p, %r1006, 0;
    vote.ballot.sync.b32 %r1006, p, 0xffffffff;
    @!p not.b32 %r1006, %r1006;
}

	// end inline asm
	and.b32  	%r1021, %r1006, %r1020;
	mov.b32 	%r1011, 128;
	// begin inline asm
	{
    .reg .pred p;
    and.b32 %r1009, %r1010, %r1011;    setp.ne.u32 p, %r1009, 0;
    vote.ballot.sync.b32 %r1009, p, 0xffffffff;
    @!p not.b32 %r1009, %r1009;
}

	// end inline asm
	and.b32  	%r1022, %r1009, %r1021;
	clz.b32 	%r1023, %r1022;
	sub.s32 	%r136, 31, %r1023;
	and.b32  	%r1024, %r442, %r1022;
	popc.b32 	%r137, %r1024;
	setp.ne.s32 	%p92, %r153, %r136;
	mov.b32 	%r1263, 0;
	@%p92 bra 	$L__BB10_129;
	shl.b32 	%r1025, %r1010, 2;
	add.s32 	%r1026, %r9, %r1025;
	atom.shared.add.u32 	%r1263, [%r1026], %r137;
$L__BB10_129:
	setp.gt.u32 	%p93, %r1, 255;
	shfl.sync.idx.b32	%r1027|%p94, %r1263, %r136, 31, -1;
	add.s32 	%r1028, %r137, %r1027;
	bar.sync 	0;
	shl.b32 	%r1029, %r56, 3;
	add.s32 	%r1031, %r345, %r1029;
	st.shared.u64 	[%r1031+-8], %rd453;
	shl.b32 	%r1032, %r62, 3;
	add.s32 	%r1033, %r345, %r1032;
	st.shared.u64 	[%r1033+-8], %rd454;
	shl.b32 	%r1034, %r68, 3;
	add.s32 	%r1035, %r345, %r1034;
	st.shared.u64 	[%r1035+-8], %rd455;
	shl.b32 	%r1036, %r74, 3;
	add.s32 	%r1037, %r345, %r1036;
	st.shared.u64 	[%r1037+-8], %rd456;
	shl.b32 	%r1038, %r80, 3;
	add.s32 	%r1039, %r345, %r1038;
	st.shared.u64 	[%r1039+-8], %rd457;
	shl.b32 	%r1040, %r86, 3;
	add.s32 	%r1041, %r345, %r1040;
	st.shared.u64 	[%r1041+-8], %rd458;
	shl.b32 	%r1042, %r92, 3;
	add.s32 	%r1043, %r345, %r1042;
	st.shared.u64 	[%r1043+-8], %rd459;
	shl.b32 	%r1044, %r98, 3;
	add.s32 	%r1045, %r345, %r1044;
	st.shared.u64 	[%r1045+-8], %rd460;
	shl.b32 	%r1046, %r104, 3;
	add.s32 	%r1047, %r345, %r1046;
	st.shared.u64 	[%r1047+-8], %rd461;
	shl.b32 	%r1048, %r110, 3;
	add.s32 	%r1049, %r345, %r1048;
	st.shared.u64 	[%r1049+-8], %rd462;
	shl.b32 	%r1050, %r116, 3;
	add.s32 	%r1051, %r345, %r1050;
	st.shared.u64 	[%r1051+-8], %rd463;
	shl.b32 	%r1052, %r122, 3;
	add.s32 	%r1053, %r345, %r1052;
	st.shared.u64 	[%r1053+-8], %rd464;
	shl.b32 	%r1054, %r128, 3;
	add.s32 	%r1055, %r345, %r1054;
	st.shared.u64 	[%r1055+-8], %rd465;
	shl.b32 	%r1056, %r134, 3;
	add.s32 	%r1057, %r345, %r1056;
	st.shared.u64 	[%r1057+-8], %rd466;
	shl.b32 	%r1058, %r1028, 3;
	add.s32 	%r1059, %r345, %r1058;
	st.shared.u64 	[%r1059+-8], %rd467;
	shl.b32 	%r1060, %r1, 3;
	add.s32 	%r1061, %r345, %r1060;
	add.s32 	%r140, %r1061, 46080;
	@%p93 bra 	$L__BB10_137;
	ld.global.u64 	%rd203, [%rd84];
	sub.s64 	%rd468, %rd203, %rd107;
	st.shared.u64 	[%r140], %rd468;
	setp.lt.s32 	%p95, %r3, 1;
	mov.u32 	%r1267, %r1244;
	@%p95 bra 	$L__BB10_136;
	mov.b32 	%r1265, -1;
	mov.u32 	%r1264, %r3;
	mov.u32 	%r1267, %r1244;
$L__BB10_132:
	add.s32 	%r144, %r1264, -1;
	shl.b32 	%r1063, %r144, 8;
	add.s32 	%r1064, %r1063, %r1;
	mul.wide.s32 	%rd204, %r1064, 4;
	add.s64 	%rd109, %rd2, %rd204;
$L__BB10_133:
	membar.cta;
	ld.volatile.global.u32 	%r145, [%rd109];
	setp.eq.s32 	%p96, %r145, 0;
	@%p96 bra 	$L__BB10_133;
	and.b32  	%r1065, %r145, 1073741823;
	add.s32 	%r1267, %r1065, %r1267;
	setp.gt.s32 	%p97, %r145, -1;
	vote.sync.ballot.b32 	%r1265, %p97, %r1265;
	setp.gt.u32 	%p99, %r1264, 1;
	and.pred  	%p100, %p97, %p99;
	mov.u32 	%r1264, %r144;
	@%p100 bra 	$L__BB10_132;
	ld.shared.u64 	%rd468, [%r140];
$L__BB10_136:
	or.b32  	%r1066, %r1267, -2147483648;
	st.volatile.global.u32 	[%rd72], %r1066;
	sub.s32 	%r1067, %r1267, %r1244;
	cvt.s64.s32 	%rd205, %r1067;
	add.s64 	%rd206, %rd468, %rd205;
	st.shared.u64 	[%r140], %rd206;
$L__BB10_137:
	ld.param.u64 	%rd421, [_ZN3cub18CUB_300001_SM_10006detail10radix_sort29DeviceRadixSortOnesweepKernelINS1_5radix10policy_hubIlNS0_8NullTypeEyE10Policy1000ELNS0_9SortOrderE0ElS6_yiiNS1_21identity_decomposer_tEEEvPT5_SC_PT3_PKSD_PT1_PKSH_PT2_PKSL_T4_iiT6__param_2];
	setp.gt.u32 	%p101, %r1, 255;
	setp.lt.s32 	%p102, %r4, %r150;
	setp.eq.s64 	%p103, %rd421, 0;
	or.pred  	%p104, %p103, %p102;
	or.pred  	%p105, %p101, %p104;
	@%p105 bra 	$L__BB10_139;
	ld.shared.u64 	%rd207, [%r140];
	cvt.s64.s32 	%rd208, %r1244;
	add.s64 	%rd209, %rd107, %rd208;
	add.s64 	%rd210, %rd209, %rd207;
	st.global.u64 	[%rd83], %rd210;
$L__BB10_139:
	setp.gt.s32 	%p106, %r4, %r150;
	bar.sync 	0;
	@%p106 bra 	$L__BB10_141;
	ld.shared.u64 	%rd211, [%r140+-46080];
	shr.u64 	%rd212, %rd211, %r468;
	cvt.u32.u64 	%r1069, %rd212;
	and.b32  	%r1070, %r1069, %r7;
	shl.b32 	%r1071, %r1070, 3;
	add.s32 	%r1073, %r345, 46080;
	add.s32 	%r1074, %r1073, %r1071;
	ld.shared.u64 	%rd213, [%r1074];
	add.s64 	%rd214, %rd213, %rd82;
	xor.b64  	%rd215, %rd211, -9223372036854775808;
	shl.b64 	%rd216, %rd214, 3;
	add.s64 	%rd217, %rd1, %rd216;
	st.global.u64 	[%rd217], %rd215;
	bar.warp.sync 	-1;
	ld.shared.u64 	%rd218, [%r140+-43008];
	shr.u64 	%rd219, %rd218, %r468;
	cvt.u32.u64 	%r1075, %rd219;
	and.b32  	%r1076, %r1075, %r7;
	shl.b32 	%r1077, %r1076, 3;
	add.s32 	%r1078, %r1073, %r1077;
	ld.shared.u64 	%rd220, [%r1078];
	add.s64 	%rd221, %rd220, %rd82;
	xor.b64  	%rd222, %rd218, -9223372036854775808;
	shl.b64 	%rd223, %rd221, 3;
	add.s64 	%rd224, %rd1, %rd223;
	st.global.u64 	[%rd224+3072], %rd222;
	bar.warp.sync 	-1;
	ld.shared.u64 	%rd225, [%r140+-39936];
	shr.u64 	%rd226, %rd225, %r468;
	cvt.u32.u64 	%r1079, %rd226;
	and.b32  	%r1080, %r1079, %r7;
	shl.b32 	%r1081, %r1080, 3;
	add.s32 	%r1082, %r1073, %r1081;
	ld.shared.u64 	%rd227, [%r1082];
	add.s64 	%rd228, %rd227, %rd82;
	xor.b64  	%rd229, %rd225, -9223372036854775808;
	shl.b64 	%rd230, %rd228, 3;
	add.s64 	%rd231, %rd1, %rd230;
	st.global.u64 	[%rd231+6144], %rd229;
	bar.warp.sync 	-1;
	ld.shared.u64 	%rd232, [%r140+-36864];
	shr.u64 	%rd233, %rd232, %r468;
	cvt.u32.u64 	%r1083, %rd233;
	and.b32  	%r1084, %r1083, %r7;
	shl.b32 	%r1085, %r1084, 3;
	add.s32 	%r1086, %r1073, %r1085;
	ld.shared.u64 	%rd234, [%r1086];
	add.s64 	%rd235, %rd234, %rd82;
	xor.b64  	%rd236, %rd232, -9223372036854775808;
	shl.b64 	%rd237, %rd235, 3;
	add.s64 	%rd238, %rd1, %rd237;
	st.global.u64 	[%rd238+9216], %rd236;
	bar.warp.sync 	-1;
	ld.shared.u64 	%rd239, [%r140+-33792];
	shr.u64 	%rd240, %rd239, %r468;
	cvt.u32.u64 	%r1087, %rd240;
	and.b32  	%r1088, %r1087, %r7;
	shl.b32 	%r1089, %r1088, 3;
	add.s32 	%r1090, %r1073, %r1089;
	ld.shared.u64 	%rd241, [%r1090];
	add.s64 	%rd242, %rd241, %rd82;
	xor.b64  	%rd243, %rd239, -9223372036854775808;
	shl.b64 	%rd244, %rd242, 3;
	add.s64 	%rd245, %rd1, %rd244;
	st.global.u64 	[%rd245+12288], %rd243;
	bar.warp.sync 	-1;
	ld.shared.u64 	%rd246, [%r140+-30720];
	shr.u64 	%rd247, %rd246, %r468;
	cvt.u32.u64 	%r1091, %rd247;
	and.b32  	%r1092, %r1091, %r7;
	shl.b32 	%r1093, %r1092, 3;
	add.s32 	%r1094, %r1073, %r1093;
	ld.shared.u64 	%rd248, [%r1094];
	add.s64 	%rd249, %rd248, %rd82;
	xor.b64  	%rd250, %rd246, -9223372036854775808;
	shl.b64 	%rd251, %rd249, 3;
	add.s64 	%rd252, %rd1, %rd251;
	st.global.u64 	[%rd252+15360], %rd250;
	bar.warp.sync 	-1;
	ld.shared.u64 	%rd253, [%r140+-27648];
	shr.u64 	%rd254, %rd253, %r468;
	cvt.u32.u64 	%r1095, %rd254;
	and.b32  	%r1096, %r1095, %r7;
	shl.b32 	%r1097, %r1096, 3;
	add.s32 	%r1098, %r1073, %r1097;
	ld.shared.u64 	%rd255, [%r1098];
	add.s64 	%rd256, %rd255, %rd82;
	xor.b64  	%rd257, %rd253, -9223372036854775808;
	shl.b64 	%rd258, %rd256, 3;
	add.s64 	%rd259, %rd1, %rd258;
	st.global.u64 	[%rd259+18432], %rd257;
	bar.warp.sync 	-1;
	ld.shared.u64 	%rd260, [%r140+-24576];
	shr.u64 	%rd261, %rd260, %r468;
	cvt.u32.u64 	%r1099, %rd261;
	and.b32  	%r1100, %r1099, %r7;
	shl.b32 	%r1101, %r1100, 3;
	add.s32 	%r1102, %r1073, %r1101;
	ld.shared.u64 	%rd262, [%r1102];
	add.s64 	%rd263, %rd262, %rd82;
	xor.b64  	%rd264, %rd260, -9223372036854775808;
	shl.b64 	%rd265, %rd263, 3;
	add.s64 	%rd266, %rd1, %rd265;
	st.global.u64 	[%rd266+21504], %rd264;
	bar.warp.sync 	-1;
	ld.shared.u64 	%rd267, [%r140+-21504];
	shr.u64 	%rd268, %rd267, %r468;
	cvt.u32.u64 	%r1103, %rd268;
	and.b32  	%r1104, %r1103, %r7;
	shl.b32 	%r1105, %r1104, 3;
	add.s32 	%r1106, %r1073, %r1105;
	ld.shared.u64 	%rd269, [%r1106];
	add.s64 	%rd270, %rd269, %rd82;
	xor.b64  	%rd271, %rd267, -9223372036854775808;
	shl.b64 	%rd272, %rd270, 3;
	add.s64 	%rd273, %rd1, %rd272;
	st.global.u64 	[%rd273+24576], %rd271;
	bar.warp.sync 	-1;
	ld.shared.u64 	%rd274, [%r140+-18432];
	shr.u64 	%rd275, %rd274, %r468;
	cvt.u32.u64 	%r1107, %rd275;
	and.b32  	%r1108, %r1107, %r7;
	shl.b32 	%r1109, %r1108, 3;
	add.s32 	%r1110, %r1073, %r1109;
	ld.shared.u64 	%rd276, [%r1110];
	add.s64 	%rd277, %rd276, %rd82;
	xor.b64  	%rd278, %rd274, -9223372036854775808;
	shl.b64 	%rd279, %rd277, 3;
	add.s64 	%rd280, %rd1, %rd279;
	st.global.u64 	[%rd280+27648], %rd278;
	bar.warp.sync 	-1;
	ld.shared.u64 	%rd281, [%r140+-15360];
	shr.u64 	%rd282, %rd281, %r468;
	cvt.u32.u64 	%r1111, %rd282;
	and.b32  	%r1112, %r1111, %r7;
	shl.b32 	%r1113, %r1112, 3;
	add.s32 	%r1114, %r1073, %r1113;
	ld.shared.u64 	%rd283, [%r1114];
	add.s64 	%rd284, %rd283, %rd82;
	xor.b64  	%rd285, %rd281, -9223372036854775808;
	shl.b64 	%rd286, %rd284, 3;
	add.s64 	%rd287, %rd1, %rd286;
	st.global.u64 	[%rd287+30720], %rd285;
	bar.warp.sync 	-1;
	ld.shared.u64 	%rd288, [%r140+-12288];
	shr.u64 	%rd289, %rd288, %r468;
	cvt.u32.u64 	%r1115, %rd289;
	and.b32  	%r1116, %r1115, %r7;
	shl.b32 	%r1117, %r1116, 3;
	add.s32 	%r1118, %r1073, %r1117;
	ld.shared.u64 	%rd290, [%r1118];
	add.s64 	%rd291, %rd290, %rd82;
	xor.b64  	%rd292, %rd288, -9223372036854775808;
	shl.b64 	%rd293, %rd291, 3;
	add.s64 	%rd294, %rd1, %rd293;
	st.global.u64 	[%rd294+33792], %rd292;
	bar.warp.sync 	-1;
	ld.shared.u64 	%rd295, [%r140+-9216];
	shr.u64 	%rd296, %rd295, %r468;
	cvt.u32.u64 	%r1119, %rd296;
	and.b32  	%r1120, %r1119, %r7;
	shl.b32 	%r1121, %r1120, 3;
	add.s32 	%r1122, %r1073, %r1121;
	ld.shared.u64 	%rd297, [%r1122];
	add.s64 	%rd298, %rd297, %rd82;
	xor.b64  	%rd299, %rd295, -9223372036854775808;
	shl.b64 	%rd300, %rd298, 3;
	add.s64 	%rd301, %rd1, %rd300;
	st.global.u64 	[%rd301+36864], %rd299;
	bar.warp.sync 	-1;
	ld.shared.u64 	%rd302, [%r140+-6144];
	shr.u64 	%rd303, %rd302, %r468;
	cvt.u32.u64 	%r1123, %rd303;
	and.b32  	%r1124, %r1123, %r7;
	shl.b32 	%r1125, %r1124, 3;
	add.s32 	%r1126, %r1073, %r1125;
	ld.shared.u64 	%rd304, [%r1126];
	add.s64 	%rd305, %rd304, %rd82;
	xor.b64  	%rd306, %rd302, -9223372036854775808;
	shl.b64 	%rd307, %rd305, 3;
	add.s64 	%rd308, %rd1, %rd307;
	st.global.u64 	[%rd308+39936], %rd306;
	bar.warp.sync 	-1;
	ld.shared.u64 	%rd309, [%r140+-3072];
	shr.u64 	%rd310, %rd309, %r468;
	cvt.u32.u64 	%r1127, %rd310;
	and.b32  	%r1128, %r1127, %r7;
	shl.b32 	%r1129, %r1128, 3;
	add.s32 	%r1130, %r1073, %r1129;
	ld.shared.u64 	%rd311, [%r1130];
	add.s64 	%rd312, %rd311, %rd82;
	xor.b64  	%rd313, %rd309, -9223372036854775808;
	shl.b64 	%rd314, %rd312, 3;
	add.s64 	%rd315, %rd1, %rd314;
	st.global.u64 	[%rd315+43008], %rd313;
	bar.warp.sync 	-1;
	bra.uni 	$L__BB10_172;
$L__BB10_141:
	mad.lo.s32 	%r149, %r3, -5760, %r150;
	setp.ge.s32 	%p107, %r1, %r149;
	@%p107 bra 	$L__BB10_143;
	ld.shared.u64 	%rd316, [%r140+-46080];
	shr.u64 	%rd317, %rd316, %r468;
	cvt.u32.u64 	%r1132, %rd317;
	and.b32  	%r1133, %r1132, %r7;
	shl.b32 	%r1134, %r1133, 3;
	add.s32 	%r1136, %r345, %r1134;
	ld.shared.u64 	%rd318, [%r1136+46080];
	xor.b64  	%rd319, %rd316, -9223372036854775808;
	add.s64 	%rd320, %rd318, %rd82;
	shl.b64 	%rd321, %rd320, 3;
	add.s64 	%rd322, %rd1, %rd321;
	st.global.u64 	[%rd322], %rd319;
$L__BB10_143:
	bar.warp.sync 	-1;
	add.s32 	%r1137, %r1, 384;
	setp.ge.s32 	%p108, %r1137, %r149;
	@%p108 bra 	$L__BB10_145;
	ld.shared.u64 	%rd323, [%r140+-43008];
	shr.u64 	%rd324, %rd323, %r468;
	cvt.u32.u64 	%r1139, %rd324;
	and.b32  	%r1140, %r1139, %r7;
	shl.b32 	%r1141, %r1140, 3;
	add.s32 	%r1143, %r345, %r1141;
	ld.shared.u64 	%rd325, [%r1143+46080];
	xor.b64  	%rd326, %rd323, -9223372036854775808;
	add.s64 	%rd327, %rd325, %rd82;
	shl.b64 	%rd328, %rd327, 3;
	add.s64 	%rd329, %rd1, %rd328;
	st.global.u64 	[%rd329+3072], %rd326;
$L__BB10_145:
	bar.warp.sync 	-1;
	add.s32 	%r1144, %r1, 768;
	setp.ge.s32 	%p109, %r1144, %r149;
	@%p109 bra 	$L__BB10_147;
	ld.shared.u64 	%rd330, [%r140+-39936];
	shr.u64 	%rd331, %rd330, %r468;
	cvt.u32.u64 	%r1146, %rd331;
	and.b32  	%r1147, %r1146, %r7;
	shl.b32 	%r1148, %r1147, 3;
	add.s32 	%r1150, %r345, %r1148;
	ld.shared.u64 	%rd332, [%r1150+46080];
	xor.b64  	%rd333, %rd330, -9223372036854775808;
	add.s64 	%rd334, %rd332, %rd82;
	shl.b64 	%rd335, %rd334, 3;
	add.s64 	%rd336, %rd1, %rd335;
	st.global.u64 	[%rd336+6144], %rd333;
$L__BB10_147:
	bar.warp.sync 	-1;
	add.s32 	%r1151, %r1, 1152;
	setp.ge.s32 	%p110, %r1151, %r149;
	@%p110 bra 	$L__BB10_149;
	ld.shared.u64 	%rd337, [%r140+-36864];
	shr.u64 	%rd338, %rd337, %r468;
	cvt.u32.u64 	%r1153, %rd338;
	and.b32  	%r1154, %r1153, %r7;
	shl.b32 	%r1155, %r1154, 3;
	add.s32 	%r1157, %r345, %r1155;
	ld.shared.u64 	%rd339, [%r1157+46080];
	xor.b64  	%rd340, %rd337, -9223372036854775808;
	add.s64 	%rd341, %rd339, %rd82;
	shl.b64 	%rd342, %rd341, 3;
	add.s64 	%rd343, %rd1, %rd342;
	st.global.u64 	[%rd343+9216], %rd340;
$L__BB10_149:
	bar.warp.sync 	-1;
	add.s32 	%r1158, %r1, 1536;
	setp.ge.s32 	%p111, %r1158, %r149;
	@%p111 bra 	$L__BB10_151;
	ld.shared.u64 	%rd344, [%r140+-33792];
	shr.u64 	%rd345, %rd344, %r468;
	cvt.u32.u64 	%r1160, %rd345;
	and.b32  	%r1161, %r1160, %r7;
	shl.b32 	%r1162, %r1161, 3;
	add.s32 	%r1164, %r345, %r1162;
	ld.shared.u64 	%rd346, [%r1164+46080];
	xor.b64  	%rd347, %rd344, -9223372036854775808;
	add.s64 	%rd348, %rd346, %rd82;
	shl.b64 	%rd349, %rd348, 3;
	add.s64 	%rd350, %rd1, %rd349;
	st.global.u64 	[%rd350+12288], %rd347;
$L__BB10_151:
	bar.warp.sync 	-1;
	add.s32 	%r1165, %r1, 1920;
	setp.ge.s32 	%p112, %r1165, %r149;
	@%p112 bra 	$L__BB10_153;
	ld.shared.u64 	%rd351, [%r140+-30720];
	shr.u64 	%rd352, %rd351, %r468;
	cvt.u32.u64 	%r1167, %rd352;
	and.b32  	%r1168, %r1167, %r7;
	shl.b32 	%r1169, %r1168, 3;
	add.s32 	%r1171, %r345, %r1169;
	ld.shared.u64 	%rd353, [%r1171+46080];
	xor.b64  	%rd354, %rd351, -9223372036854775808;
	add.s64 	%rd355, %rd353, %rd82;
	shl.b64 	%rd356, %rd355, 3;
	add.s64 	%rd357, %rd1, %rd356;
	st.global.u64 	[%rd357+15360], %rd354;
$L__BB10_153:
	bar.warp.sync 	-1;
	add.s32 	%r1172, %r1, 2304;
	setp.ge.s32 	%p113, %r1172, %r149;
	@%p113 bra 	$L__BB10_155;
	ld.shared.u64 	%rd358, [%r140+-27648];
	shr.u64 	%rd359, %rd358, %r468;
	cvt.u32.u64 	%r1174, %rd359;
	and.b32  	%r1175, %r1174, %r7;
	shl.b32 	%r1176, %r1175, 3;
	add.s32 	%r1178, %r345, %r1176;
	ld.shared.u64 	%rd360, [%r1178+46080];
	xor.b64  	%rd361, %rd358, -9223372036854775808;
	add.s64 	%rd362, %rd360, %rd82;
	shl.b64 	%rd363, %rd362, 3;
	add.s64 	%rd364, %rd1, %rd363;
	st.global.u64 	[%rd364+18432], %rd361;
$L__BB10_155:
	bar.warp.sync 	-1;
	add.s32 	%r1179, %r1, 2688;
	setp.ge.s32 	%p114, %r1179, %r149;
	@%p114 bra 	$L__BB10_157;
	ld.shared.u64 	%rd365, [%r140+-24576];
	shr.u64 	%rd366, %rd365, %r468;
	cvt.u32.u64 	%r1181, %rd366;
	and.b32  	%r1182, %r1181, %r7;
	shl.b32 	%r1183, %r1182, 3;
	add.s32 	%r1185, %r345, %r1183;
	ld.shared.u64 	%rd367, [%r1185+46080];
	xor.b64  	%rd368, %rd365, -9223372036854775808;
	add.s64 	%rd369, %rd367, %rd82;
	shl.b64 	%rd370, %rd369, 3;
	add.s64 	%rd371, %rd1, %rd370;
	st.global.u64 	[%rd371+21504], %rd368;
$L__BB10_157:
	bar.warp.sync 	-1;
	or.b32  	%r1186, %r1, 3072;
	setp.ge.s32 	%p115, %r1186, %r149;
	@%p115 bra 	$L__BB10_159;
	ld.shared.u64 	%rd372, [%r140+-21504];
	shr.u64 	%rd373, %rd372, %r468;
	cvt.u32.u64 	%r1188, %rd373;
	and.b32  	%r1189, %r1188, %r7;
	shl.b32 	%r1190, %r1189, 3;
	add.s32 	%r1192, %r345, %r1190;
	ld.shared.u64 	%rd374, [%r1192+46080];
	xor.b64  	%rd375, %rd372, -9223372036854775808;
	add.s64 	%rd376, %rd374, %rd82;
	shl.b64 	%rd377, %rd376, 3;
	add.s64 	%rd378, %rd1, %rd377;
	st.global.u64 	[%rd378+24576], %rd375;
$L__BB10_159:
	bar.warp.sync 	-1;
	add.s32 	%r1193, %r1, 3456;
	setp.ge.s32 	%p116, %r1193, %r149;
	@%p116 bra 	$L__BB10_161;
	ld.shared.u64 	%rd379, [%r140+-18432];
	shr.u64 	%rd380, %rd379, %r468;
	cvt.u32.u64 	%r1195, %rd380;
	and.b32  	%r1196, %r1195, %r7;
	shl.b32 	%r1197, %r1196, 3;
	add.s32 	%r1199, %r345, %r1197;
	ld.shared.u64 	%rd381, [%r1199+46080];
	xor.b64  	%rd382, %rd379, -9223372036854775808;
	add.s64 	%rd383, %rd381, %rd82;
	shl.b64 	%rd384, %rd383, 3;
	add.s64 	%rd385, %rd1, %rd384;
	st.global.u64 	[%rd385+27648], %rd382;
$L__BB10_161:
	bar.warp.sync 	-1;
	add.s32 	%r1200, %r1, 3840;
	setp.ge.s32 	%p117, %r1200, %r149;
	@%p117 bra 	$L__BB10_163;
	ld.shared.u64 	%rd386, [%r140+-15360];
	shr.u64 	%rd387, %rd386, %r468;
	cvt.u32.u64 	%r1202, %rd387;
	and.b32  	%r1203, %r1202, %r7;
	shl.b32 	%r1204, %r1203, 3;
	add.s32 	%r1206, %r345, %r1204;
	ld.shared.u64 	%rd388, [%r1206+46080];
	xor.b64  	%rd389, %rd386, -9223372036854775808;
	add.s64 	%rd390, %rd388, %rd82;
	shl.b64 	%rd391, %rd390, 3;
	add.s64 	%rd392, %rd1, %rd391;
	st.global.u64 	[%rd392+30720], %rd389;
$L__BB10_163:
	bar.warp.sync 	-1;
	add.s32 	%r1207, %r1, 4224;
	setp.ge.s32 	%p118, %r1207, %r149;
	@%p118 bra 	$L__BB10_165;
	ld.shared.u64 	%rd393, [%r140+-12288];
	shr.u64 	%rd394, %rd393, %r468;
	cvt.u32.u64 	%r1209, %rd394;
	and.b32  	%r1210, %r1209, %r7;
	shl.b32 	%r1211, %r1210, 3;
	add.s32 	%r1213, %r345, %r1211;
	ld.shared.u64 	%rd395, [%r1213+46080];
	xor.b64  	%rd396, %rd393, -9223372036854775808;
	add.s64 	%rd397, %rd395, %rd82;
	shl.b64 	%rd398, %rd397, 3;
	add.s64 	%rd399, %rd1, %rd398;
	st.global.u64 	[%rd399+33792], %rd396;
$L__BB10_165:
	bar.warp.sync 	-1;
	add.s32 	%r1214, %r1, 4608;
	setp.ge.s32 	%p119, %r1214, %r149;
	@%p119 bra 	$L__BB10_167;
	ld.shared.u64 	%rd400, [%r140+-9216];
	shr.u64 	%rd401, %rd400, %r468;
	cvt.u32.u64 	%r1216, %rd401;
	and.b32  	%r1217, %r1216, %r7;
	shl.b32 	%r1218, %r1217, 3;
	add.s32 	%r1220, %r345, %r1218;
	ld.shared.u64 	%rd402, [%r1220+46080];
	xor.b64  	%rd403, %rd400, -9223372036854775808;
	add.s64 	%rd404, %rd402, %rd82;
	shl.b64 	%rd405, %rd404, 3;
	add.s64 	%rd406, %rd1, %rd405;
	st.global.u64 	[%rd406+36864], %rd403;
$L__BB10_167:
	bar.warp.sync 	-1;
	add.s32 	%r1221, %r1, 4992;
	setp.ge.s32 	%p120, %r1221, %r149;
	@%p120 bra 	$L__BB10_169;
	ld.shared.u64 	%rd407, [%r140+-6144];
	shr.u64 	%rd408, %rd407, %r468;
	cvt.u32.u64 	%r1223, %rd408;
	and.b32  	%r1224, %r1223, %r7;
	shl.b32 	%r1225, %r1224, 3;
	add.s32 	%r1227, %r345, %r1225;
	ld.shared.u64 	%rd409, [%r1227+46080];
	xor.b64  	%rd410, %rd407, -9223372036854775808;
	add.s64 	%rd411, %rd409, %rd82;
	shl.b64 	%rd412, %rd411, 3;
	add.s64 	%rd413, %rd1, %rd412;
	st.global.u64 	[%rd413+39936], %rd410;
$L__BB10_169:
	bar.warp.sync 	-1;
	add.s32 	%r1228, %r1, 5376;
	ld.shared.u64 	%rd112, [%r140+-3072];
	shr.u64 	%rd414, %rd112, %r468;
	cvt.u32.u64 	%r1230, %rd414;
	and.b32  	%r1231, %r1230, %r7;
	shl.b32 	%r1232, %r1231, 3;
	add.s32 	%r1234, %r345, %r1232;
	ld.shared.u64 	%rd415, [%r1234+46080];
	add.s64 	%rd113, %rd415, %rd82;
	setp.ge.s32 	%p121, %r1228, %r149;
	@%p121 bra 	$L__BB10_171;
	xor.b64  	%rd416, %rd112, -9223372036854775808;
	shl.b64 	%rd417, %rd113, 3;
	add.s64 	%rd418, %rd1, %rd417;
	st.global.u64 	[%rd418+43008], %rd416;
$L__BB10_171:
	bar.warp.sync 	-1;
$L__BB10_172:
	ret;

}
	// .globl	_ZN6thrust24THRUST_300001_SM_1000_NS8cuda_cub4core6detail13_kernel_agentINS1_8__unique9InitAgentIN3cub18CUB_300001_SM_100013ScanTileStateIiLb1EEEPiiEEJSA_mSB_EEEvDpT0_
.visible .entry _ZN6thrust24THRUST_300001_SM_1000_NS8cuda_cub4core6detail13_kernel_agentINS1_8__unique9InitAgentIN3cub18CUB_300001_SM_100013ScanTileStateIiLb1EEEPiiEEJSA_mSB_EEEvDpT0_(
	.param .align 8 .b8 _ZN6thrust24THRUST_300001_SM_1000_NS8cuda_cub4core6detail13_kernel_agentINS1_8__unique9InitAgentIN3cub18CUB_300001_SM_100013ScanTileStateIiLb1EEEPiiEEJSA_mSB_EEEvDpT0__param_0[8],
	.param .u64 _ZN6thrust24THRUST_300001_SM_1000_NS8cuda_cub4core6detail13_kernel_agentINS1_8__unique9InitAgentIN3cub18CUB_300001_SM_100013ScanTileStateIiLb1EEEPiiEEJSA_mSB_EEEvDpT0__param_1,
	.param .u64 .ptr .align 1 _ZN6thrust24THRUST_300001_SM_1000_NS8cuda_cub4core6detail13_kernel_agentINS1_8__unique9InitAgentIN3cub18CUB_300001_SM_100013ScanTileStateIiLb1EEEPiiEEJSA_mSB_EEEvDpT0__param_2
)
.maxntid 128
{
	.reg .pred 	%p<6>;
	.reg .b32 	%r<12>;
	.reg .b64 	%rd<9>;

	ld.param.u64 	%rd3, [_ZN6thrust24THRUST_300001_SM_1000_NS8cuda_cub4core6detail13_kernel_agentINS1_8__unique9InitAgentIN3cub18CUB_300001_SM_100013ScanTileStateIiLb1EEEPiiEEJSA_mSB_EEEvDpT0__param_0];
	ld.param.u32 	%r4, [_ZN6thrust24THRUST_300001_SM_1000_NS8cuda_cub4core6detail13_kernel_agentINS1_8__unique9InitAgentIN3cub18CUB_300001_SM_100013ScanTileStateIiLb1EEEPiiEEJSA_mSB_EEEvDpT0__param_1];
	ld.param.u64 	%rd2, [_ZN6thrust24THRUST_300001_SM_1000_NS8cuda_cub4core6detail13_kernel_agentINS1_8__unique9InitAgentIN3cub18CUB_300001_SM_100013ScanTileStateIiLb1EEEPiiEEJSA_mSB_EEEvDpT0__param_2];
	cvta.to.global.u64 	%rd1, %rd3;
	mov.u32 	%r1, %ctaid.x;
	mov.u32 	%r5, %ntid.x;
	mov.u32 	%r2, %tid.x;
	mad.lo.s32 	%r3, %r1, %r5, %r2;
	setp.ge.s32 	%p1, %r3, %r4;
	@%p1 bra 	$L__BB11_2;
	mul.wide.s32 	%rd4, %r3, 8;
	add.s64 	%rd5, %rd1, %rd4;
	mov.b32 	%r6, 0;
	mov.b32 	%r7, 99;
	st.global.v2.u32 	[%rd5+256], {%r7, %r6};
$L__BB11_2:
	setp.ne.s32 	%p2, %r1, 0;
	setp.gt.u32 	%p3, %r2, 31;
	or.pred  	%p4, %p2, %p3;
	@%p4 bra 	$L__BB11_4;
	mul.wide.u32 	%rd6, %r2, 8;
	add.s64 	%rd7, %rd1, %rd6;
	mov.b32 	%r9, 0;
	st.global.v2.u32 	[%rd7], {%r9, %r9};
$L__BB11_4:
	or.b32  	%r10, %r1, %r2;
	setp.ne.s32 	%p5, %r10, 0;
	@%p5 bra 	$L__BB11_6;
	cvta.to.global.u64 	%rd8, %rd2;
	mov.b32 	%r11, 0;
	st.global.u32 	[%rd8], %r11;
$L__BB11_6:
	ret;

}
	// .globl	_ZN6thrust24THRUST_300001_SM_1000_NS8cuda_cub4core6detail13_kernel_agentINS1_8__unique11UniqueAgentINS0_6detail15normal_iteratorINS0_10device_ptrIlEEEESB_N4cuda3std3__48equal_toIlEEiPiEEJSB_SB_SG_SH_iN3cub18CUB_300001_SM_100013ScanTileStateIiLb1EEEmEEEvDpT0_
.visible .entry _ZN6thrust24THRUST_300001_SM_1000_NS8cuda_cub4core6detail13_kernel_agentINS1_8__unique11UniqueAgentINS0_6detail15normal_iteratorINS0_10device_ptrIlEEEESB_N4cuda3std3__48equal_toIlEEiPiEEJSB_SB_SG_SH_iN3cub18CUB_300001_SM_100013ScanTileStateIiLb1EEEmEEEvDpT0_(
	.param .align 8 .b8 _ZN6thrust24THRUST_300001_SM_1000_NS8cuda_cub4core6detail13_kernel_agentINS1_8__unique11UniqueAgentINS0_6detail15normal_iteratorINS0_10device_ptrIlEEEESB_N4cuda3std3__48equal_toIlEEiPiEEJSB_SB_SG_SH_iN3cub18CUB_300001_SM_100013ScanTileStateIiLb1EEEmEEEvDpT0__param_0[8],
	.param .align 8 .b8 _ZN6thrust24THRUST_300001_SM_1000_NS8cuda_cub4core6detail13_kernel_agentINS1_8__unique11UniqueAgentINS0_6detail15normal_iteratorINS0_10device_ptrIlEEEESB_N4cuda3std3__48equal_toIlEEiPiEEJSB_SB_SG_SH_iN3cub18CUB_300001_SM_100013ScanTileStateIiLb1EEEmEEEvDpT0__param_1[8],
	.param .align 1 .b8 _ZN6thrust24THRUST_300001_SM_1000_NS8cuda_cub4core6detail13_kernel_agentINS1_8__unique11UniqueAgentINS0_6detail15normal_iteratorINS0_10device_ptrIlEEEESB_N4cuda3std3__48equal_toIlEEiPiEEJSB_SB_SG_SH_iN3cub18CUB_300001_SM_100013ScanTileStateIiLb1EEEmEEEvDpT0__param_2[1],
	.param .u64 .ptr .align 1 _ZN6thrust24THRUST_300001_SM_1000_NS8cuda_cub4core6detail13_kernel_agentINS1_8__unique11UniqueAgentINS0_6detail15normal_iteratorINS0_10device_ptrIlEEEESB_N4cuda3std3__48equal_toIlEEiPiEEJSB_SB_SG_SH_iN3cub18CUB_300001_SM_100013ScanTileStateIiLb1EEEmEEEvDpT0__param_3,
	.param .u32 _ZN6thrust24THRUST_300001_SM_1000_NS8cuda_cub4core6detail13_kernel_agentINS1_8__unique11UniqueAgentINS0_6detail15normal_iteratorINS0_10device_ptrIlEEEESB_N4cuda3std3__48equal_toIlEEiPiEEJSB_SB_SG_SH_iN3cub18CUB_300001_SM_100013ScanTileStateIiLb1EEEmEEEvDpT0__param_4,
	.param .align 8 .b8 _ZN6thrust24THRUST_300001_SM_1000_NS8cuda_cub4core6detail13_kernel_agentINS1_8__unique11UniqueAgentINS0_6detail15normal_iteratorINS0_10device_ptrIlEEEESB_N4cuda3std3__48equal_toIlEEiPiEEJSB_SB_SG_SH_iN3cub18CUB_300001_SM_100013ScanTileStateIiLb1EEEmEEEvDpT0__param_5[8],
	.param .u64 _ZN6thrust24THRUST_300001_SM_1000_NS8cuda_cub4core6detail13_kernel_agentINS1_8__unique11UniqueAgentINS0_6detail15normal_iteratorINS0_10device_ptrIlEEEESB_N4cuda3std3__48equal_toIlEEiPiEEJSB_SB_SG_SH_iN3cub18CUB_300001_SM_100013ScanTileStateIiLb1EEEmEEEvDpT0__param_6
)
.maxntid 64
{
	.reg .pred 	%p<173>;
	.reg .b32 	%r<829>;
	.reg .b64 	%rd<217>;

	ld.param.u64 	%rd1, [_ZN6thrust24THRUST_300001_SM_1000_NS8cuda_cub4core6detail13_kernel_agentINS1_8__unique11UniqueAgentINS0_6detail15normal_iteratorINS0_10device_ptrIlEEEESB_N4cuda3std3__48equal_toIlEEiPiEEJSB_SB_SG_SH_iN3cub18CUB_300001_SM_100013ScanTileStateIiLb1EEEmEEEvDpT0__param_5];
	ld.param.u64 	%rd2, [_ZN6thrust24THRUST_300001_SM_1000_NS8cuda_cub4core6detail13_kernel_agentINS1_8__unique11UniqueAgentINS0_6detail15normal_iteratorINS0_10device_ptrIlEEEESB_N4cuda3std3__48equal_toIlEEiPiEEJSB_SB_SG_SH_iN3cub18CUB_300001_SM_100013ScanTileStateIiLb1EEEmEEEvDpT0__param_0];
	ld.param.u64 	%rd79, [_ZN6thrust24THRUST_300001_SM_1000_NS8cuda_cub4core6detail13_kernel_agentINS1_8__unique11UniqueAgentINS0_6detail15normal_iteratorINS0_10device_ptrIlEEEESB_N4cuda3std3__48equal_toIlEEiPiEEJSB_SB_SG_SH_iN3cub18CUB_300001_SM_100013ScanTileStateIiLb1EEEmEEEvDpT0__param_1];
	ld.param.u32 	%r211, [_ZN6thrust24THRUST_300001_SM_1000_NS8cuda_cub4core6detail13_kernel_agentINS1_8__unique11UniqueAgentINS0_6detail15normal_iteratorINS0_10device_ptrIlEEEESB_N4cuda3std3__48equal_toIlEEiPiEEJSB_SB_SG_SH_iN3cub18CUB_300001_SM_100013ScanTileStateIiLb1EEEmEEEvDpT0__param_6];
	cvta.to.global.u64 	%rd3, %rd79;
	mov.u32 	%r1, %ctaid.x;
	mul.lo.s32 	%r2, %r1, 320;
	add.s32 	%r212, %r211, -1;
	setp.ge.s32 	%p10, %r1, %r212;
	@%p10 bra 	$L__BB12_75;
	setp.ne.s32 	%p102, %r1, 0;
	@%p102 bra 	$L__BB12_26;
	mov.u32 	%r789, %tid.x;
	and.b32  	%r694, %r789, 31;
	and.b32  	%r695, %r789, 992;
	add.s32 	%r696, %r2, %r694;
	mad.lo.s32 	%r697, %r695, 5, %r696;
	mul.wide.u32 	%rd189, %r697, 8;
	add.s64 	%rd180, %rd2, %rd189;
	// begin inline asm
	ld.global.nc.u64 %rd179, [%rd180];
	// end inline asm
	add.s64 	%rd182, %rd180, 256;
	// begin inline asm
	ld.global.nc.u64 %rd181, [%rd182];
	// end inline asm
	add.s64 	%rd184, %rd180, 512;
	// begin inline asm
	ld.global.nc.u64 %rd183, [%rd184];
	// end inline asm
	add.s64 	%rd186, %rd180, 768;
	// begin inline asm
	ld.global.nc.u64 %rd185, [%rd186];
	// end inline asm
	add.s64 	%rd188, %rd180, 1024;
	// begin inline asm
	ld.global.nc.u64 %rd187, [%rd188];
	// end inline asm
	// begin inline asm
	mov.u32 %r692, %laneid;
	// end inline asm
	shr.u32 	%r5, %r789, 5;
	mad.lo.s32 	%r698, %r5, 160, %r692;
	shl.b32 	%r699, %r698, 3;
	mov.u32 	%r700, _ZN6thrust24THRUST_300001_SM_1000_NS8cuda_cub4core6detail5shmemE;
	add.s32 	%r701, %r700, %r699;
	st.shared.u64 	[%r701], %rd179;
	st.shared.u64 	[%r701+256], %rd181;
	st.shared.u64 	[%r701+512], %rd183;
	st.shared.u64 	[%r701+768], %rd185;
	st.shared.u64 	[%r701+1024], %rd187;
	bar.warp.sync 	-1;
	shl.b32 	%r702, %r692, 5;
	add.s32 	%r703, %r701, %r702;
	ld.shared.u64 	%rd4, [%r703];
	ld.shared.u64 	%rd5, [%r703+8];
	ld.shared.u64 	%rd6, [%r703+16];
	ld.shared.u64 	%rd7, [%r703+24];
	ld.shared.u64 	%rd8, [%r703+32];
	bar.sync 	0;
	shl.b32 	%r704, %r789, 3;
	add.s32 	%r786, %r700, %r704;
	add.s32 	%r6, %r786, 560;
	st.shared.u64 	[%r786+560], %rd8;
	bar.sync 	0;
	setp.eq.s32 	%p153, %r789, 0;
	mov.b32 	%r784, 1;
	@%p153 bra 	$L__BB12_4;
	ld.shared.u64 	%rd190, [%r6+-8];
	setp.ne.s64 	%p154, %rd190, %rd4;
	selp.u32 	%r784, 1, 0, %p154;
$L__BB12_4:
	setp.ne.s64 	%p155, %rd4, %rd5;
	selp.u32 	%r736, 1, 0, %p155;
	setp.ne.s64 	%p156, %rd5, %rd6;
	selp.u32 	%r737, 1, 0, %p156;
	setp.ne.s64 	%p157, %rd6, %rd7;
	selp.u32 	%r738, 1, 0, %p157;
	setp.ne.s64 	%p158, %rd7, %rd8;
	selp.u32 	%r739, 1, 0, %p158;
	bar.sync 	0;
	add.s32 	%r9, %r784, %r736;
	add.s32 	%r10, %r9, %r737;
	add.s32 	%r11, %r10, %r738;
	add.s32 	%r710, %r11, %r739;
	mov.b32 	%r708, 1;
	mov.b32 	%r733, 0;
	mov.b32 	%r735, -1;
	// begin inline asm
	{  .reg .s32 r0;  .reg .pred p;  shfl.sync.up.b32 r0|p, %r710, %r708, %r733, %r735;  @p add.s32 r0, r0, %r710;  mov.s32 %r706, r0;}
	// end inline asm
	mov.b32 	%r714, 2;
	// begin inline asm
	{  .reg .s32 r0;  .reg .pred p;  shfl.sync.up.b32 r0|p, %r706, %r714, %r733, %r735;  @p add.s32 r0, r0, %r706;  mov.s32 %r712, r0;}
	// end inline asm
	mov.b32 	%r720, 4;
	// begin inline asm
	{  .reg .s32 r0;  .reg .pred p;  shfl.sync.up.b32 r0|p, %r712, %r720, %r733, %r735;  @p add.s32 r0, r0, %r712;  mov.s32 %r718, r0;}
	// end inline asm
	mov.b32 	%r726, 8;
	// begin inline asm
	{  .reg .s32 r0;  .reg .pred p;  shfl.sync.up.b32 r0|p, %r718, %r726, %r733, %r735;  @p add.s32 r0, r0, %r718;  mov.s32 %r724, r0;}
	// end inline asm
	mov.b32 	%r732, 16;
	// begin inline asm
	{  .reg .s32 r0;  .reg .pred p;  shfl.sync.up.b32 r0|p, %r724, %r732, %r733, %r735;  @p add.s32 r0, r0, %r724;  mov.s32 %r730, r0;}
	// end inline asm
	setp.ne.s32 	%p159, %r692, 31;
	@%p159 bra 	$L__BB12_6;
	shl.b32 	%r740, %r5, 2;
	add.s32 	%r742, %r700, %r740;
	st.shared.u32 	[%r742], %r730;
$L__BB12_6:
	setp.ne.s32 	%p160, %r789, 0;
	bar.sync 	0;
	ld.shared.v2.u32 	{%r743, %r744}, [_ZN6thrust24THRUST_300001_SM_1000_NS8cuda_cub4core6detail5shmemE];
	add.s32 	%r14, %r744, %r743;
	setp.lt.u32 	%p161, %r789, 32;
	selp.b32 	%r745, 0, %r743, %p161;
	setp.eq.s32 	%p162, %r692, 0;
	sub.s32 	%r746, %r730, %r710;
	selp.b32 	%r747, 0, %r746, %p162;
	add.s32 	%r15, %r745, %r747;
	@%p160 bra 	$L__BB12_8;
	add.s64 	%rd191, %rd1, 256;
	mov.b32 	%r748, 101;
	// begin inline asm
	st.relaxed.gpu.v2.u32 [%rd191], {%r748, %r14};
	// end inline asm
$L__BB12_8:
	bar.sync 	0;
	setp.eq.s32 	%p163, %r784, 0;
	@%p163 bra 	$L__BB12_10;
	shl.b32 	%r750, %r15, 3;
	add.s32 	%r752, %r700, %r750;
	st.shared.u64 	[%r752], %rd4;
$L__BB12_10:
	setp.eq.s64 	%p164, %rd4, %rd5;
	@%p164 bra 	$L__BB12_12;
	add.s32 	%r753, %r15, %r784;
	shl.b32 	%r754, %r753, 3;
	add.s32 	%r756, %r700, %r754;
	st.shared.u64 	[%r756], %rd5;
$L__BB12_12:
	setp.eq.s64 	%p165, %rd5, %rd6;
	@%p165 bra 	$L__BB12_14;
	add.s32 	%r757, %r9, %r15;
	shl.b32 	%r758, %r757, 3;
	add.s32 	%r760, %r700, %r758;
	st.shared.u64 	[%r760], %rd6;
$L__BB12_14:
	setp.eq.s64 	%p166, %rd6, %rd7;
	@%p166 bra 	$L__BB12_16;
	add.s32 	%r761, %r10, %r15;
	shl.b32 	%r762, %r761, 3;
	add.s32 	%r764, %r700, %r762;
	st.shared.u64 	[%r764], %rd7;
$L__BB12_16:
	setp.eq.s64 	%p167, %rd7, %rd8;
	@%p167 bra 	$L__BB12_18;
	add.s32 	%r765, %r11, %r15;
	shl.b32 	%r766, %r765, 3;
	add.s32 	%r768, %r700, %r766;
	st.shared.u64 	[%r768], %rd8;
$L__BB12_18:
	bar.sync 	0;
	setp.ge.s32 	%p168, %r789, %r14;
	@%p168 bra 	$L__BB12_25;
	not.b32 	%r769, %r789;
	add.s32 	%r16, %r14, %r769;
	and.b32  	%r770, %r16, 192;
	setp.eq.s32 	%p169, %r770, 192;
	@%p169 bra 	$L__BB12_22;
	shr.u32 	%r771, %r16, 6;
	add.s32 	%r772, %r771, 1;
	and.b32  	%r773, %r772, 3;
	mul.wide.u32 	%rd192, %r789, 8;
	add.s64 	%rd201, %rd3, %rd192;
	neg.s32 	%r785, %r773;
	shl.b32 	%r776, %r772, 6;
	and.b32  	%r777, %r776, 192;
	add.s32 	%r789, %r789, %r777;
$L__BB12_21:
	.pragma "nounroll";
	ld.shared.u64 	%rd193, [%r786];
	st.global.u64 	[%rd201], %rd193;
	add.s64 	%rd201, %rd201, 512;
	add.s32 	%r786, %r786, 512;
	add.s32 	%r785, %r785, 1;
	setp.ne.s32 	%p170, %r785, 0;
	@%p170 bra 	$L__BB12_21;
$L__BB12_22:
	setp.lt.u32 	%p171, %r16, 192;
	@%p171 bra 	$L__BB12_25;
	mul.wide.u32 	%rd194, %r789, 8;
	add.s64 	%rd195, %rd194, %rd3;
	add.s64 	%rd202, %rd195, 1024;
	shl.b32 	%r778, %r789, 3;
	add.s32 	%r780, %r778, %r700;
	add.s32 	%r788, %r780, 1024;
$L__BB12_24:
	ld.shared.u64 	%rd196, [%r788+-1024];
	st.global.u64 	[%rd202+-1024], %rd196;
	ld.shared.u64 	%rd197, [%r788+-512];
	st.global.u64 	[%rd202+-512], %rd197;
	ld.shared.u64 	%rd198, [%r788];
	st.global.u64 	[%rd202], %rd198;
	ld.shared.u64 	%rd199, [%r788+512];
	st.global.u64 	[%rd202+512], %rd199;
	add.s32 	%r789, %r789, 256;
	add.s64 	%rd202, %rd202, 2048;
	add.s32 	%r788, %r788, 2048;
	setp.lt.s32 	%p172, %r789, %r14;
	@%p172 bra 	$L__BB12_24;
$L__BB12_25:
	bar.sync 	0;
	bra.uni 	$L__BB12_169;
$L__BB12_26:
	mov.u32 	%r805, %tid.x;
	and.b32  	%r511, %r805, 31;
	and.b32  	%r512, %r805, 992;
	add.s32 	%r513, %r2, %r511;
	mad.lo.s32 	%r514, %r512, 5, %r513;
	mul.wide.u32 	%rd156, %r514, 8;
	add.s64 	%rd145, %rd2, %rd156;
	// begin inline asm
	ld.global.nc.u64 %rd144, [%rd145];
	// end inline asm
	add.s64 	%rd147, %rd145, 256;
	// begin inline asm
	ld.global.nc.u64 %rd146, [%rd147];
	// end inline asm
	add.s64 	%rd149, %rd145, 512;
	// begin inline asm
	ld.global.nc.u64 %rd148, [%rd149];
	// end inline asm
	add.s64 	%rd151, %rd145, 768;
	// begin inline asm
	ld.global.nc.u64 %rd150, [%rd151];
	// end inline asm
	add.s64 	%rd153, %rd145, 1024;
	// begin inline asm
	ld.global.nc.u64 %rd152, [%rd153];
	// end inline asm
	// begin inline asm
	mov.u32 %r510, %laneid;
	// end inline asm
	shr.u32 	%r32, %r805, 5;
	mad.lo.s32 	%r515, %r32, 160, %r510;
	shl.b32 	%r516, %r515, 3;
	mov.u32 	%r517, _ZN6thrust24THRUST_300001_SM_1000_NS8cuda_cub4core6detail5shmemE;
	add.s32 	%r518, %r517, %r516;
	st.shared.u64 	[%r518], %rd144;
	st.shared.u64 	[%r518+256], %rd146;
	st.shared.u64 	[%r518+512], %rd148;
	st.shared.u64 	[%r518+768], %rd150;
	st.shared.u64 	[%r518+1024], %rd152;
	bar.warp.sync 	-1;
	shl.b32 	%r519, %r510, 5;
	add.s32 	%r520, %r518, %r519;
	ld.shared.u64 	%rd15, [%r520];
	ld.shared.u64 	%rd16, [%r520+8];
	ld.shared.u64 	%rd17, [%r520+16];
	ld.shared.u64 	%rd18, [%r520+24];
	ld.shared.u64 	%rd19, [%r520+32];
	bar.sync 	0;
	mul.wide.s32 	%rd157, %r2, 8;
	add.s64 	%rd158, %rd2, %rd157;
	add.s64 	%rd155, %rd158, -8;
	// begin inline asm
	ld.global.nc.u64 %rd203, [%rd155];
	// end inline asm
	shl.b32 	%r521, %r805, 3;
	add.s32 	%r522, %r517, %r521;
	add.s32 	%r33, %r522, 560;
	st.shared.u64 	[%r522+560], %rd19;
	bar.sync 	0;
	setp.eq.s32 	%p103, %r805, 0;
	@%p103 bra 	$L__BB12_28;
	ld.shared.u64 	%rd203, [%r33+-8];
$L__BB12_28:
	setp.ne.s64 	%p104, %rd203, %rd15;
	selp.u32 	%r34, 1, 0, %p104;
	setp.ne.s64 	%p105, %rd15, %rd16;
	selp.u32 	%r553, 1, 0, %p105;
	setp.ne.s64 	%p106, %rd16, %rd17;
	selp.u32 	%r554, 1, 0, %p106;
	setp.ne.s64 	%p107, %rd17, %rd18;
	selp.u32 	%r555, 1, 0, %p107;
	setp.ne.s64 	%p108, %rd18, %rd19;
	selp.u32 	%r556, 1, 0, %p108;
	bar.sync 	0;
	add.s32 	%r35, %r553, %r34;
	add.s32 	%r36, %r35, %r554;
	add.s32 	%r37, %r36, %r555;
	add.s32 	%r527, %r37, %r556;
	mov.b32 	%r525, 1;
	mov.b32 	%r550, 0;
	mov.b32 	%r552, -1;
	// begin inline asm
	{  .reg .s32 r0;  .reg .pred p;  shfl.sync.up.b32 r0|p, %r527, %r525, %r550, %r552;  @p add.s32 r0, r0, %r527;  mov.s32 %r523, r0;}
	// end inline asm
	mov.b32 	%r531, 2;
	// begin inline asm
	{  .reg .s32 r0;  .reg .pred p;  shfl.sync.up.b32 r0|p, %r523, %r531, %r550, %r552;  @p add.s32 r0, r0, %r523;  mov.s32 %r529, r0;}
	// end inline asm
	mov.b32 	%r537, 4;
	// begin inline asm
	{  .reg .s32 r0;  .reg .pred p;  shfl.sync.up.b32 r0|p, %r529, %r537, %r550, %r552;  @p add.s32 r0, r0, %r529;  mov.s32 %r535, r0;}
	// end inline asm
	mov.b32 	%r543, 8;
	// begin inline asm
	{  .reg .s32 r0;  .reg .pred p;  shfl.sync.up.b32 r0|p, %r535, %r543, %r550, %r552;  @p add.s32 r0, r0, %r535;  mov.s32 %r541, r0;}
	// end inline asm
	mov.b32 	%r549, 16;
	// begin inline asm
	{  .reg .s32 r0;  .reg .pred p;  shfl.sync.up.b32 r0|p, %r541, %r549, %r550, %r552;  @p add.s32 r0, r0, %r541;  mov.s32 %r547, r0;}
	// end inline asm
	setp.ne.s32 	%p109, %r510, 31;
	@%p109 bra 	$L__BB12_30;
	shl.b32 	%r557, %r32, 2;
	add.s32 	%r559, %r517, %r557;
	st.shared.u32 	[%r559], %r547;
$L__BB12_30:
	sub.s32 	%r560, %r547, %r527;
	bar.sync 	0;
	ld.shared.v2.u32 	{%r561, %r562}, [_ZN6thrust24THRUST_300001_SM_1000_NS8cuda_cub4core6detail5shmemE];
	add.s32 	%r40, %r562, %r561;
	setp.gt.u32 	%p110, %r805, 31;
	setp.lt.u32 	%p111, %r805, 32;
	setp.eq.s32 	%p112, %r510, 0;
	selp.b32 	%r563, 0, %r560, %p112;
	add.s32 	%r797, %r561, %r563;
	selp.b32 	%r42, %r560, %r797, %p111;
	@%p110 bra 	$L__BB12_55;
	setp.ne.s32 	%p113, %r805, 0;
	mul.wide.u32 	%rd159, %r1, 8;
	add.s64 	%rd23, %rd1, %rd159;
	@%p113 bra 	$L__BB12_33;
	st.shared.u32 	[_ZN6thrust24THRUST_300001_SM_1000_NS8cuda_cub4core6detail5shmemE+44], %r40;
	add.s64 	%rd160, %rd23, 256;
	mov.b32 	%r564, 100;
	// begin inline asm
	st.relaxed.gpu.v2.u32 [%rd160], {%r564, %r40};
	// end inline asm
$L__BB12_33:
	not.b32 	%r43, %r805;
	mov.u32 	%r44, %nctaid.x;
	setp.gt.u32 	%p114, %r44, 499;
	@%p114 bra 	$L__BB12_35;
	membar.cta;
	bra.uni 	$L__BB12_36;
$L__BB12_35:
	mov.b32 	%r566, 450;
	// begin inline asm
	nanosleep.u32 %r566;
	// end inline asm
$L__BB12_36:
	mul.wide.s32 	%rd162, %r43, 8;
	add.s64 	%rd163, %rd23, %rd162;
	add.s64 	%rd161, %rd163, 256;
	// begin inline asm
	ld.relaxed.gpu.v2.u32 {%r795, %r791}, [%rd161];
	// end inline asm
$L__BB12_37:
	setp.eq.s32 	%p115, %r795, 99;
	mov.b32 	%r569, -1;
	vote.sync.any.pred 	%p116, %p115, %r569;
	not.pred 	%p117, %p116;
	@%p117 bra 	$L__BB12_42;
	@%p114 bra 	$L__BB12_40;
	membar.cta;
	bra.uni 	$L__BB12_41;
$L__BB12_40:
	mov.b32 	%r689, 350;
	// begin inline asm
	nanosleep.u32 %r689;
	// end inline asm
$L__BB12_41:
	// begin inline asm
	ld.relaxed.gpu.v2.u32 {%r795, %r791}, [%rd161];
	// end inline asm
	bra.uni 	$L__BB12_37;
$L__BB12_42:
	setp.eq.s32 	%p118, %r795, 101;
	mov.b32 	%r596, -1;
	vote.sync.ballot.b32 	%r597, %p118, %r596;
	// begin inline asm
	mov.u32 %r571, %lanemask_ge;
	// end inline asm
	and.b32  	%r598, %r597, %r571;
	or.b32  	%r599, %r598, -2147483648;
	add.s32 	%r600, %r599, -1;
	not.b32 	%r601, %r599;
	and.b32  	%r602, %r601, %r600;
	popc.b32 	%r575, %r602;
	mov.b32 	%r574, 1;
	// begin inline asm
	shfl.sync.down.b32 %r572, %r791, %r574, %r575, %r596;
	// end inline asm
	setp.lt.s32 	%p120, %r510, %r575;
	selp.b32 	%r603, %r572, 0, %p120;
	add.s32 	%r578, %r603, %r791;
	mov.b32 	%r579, 2;
	// begin inline asm
	shfl.sync.down.b32 %r577, %r578, %r579, %r575, %r596;
	// end inline asm
	add.s32 	%r54, %r510, 2;
	setp.gt.s32 	%p121, %r54, %r575;
	selp.b32 	%r604, 0, %r577, %p121;
	add.s32 	%r583, %r578, %r604;
	mov.b32 	%r584, 4;
	// begin inline asm
	shfl.sync.down.b32 %r582, %r583, %r584, %r575, %r596;
	// end inline asm
	add.s32 	%r55, %r510, 4;
	setp.gt.s32 	%p122, %r55, %r575;
	selp.b32 	%r605, 0, %r582, %p122;
	add.s32 	%r588, %r583, %r605;
	mov.b32 	%r589, 8;
	// begin inline asm
	shfl.sync.down.b32 %r587, %r588, %r589, %r575, %r596;
	// end inline asm
	add.s32 	%r56, %r510, 8;
	setp.gt.s32 	%p123, %r56, %r575;
	selp.b32 	%r606, 0, %r587, %p123;
	add.s32 	%r593, %r588, %r606;
	mov.b32 	%r594, 16;
	// begin inline asm
	shfl.sync.down.b32 %r592, %r593, %r594, %r575, %r596;
	// end inline asm
	add.s32 	%r57, %r510, 16;
	setp.gt.s32 	%p124, %r57, %r575;
	selp.b32 	%r607, 0, %r592, %p124;
	add.s32 	%r792, %r593, %r607;
	add.s32 	%r794, %r1, %r43;
	add.s64 	%rd25, %rd1, 256;
$L__BB12_43:
	setp.ne.s32 	%p125, %r795, 101;
	mov.b32 	%r608, -1;
	vote.sync.all.pred 	%p126, %p125, %r608;
	not.pred 	%p127, %p126;
	@%p127 bra 	$L__BB12_51;
	mul.wide.s32 	%rd175, %r794, 8;
	add.s64 	%rd176, %rd25, %rd175;
	add.s64 	%rd174, %rd176, -256;
	// begin inline asm
	ld.relaxed.gpu.v2.u32 {%r795, %r796}, [%rd174];
	// end inline asm
$L__BB12_45:
	setp.eq.s32 	%p141, %r795, 99;
	mov.b32 	%r647, -1;
	vote.sync.any.pred 	%p142, %p141, %r647;
	not.pred 	%p143, %p142;
	@%p143 bra 	$L__BB12_50;
	@%p114 bra 	$L__BB12_48;
	membar.cta;
	bra.uni 	$L__BB12_49;
$L__BB12_48:
	mov.b32 	%r686, 350;
	// begin inline asm
	nanosleep.u32 %r686;
	// end inline asm
$L__BB12_49:
	// begin inline asm
	ld.relaxed.gpu.v2.u32 {%r795, %r796}, [%rd174];
	// end inline asm
	bra.uni 	$L__BB12_45;
$L__BB12_50:
	setp.eq.s32 	%p144, %r795, 101;
	mov.b32 	%r673, -1;
	vote.sync.ballot.b32 	%r674, %p144, %r673;
	and.b32  	%r675, %r674, %r571;
	or.b32  	%r676, %r675, -2147483648;
	add.s32 	%r677, %r676, -1;
	not.b32 	%r678, %r676;
	and.b32  	%r679, %r678, %r677;
	popc.b32 	%r652, %r679;
	mov.b32 	%r651, 1;
	// begin inline asm
	shfl.sync.down.b32 %r649, %r796, %r651, %r652, %r673;
	// end inline asm
	setp.lt.s32 	%p146, %r510, %r652;
	selp.b32 	%r680, %r649, 0, %p146;
	add.s32 	%r655, %r680, %r796;
	mov.b32 	%r656, 2;
	// begin inline asm
	shfl.sync.down.b32 %r654, %r655, %r656, %r652, %r673;
	// end inline asm
	setp.gt.s32 	%p147, %r54, %r652;
	selp.b32 	%r681, 0, %r654, %p147;
	add.s32 	%r660, %r655, %r681;
	mov.b32 	%r661, 4;
	// begin inline asm
	shfl.sync.down.b32 %r659, %r660, %r661, %r652, %r673;
	// end inline asm
	setp.gt.s32 	%p148, %r55, %r652;
	selp.b32 	%r682, 0, %r659, %p148;
	add.s32 	%r665, %r660, %r682;
	mov.b32 	%r666, 8;
	// begin inline asm
	shfl.sync.down.b32 %r664, %r665, %r666, %r652, %r673;
	// end inline asm
	setp.gt.s32 	%p149, %r56, %r652;
	selp.b32 	%r683, 0, %r664, %p149;
	add.s32 	%r670, %r665, %r683;
	mov.b32 	%r671, 16;
	// begin inline asm
	shfl.sync.down.b32 %r669, %r670, %r671, %r652, %r673;
	// end inline asm
	setp.gt.s32 	%p150, %r57, %r652;
	selp.b32 	%r684, 0, %r669, %p150;
	add.s32 	%r685, %r684, %r792;
	add.s32 	%r792, %r685, %r670;
	add.s32 	%r794, %r794, -32;
	bra.uni 	$L__BB12_43;
$L__BB12_51:
	setp.ne.s32 	%p128, %r805, 0;
	@%p128 bra 	$L__BB12_53;
	add.s32 	%r611, %r792, %r40;
	add.s64 	%rd164, %rd23, 256;
	mov.b32 	%r610, 101;
	// begin inline asm
	st.relaxed.gpu.v2.u32 [%rd164], {%r610, %r611};
	// end inline asm
	st.shared.u32 	[_ZN6thrust24THRUST_300001_SM_1000_NS8cuda_cub4core6detail5shmemE+36], %r792;
	st.shared.u32 	[_ZN6thrust24THRUST_300001_SM_1000_NS8cuda_cub4core6detail5shmemE+40], %r611;
$L__BB12_53:
	setp.ne.s32 	%p129, %r510, 0;
	mov.u32 	%r797, %r42;
	@%p129 bra 	$L__BB12_55;
	st.shared.u32 	[_ZN6thrust24THRUST_300001_SM_1000_NS8cuda_cub4core6detail5shmemE+12], %r792;
	mov.u32 	%r797, %r792;
$L__BB12_55:
	setp.eq.s32 	%p130, %r805, 0;
	bar.sync 	0;
	@%p130 bra 	$L__BB12_57;
	ld.shared.u32 	%r612, [_ZN6thrust24THRUST_300001_SM_1000_NS8cuda_cub4core6detail5shmemE+12];
	add.s32 	%r797, %r612, %r797;
$L__BB12_57:
	setp.eq.s64 	%p131, %rd203, %rd15;
	add.s32 	%r76, %r797, %r34;
	add.s32 	%r77, %r35, %r797;
	add.s32 	%r78, %r36, %r797;
	add.s32 	%r79, %r37, %r797;
	ld.shared.u32 	%r80, [_ZN6thrust24THRUST_300001_SM_1000_NS8cuda_cub4core6detail5shmemE+44];
	ld.shared.u32 	%r81, [_ZN6thrust24THRUST_300001_SM_1000_NS8cuda_cub4core6detail5shmemE+36];
	bar.sync 	0;
	@%p131 bra 	$L__BB12_59;
	sub.s32 	%r613, %r797, %r81;
	shl.b32 	%r614, %r613, 3;
	mov.u32 	%r615, _ZN6thrust24THRUST_300001_SM_1000_NS8cuda_cub4core6detail5shmemE;
	add.s32 	%r616, %r615, %r614;
	st.shared.u64 	[%r616], %rd15;
$L__BB12_59:
	setp.eq.s64 	%p132, %rd15, %rd16;
	@%p132 bra 	$L__BB12_61;
	sub.s32 	%r617, %r76, %r81;
	shl.b32 	%r618, %r617, 3;
	mov.u32 	%r619, _ZN6thrust24THRUST_300001_SM_1000_NS8cuda_cub4core6detail5shmemE;
	add.s32 	%r620, %r619, %r618;
	st.shared.u64 	[%r620], %rd16;
$L__BB12_61:
	setp.eq.s64 	%p133, %rd16, %rd17;
	@%p133 bra 	$L__BB12_63;
	sub.s32 	%r621, %r77, %r81;
	shl.b32 	%r622, %r621, 3;
	mov.u32 	%r623, _ZN6thrust24THRUST_300001_SM_1000_NS8cuda_cub4core6detail5shmemE;
	add.s32 	%r624, %r623, %r622;
	st.shared.u64 	[%r624], %rd17;
$L__BB12_63:
	setp.eq.s64 	%p134, %rd17, %rd18;
	@%p134 bra 	$L__BB12_65;
	sub.s32 	%r625, %r78, %r81;
	shl.b32 	%r626, %r625, 3;
	mov.u32 	%r627, _ZN6thrust24THRUST_300001_SM_1000_NS8cuda_cub4core6detail5shmemE;
	add.s32 	%r628, %r627, %r626;
	st.shared.u64 	[%r628], %rd18;
$L__BB12_65:
	setp.eq.s64 	%p135, %rd18, %rd19;
	@%p135 bra 	$L__BB12_67;
	sub.s32 	%r629, %r79, %r81;
	shl.b32 	%r630, %r629, 3;
	mov.u32 	%r631, _ZN6thrust24THRUST_300001_SM_1000_NS8cuda_cub4core6detail5shmemE;
	add.s32 	%r632, %r631, %r630;
	st.shared.u64 	[%r632], %rd19;
$L__BB12_67:
	bar.sync 	0;
	setp.ge.s32 	%p136, %r805, %r80;
	@%p136 bra 	$L__BB12_74;
	not.b32 	%r633, %r805;
	add.s32 	%r82, %r80, %r633;
	and.b32  	%r634, %r82, 192;
	setp.eq.s32 	%p137, %r634, 192;
	@%p137 bra 	$L__BB12_71;
	shr.u32 	%r635, %r82, 6;
	add.s32 	%r636, %r635, 1;
	and.b32  	%r637, %r636, 3;
	add.s32 	%r801, %r805, %r81;
	shl.b32 	%r638, %r805, 3;
	mov.u32 	%r639, _ZN6thrust24THRUST_300001_SM_1000_NS8cuda_cub4core6detail5shmemE;
	add.s32 	%r800, %r639, %r638;
	neg.s32 	%r799, %r637;
	shl.b32 	%r640, %r636, 6;
	and.b32  	%r641, %r640, 192;
	add.s32 	%r805, %r805, %r641;
$L__BB12_70:
	.pragma "nounroll";
	mul.wide.s32 	%rd165, %r801, 8;
	add.s64 	%rd166, %rd3, %rd165;
	ld.shared.u64 	%rd167, [%r800];
	st.global.u64 	[%rd166], %rd167;
	add.s32 	%r801, %r801, 64;
	add.s32 	%r800, %r800, 512;
	add.s32 	%r799, %r799, 1;
	setp.ne.s32 	%p138, %r799, 0;
	@%p138 bra 	$L__BB12_70;
$L__BB12_71:
	setp.lt.u32 	%p139, %r82, 192;
	@%p139 bra 	$L__BB12_74;
	add.s64 	%rd27, %rd3, 1024;
	add.s32 	%r804, %r805, %r81;
	shl.b32 	%r642, %r805, 3;
	mov.u32 	%r643, _ZN6thrust24THRUST_300001_SM_1000_NS8cuda_cub4core6detail5shmemE;
	add.s32 	%r644, %r642, %r643;
	add.s32 	%r803, %r644, 1024;
$L__BB12_73:
	mul.wide.s32 	%rd168, %r804, 8;
	add.s64 	%rd169, %rd27, %rd168;
	ld.shared.u64 	%rd170, [%r803+-1024];
	st.global.u64 	[%rd169+-1024], %rd170;
	ld.shared.u64 	%rd171, [%r803+-512];
	st.global.u64 	[%rd169+-512], %rd171;
	ld.shared.u64 	%rd172, [%r803];
	st.global.u64 	[%rd169], %rd172;
	ld.shared.u64 	%rd173, [%r803+512];
	st.global.u64 	[%rd169+512], %rd173;
	add.s32 	%r805, %r805, 256;
	add.s32 	%r804, %r804, 256;
	add.s32 	%r803, %r803, 2048;
	setp.lt.s32 	%p140, %r805, %r80;
	@%p140 bra 	$L__BB12_73;
$L__BB12_74:
	bar.sync 	0;
	bra.uni 	$L__BB12_169;
$L__BB12_75:
	ld.param.u32 	%r781, [_ZN6thrust24THRUST_300001_SM_1000_NS8cuda_cub4core6detail13_kernel_agentINS1_8__unique11UniqueAgentINS0_6detail15normal_iteratorINS0_10device_ptrIlEEEESB_N4cuda3std3__48equal_toIlEEiPiEEJSB_SB_SG_SH_iN3cub18CUB_300001_SM_100013ScanTileStateIiLb1EEEmEEEvDpT0__param_4];
	sub.s32 	%r102, %r781, %r2;
	setp.ne.s32 	%p11, %r1, 0;
	@%p11 bra 	$L__BB12_108;
	mul.wide.u32 	%rd121, %r2, 8;
	add.s64 	%rd120, %rd2, %rd121;
	// begin inline asm
	ld.global.nc.u64 %rd208, [%rd120];
	// end inline asm
	mov.u32 	%r811, %tid.x;
	and.b32  	%r410, %r811, 31;
	and.b32  	%r411, %r811, 992;
	mul.lo.s32 	%r412, %r411, 5;
	or.b32  	%r104, %r412, %r410;
	setp.ge.s32 	%p72, %r104, %r102;
	mov.u64 	%rd204, %rd208;
	@%p72 bra 	$L__BB12_78;
	add.s32 	%r413, %r104, %r2;
	mul.wide.u32 	%rd124, %r413, 8;
	add.s64 	%rd123, %rd2, %rd124;
	// begin inline asm
	ld.global.nc.u64 %rd204, [%rd123];
	// end inline asm
$L__BB12_78:
	add.s32 	%r414, %r104, 32;
	setp.ge.s32 	%p73, %r414, %r102;
	shl.b32 	%r415, %r104, 3;
	cvt.u64.u32 	%rd125, %r415;
	add.s64 	%rd32, %rd120, %rd125;
	mov.u64 	%rd205, %rd208;
	@%p73 bra 	$L__BB12_80;
	add.s64 	%rd127, %rd32, 256;
	// begin inline asm
	ld.global.nc.u64 %rd205, [%rd127];
	// end inline asm
$L__BB12_80:
	add.s32 	%r416, %r104, 64;
	setp.ge.s32 	%p74, %r416, %r102;
	mov.u64 	%rd206, %rd208;
	@%p74 bra 	$L__BB12_82;
	add.s64 	%rd129, %rd32, 512;
	// begin inline asm
	ld.global.nc.u64 %rd206, [%rd129];
	// end inline asm
$L__BB12_82:
	add.s32 	%r417, %r104, 96;
	setp.ge.s32 	%p75, %r417, %r102;
	mov.u64 	%rd207, %rd208;
	@%p75 bra 	$L__BB12_84;
	add.s64 	%rd131, %rd32, 768;
	// begin inline asm
	ld.global.nc.u64 %rd207, [%rd131];
	// end inline asm
$L__BB12_84:
	add.s32 	%r418, %r104, 128;
	setp.ge.s32 	%p76, %r418, %r102;
	@%p76 bra 	$L__BB12_86;
	add.s64 	%rd133, %rd32, 1024;
	// begin inline asm
	ld.global.nc.u64 %rd208, [%rd133];
	// end inline asm
$L__BB12_86:
	// begin inline asm
	mov.u32 %r419, %laneid;
	// end inline asm
	shr.u32 	%r106, %r811, 5;
	mad.lo.s32 	%r421, %r106, 160, %r419;
	shl.b32 	%r422, %r421, 3;
	mov.u32 	%r423, _ZN6thrust24THRUST_300001_SM_1000_NS8cuda_cub4core6detail5shmemE;
	add.s32 	%r424, %r423, %r422;
	st.shared.u64 	[%r424], %rd204;
	st.shared.u64 	[%r424+256], %rd205;
	st.shared.u64 	[%r424+512], %rd206;
	st.shared.u64 	[%r424+768], %rd207;
	st.shared.u64 	[%r424+1024], %rd208;
	bar.warp.sync 	-1;
	shl.b32 	%r425, %r419, 5;
	add.s32 	%r426, %r424, %r425;
	ld.shared.u64 	%rd41, [%r426];
	ld.shared.u64 	%rd42, [%r426+8];
	ld.shared.u64 	%rd43, [%r426+16];
	ld.shared.u64 	%rd44, [%r426+24];
	ld.shared.u64 	%rd45, [%r426+32];
	bar.sync 	0;
	shl.b32 	%r427, %r811, 3;
	add.s32 	%r808, %r423, %r427;
	add.s32 	%r107, %r808, 560;
	st.shared.u64 	[%r808+560], %rd45;
	bar.sync 	0;
	setp.eq.s32 	%p77, %r811, 0;
	mov.b32 	%r806, 1;
	@%p77 bra 	$L__BB12_88;
	ld.shared.u64 	%rd134, [%r107+-8];
	setp.ne.s64 	%p78, %rd134, %rd41;
	selp.u32 	%r806, 1, 0, %p78;
$L__BB12_88:
	setp.ne.s64 	%p79, %rd41, %rd42;
	setp.ne.s64 	%p80, %rd42, %rd43;
	setp.ne.s64 	%p81, %rd43, %rd44;
	setp.ne.s64 	%p82, %rd44, %rd45;
	mul.lo.s32 	%r459, %r811, 5;
	setp.lt.s32 	%p83, %r459, %r102;
	selp.b32 	%r110, %r806, 1, %p83;
	add.s32 	%r460, %r459, 1;
	setp.ge.s32 	%p84, %r460, %r102;
	or.pred  	%p1, %p84, %p79;
	selp.u32 	%r461, 1, 0, %p1;
	add.s32 	%r462, %r459, 2;
	setp.ge.s32 	%p85, %r462, %r102;
	or.pred  	%p2, %p85, %p80;
	selp.u32 	%r463, 1, 0, %p2;
	add.s32 	%r464, %r459, 3;
	setp.ge.s32 	%p86, %r464, %r102;
	or.pred  	%p3, %p86, %p81;
	selp.u32 	%r465, 1, 0, %p3;
	add.s32 	%r466, %r459, 4;
	setp.ge.s32 	%p87, %r466, %r102;
	or.pred  	%p4, %p87, %p82;
	selp.u32 	%r467, 1, 0, %p4;
	bar.sync 	0;
	add.s32 	%r111, %r110, %r461;
	add.s32 	%r112, %r111, %r463;
	add.s32 	%r113, %r112, %r465;
	add.s32 	%r433, %r113, %r467;
	mov.b32 	%r431, 1;
	mov.b32 	%r456, 0;
	mov.b32 	%r458, -1;
	// begin inline asm
	{  .reg .s32 r0;  .reg .pred p;  shfl.sync.up.b32 r0|p, %r433, %r431, %r456, %r458;  @p add.s32 r0, r0, %r433;  mov.s32 %r429, r0;}
	// end inline asm
	mov.b32 	%r437, 2;
	// begin inline asm
	{  .reg .s32 r0;  .reg .pred p;  shfl.sync.up.b32 r0|p, %r429, %r437, %r456, %r458;  @p add.s32 r0, r0, %r429;  mov.s32 %r435, r0;}
	// end inline asm
	mov.b32 	%r443, 4;
	// begin inline asm
	{  .reg .s32 r0;  .reg .pred p;  shfl.sync.up.b32 r0|p, %r435, %r443, %r456, %r458;  @p add.s32 r0, r0, %r435;  mov.s32 %r441, r0;}
	// end inline asm
	mov.b32 	%r449, 8;
	// begin inline asm
	{  .reg .s32 r0;  .reg .pred p;  shfl.sync.up.b32 r0|p, %r441, %r449, %r456, %r458;  @p add.s32 r0, r0, %r441;  mov.s32 %r447, r0;}
	// end inline asm
	mov.b32 	%r455, 16;
	// begin inline asm
	{  .reg .s32 r0;  .reg .pred p;  shfl.sync.up.b32 r0|p, %r447, %r455, %r456, %r458;  @p add.s32 r0, r0, %r447;  mov.s32 %r453, r0;}
	// end inline asm
	setp.ne.s32 	%p88, %r419, 31;
	@%p88 bra 	$L__BB12_90;
	shl.b32 	%r468, %r106, 2;
	add.s32 	%r470, %r423, %r468;
	st.shared.u32 	[%r470], %r453;
$L__BB12_90:
	bar.sync 	0;
	ld.shared.v2.u32 	{%r116, %r117}, [_ZN6thrust24THRUST_300001_SM_1000_NS8cuda_cub4core6detail5shmemE];
	setp.lt.u32 	%p89, %r811, 32;
	selp.b32 	%r471, 0, %r116, %p89;
	setp.eq.s32 	%p90, %r419, 0;
	sub.s32 	%r472, %r453, %r433;
	selp.b32 	%r473, 0, %r472, %p90;
	add.s32 	%r118, %r471, %r473;
	add.s32 	%r474, %r102, %r116;
	add.s32 	%r475, %r474, %r117;
	add.s32 	%r828, %r475, -320;
	bar.sync 	0;
	setp.eq.s32 	%p91, %r110, 0;
	@%p91 bra 	$L__BB12_92;
	shl.b32 	%r476, %r118, 3;
	add.s32 	%r478, %r423, %r476;
	st.shared.u64 	[%r478], %rd41;
$L__BB12_92:
	not.pred 	%p92, %p1;
	@%p92 bra 	$L__BB12_94;
	add.s32 	%r479, %r118, %r110;
	shl.b32 	%r480, %r479, 3;
	add.s32 	%r482, %r423, %r480;
	st.shared.u64 	[%r482], %rd42;
$L__BB12_94:
	not.pred 	%p93, %p2;
	@%p93 bra 	$L__BB12_96;
	add.s32 	%r483, %r111, %r118;
	shl.b32 	%r484, %r483, 3;
	add.s32 	%r486, %r423, %r484;
	st.shared.u64 	[%r486], %rd43;
$L__BB12_96:
	not.pred 	%p94, %p3;
	@%p94 bra 	$L__BB12_98;
	add.s32 	%r487, %r112, %r118;
	shl.b32 	%r488, %r487, 3;
	add.s32 	%r490, %r423, %r488;
	st.shared.u64 	[%r490], %rd44;
$L__BB12_98:
	not.pred 	%p95, %p4;
	@%p95 bra 	$L__BB12_100;
	add.s32 	%r491, %r113, %r118;
	shl.b32 	%r492, %r491, 3;
	add.s32 	%r494, %r423, %r492;
	st.shared.u64 	[%r494], %rd45;
$L__BB12_100:
	bar.sync 	0;
	setp.ge.s32 	%p96, %r811, %r828;
	@%p96 bra 	$L__BB12_107;
	ld.param.u32 	%r783, [_ZN6thrust24THRUST_300001_SM_1000_NS8cuda_cub4core6detail13_kernel_agentINS1_8__unique11UniqueAgentINS0_6detail15normal_iteratorINS0_10device_ptrIlEEEESB_N4cuda3std3__48equal_toIlEEiPiEEJSB_SB_SG_SH_iN3cub18CUB_300001_SM_100013ScanTileStateIiLb1EEEmEEEvDpT0__param_4];
	add.s32 	%r495, %r117, %r116;
	add.s32 	%r496, %r495, %r783;
	sub.s32 	%r497, %r496, %r811;
	add.s32 	%r120, %r497, -321;
	and.b32  	%r498, %r120, 192;
	setp.eq.s32 	%p97, %r498, 192;
	@%p97 bra 	$L__BB12_104;
	shr.u32 	%r499, %r120, 6;
	add.s32 	%r500, %r499, 1;
	and.b32  	%r501, %r500, 3;
	mul.wide.u32 	%rd135, %r811, 8;
	add.s64 	%rd209, %rd3, %rd135;
	neg.s32 	%r807, %r501;
	shl.b32 	%r504, %r500, 6;
	and.b32  	%r505, %r504, 192;
	add.s32 	%r811, %r811, %r505;
$L__BB12_103:
	.pragma "nounroll";
	ld.shared.u64 	%rd136, [%r808];
	st.global.u64 	[%rd209], %rd136;
	add.s64 	%rd209, %rd209, 512;
	add.s32 	%r808, %r808, 512;
	add.s32 	%r807, %r807, 1;
	setp.ne.s32 	%p98, %r807, 0;
	@%p98 bra 	$L__BB12_103;
$L__BB12_104:
	setp.lt.u32 	%p99, %r120, 192;
	@%p99 bra 	$L__BB12_107;
	mul.wide.u32 	%rd137, %r811, 8;
	add.s64 	%rd138, %rd137, %rd3;
	add.s64 	%rd210, %rd138, 1024;
	shl.b32 	%r506, %r811, 3;
	add.s32 	%r508, %r506, %r423;
	add.s32 	%r810, %r508, 1024;
$L__BB12_106:
	ld.shared.u64 	%rd139, [%r810+-1024];
	st.global.u64 	[%rd210+-1024], %rd139;
	ld.shared.u64 	%rd140, [%r810+-512];
	st.global.u64 	[%rd210+-512], %rd140;
	ld.shared.u64 	%rd141, [%r810];
	st.global.u64 	[%rd210], %rd141;
	ld.shared.u64 	%rd142, [%r810+512];
	st.global.u64 	[%rd210+512], %rd142;
	add.s32 	%r811, %r811, 256;
	add.s64 	%rd210, %rd210, 2048;
	add.s32 	%r810, %r810, 2048;
	setp.lt.s32 	%p100, %r811, %r828;
	@%p100 bra 	$L__BB12_106;
$L__BB12_107:
	bar.sync 	0;
	bra.uni 	$L__BB12_167;
$L__BB12_108:
	mul.wide.u32 	%rd82, %r2, 8;
	add.s64 	%rd81, %rd2, %rd82;
	// begin inline asm
	ld.global.nc.u64 %rd215, [%rd81];
	// end inline asm
	mov.u32 	%r827, %tid.x;
	and.b32  	%r213, %r827, 31;
	and.b32  	%r214, %r827, 992;
	mul.lo.s32 	%r215, %r214, 5;
	or.b32  	%r135, %r215, %r213;
	setp.ge.s32 	%p12, %r135, %r102;
	mov.u64 	%rd211, %rd215;
	@%p12 bra 	$L__BB12_110;
	add.s32 	%r216, %r135, %r2;
	mul.wide.u32 	%rd85, %r216, 8;
	add.s64 	%rd84, %rd2, %rd85;
	// begin inline asm
	ld.global.nc.u64 %rd211, [%rd84];
	// end inline asm
$L__BB12_110:
	add.s32 	%r217, %r135, 32;
	setp.ge.s32 	%p13, %r217, %r102;
	shl.b32 	%r218, %r135, 3;
	cvt.u64.u32 	%rd86, %r218;
	add.s64 	%rd56, %rd81, %rd86;
	mov.u64 	%rd212, %rd215;
	@%p13 bra 	$L__BB12_112;
	add.s64 	%rd88, %rd56, 256;
	// begin inline asm
	ld.global.nc.u64 %rd212, [%rd88];
	// end inline asm
$L__BB12_112:
	add.s32 	%r219, %r135, 64;
	setp.ge.s32 	%p14, %r219, %r102;
	mov.u64 	%rd213, %rd215;
	@%p14 bra 	$L__BB12_114;
	add.s64 	%rd90, %rd56, 512;
	// begin inline asm
	ld.global.nc.u64 %rd213, [%rd90];
	// end inline asm
$L__BB12_114:
	add.s32 	%r220, %r135, 96;
	setp.ge.s32 	%p15, %r220, %r102;
	mov.u64 	%rd214, %rd215;
	@%p15 bra 	$L__BB12_116;
	add.s64 	%rd92, %rd56, 768;
	// begin inline asm
	ld.global.nc.u64 %rd214, [%rd92];
	// end inline asm
$L__BB12_116:
	add.s32 	%r221, %r135, 128;
	setp.ge.s32 	%p16, %r221, %r102;
	@%p16 bra 	$L__BB12_118;
	add.s64 	%rd94, %rd56, 1024;
	// begin inline asm
	ld.global.nc.u64 %rd215, [%rd94];
	// end inline asm
$L__BB12_118:
	// begin inline asm
	mov.u32 %r222, %laneid;
	// end inline asm
	shr.u32 	%r137, %r827, 5;
	mad.lo.s32 	%r223, %r137, 160, %r222;
	shl.b32 	%r224, %r223, 3;
	mov.u32 	%r225, _ZN6thrust24THRUST_300001_SM_1000_NS8cuda_cub4core6detail5shmemE;
	add.s32 	%r226, %r225, %r224;
	st.shared.u64 	[%r226], %rd211;
	st.shared.u64 	[%r226+256], %rd212;
	st.shared.u64 	[%r226+512], %rd213;
	st.shared.u64 	[%r226+768], %rd214;
	st.shared.u64 	[%r226+1024], %rd215;
	bar.warp.sync 	-1;
	shl.b32 	%r227, %r222, 5;
	add.s32 	%r228, %r226, %r227;
	ld.shared.u64 	%rd65, [%r228];
	ld.shared.u64 	%rd66, [%r228+8];
	ld.shared.u64 	%rd67, [%r228+16];
	ld.shared.u64 	%rd68, [%r228+24];
	ld.shared.u64 	%rd69, [%r228+32];
	bar.sync 	0;
	mul.wide.s32 	%rd97, %r2, 8;
	add.s64 	%rd98, %rd2, %rd97;
	add.s64 	%rd96, %rd98, -8;
	// begin inline asm
	ld.global.nc.u64 %rd216, [%rd96];
	// end inline asm
	shl.b32 	%r229, %r827, 3;
	add.s32 	%r230, %r225, %r229;
	add.s32 	%r138, %r230, 560;
	st.shared.u64 	[%r230+560], %rd69;
	bar.sync 	0;
	setp.eq.s32 	%p17, %r827, 0;
	@%p17 bra 	$L__BB12_120;
	ld.shared.u64 	%rd216, [%r138+-8];
$L__BB12_120:
	setp.ne.s64 	%p18, %rd216, %rd65;
	setp.ne.s64 	%p19, %rd65, %rd66;
	setp.ne.s64 	%p20, %rd66, %rd67;
	setp.ne.s64 	%p21, %rd67, %rd68;
	setp.ne.s64 	%p22, %rd68, %rd69;
	mul.lo.s32 	%r261, %r827, 5;
	setp.ge.s32 	%p23, %r261, %r102;
	or.pred  	%p5, %p23, %p18;
	selp.u32 	%r139, 1, 0, %p5;
	add.s32 	%r262, %r261, 1;
	setp.ge.s32 	%p24, %r262, %r102;
	or.pred  	%p6, %p24, %p19;
	selp.u32 	%r263, 1, 0, %p6;
	add.s32 	%r264, %r261, 2;
	setp.ge.s32 	%p25, %r264, %r102;
	or.pred  	%p7, %p25, %p20;
	selp.u32 	%r265, 1, 0, %p7;
	add.s32 	%r266, %r261, 3;
	setp.ge.s32 	%p26, %r266, %r102;
	or.pred  	%p8, %p26, %p21;
	selp.u32 	%r267, 1, 0, %p8;
	add.s32 	%r268, %r261, 4;
	setp.ge.s32 	%p27, %r268, %r102;
	or.pred  	%p9, %p27, %p22;
	selp.u32 	%r269, 1, 0, %p9;
	bar.sync 	0;
	add.s32 	%r140, %r263, %r139;
	add.s32 	%r141, %r140, %r265;
	add.s32 	%r142, %r141, %r267;
	add.s32 	%r235, %r142, %r269;
	mov.b32 	%r233, 1;
	mov.b32 	%r258, 0;
	mov.b32 	%r260, -1;
	// begin inline asm
	{  .reg .s32 r0;  .reg .pred p;  shfl.sync.up.b32 r0|p, %r235, %r233, %r258, %r260;  @p add.s32 r0, r0, %r235;  mov.s32 %r231, r0;}
	// end inline asm
	mov.b32 	%r239, 2;
	// begin inline asm
	{  .reg .s32 r0;  .reg .pred p;  shfl.sync.up.b32 r0|p, %r231, %r239, %r258, %r260;  @p add.s32 r0, r0, %r231;  mov.s32 %r237, r0;}
	// end inline asm
	mov.b32 	%r245, 4;
	// begin inline asm
	{  .reg .s32 r0;  .reg .pred p;  shfl.sync.up.b32 r0|p, %r237, %r245, %r258, %r260;  @p add.s32 r0, r0, %r237;  mov.s32 %r243, r0;}
	// end inline asm
	mov.b32 	%r251, 8;
	// begin inline asm
	{  .reg .s32 r0;  .reg .pred p;  shfl.sync.up.b32 r0|p, %r243, %r251, %r258, %r260;  @p add.s32 r0, r0, %r243;  mov.s32 %r249, r0;}
	// end inline asm
	mov.b32 	%r257, 16;
	// begin inline asm
	{  .reg .s32 r0;  .reg .pred p;  shfl.sync.up.b32 r0|p, %r249, %r257, %r258, %r260;  @p add.s32 r0, r0, %r249;  mov.s32 %r255, r0;}
	// end inline asm
	setp.ne.s32 	%p28, %r222, 31;
	@%p28 bra 	$L__BB12_122;
	shl.b32 	%r270, %r137, 2;
	add.s32 	%r272, %r225, %r270;
	st.shared.u32 	[%r272], %r255;
$L__BB12_122:
	sub.s32 	%r273, %r255, %r235;
	bar.sync 	0;
	ld.shared.v2.u32 	{%r274, %r275}, [_ZN6thrust24THRUST_300001_SM_1000_NS8cuda_cub4core6detail5shmemE];
	add.s32 	%r145, %r275, %r274;
	setp.gt.u32 	%p29, %r827, 31;
	setp.lt.u32 	%p30, %r827, 32;
	setp.eq.s32 	%p31, %r222, 0;
	selp.b32 	%r276, 0, %r273, %p31;
	add.s32 	%r819, %r274, %r276;
	selp.b32 	%r147, %r273, %r819, %p30;
	@%p29 bra 	$L__BB12_147;
	setp.ne.s32 	%p32, %r827, 0;
	mul.wide.u32 	%rd99, %r1, 8;
	add.s64 	%rd73, %rd1, %rd99;
	@%p32 bra 	$L__BB12_125;
	st.shared.u32 	[_ZN6thrust24THRUST_300001_SM_1000_NS8cuda_cub4core6detail5shmemE+44], %r145;
	add.s64 	%rd100, %rd73, 256;
	mov.b32 	%r277, 100;
	// begin inline asm
	st.relaxed.gpu.v2.u32 [%rd100], {%r277, %r145};
	// end inline asm
$L__BB12_125:
	not.b32 	%r148, %r827;
	mov.u32 	%r149, %nctaid.x;
	setp.gt.u32 	%p33, %r149, 499;
	@%p33 bra 	$L__BB12_127;
	membar.cta;
	bra.uni 	$L__BB12_128;
$L__BB12_127:
	mov.b32 	%r279, 450;
	// begin inline asm
	nanosleep.u32 %r279;
	// end inline asm
$L__BB12_128:
	mul.wide.s32 	%rd102, %r148, 8;
	add.s64 	%rd103, %rd73, %rd102;
	add.s64 	%rd101, %rd103, 256;
	// begin inline asm
	ld.relaxed.gpu.v2.u32 {%r817, %r813}, [%rd101];
	// end inline asm
$L__BB12_129:
	setp.eq.s32 	%p34, %r817, 99;
	mov.b32 	%r282, -1;
	vote.sync.any.pred 	%p35, %p34, %r282;
	not.pred 	%p36, %p35;
	@%p36 bra 	$L__BB12_134;
	setp.gt.u32 	%p71, %r149, 499;
	@%p71 bra 	$L__BB12_132;
	membar.cta;
	bra.uni 	$L__BB12_133;
$L__BB12_132:
	mov.b32 	%r407, 350;
	// begin inline asm
	nanosleep.u32 %r407;
	// end inline asm
$L__BB12_133:
	// begin inline asm
	ld.relaxed.gpu.v2.u32 {%r817, %r813}, [%rd101];
	// end inline asm
	bra.uni 	$L__BB12_129;
$L__BB12_134:
	setp.eq.s32 	%p37, %r817, 101;
	mov.b32 	%r309, -1;
	vote.sync.ballot.b32 	%r310, %p37, %r309;
	// begin inline asm
	mov.u32 %r284, %lanemask_ge;
	// end inline asm
	and.b32  	%r311, %r310, %r284;
	or.b32  	%r312, %r311, -2147483648;
	add.s32 	%r313, %r312, -1;
	not.b32 	%r314, %r312;
	and.b32  	%r315, %r314, %r313;
	popc.b32 	%r288, %r315;
	mov.b32 	%r287, 1;
	// begin inline asm
	shfl.sync.down.b32 %r285, %r813, %r287, %r288, %r309;
	// end inline asm
	setp.lt.s32 	%p39, %r222, %r288;
	selp.b32 	%r316, %r285, 0, %p39;
	add.s32 	%r291, %r316, %r813;
	mov.b32 	%r292, 2;
	// begin inline asm
	shfl.sync.down.b32 %r290, %r291, %r292, %r288, %r309;
	// end inline asm
	add.s32 	%r159, %r222, 2;
	setp.gt.s32 	%p40, %r159, %r288;
	selp.b32 	%r317, 0, %r290, %p40;
	add.s32 	%r296, %r291, %r317;
	mov.b32 	%r297, 4;
	// begin inline asm
	shfl.sync.down.b32 %r295, %r296, %r297, %r288, %r309;
	// end inline asm
	add.s32 	%r160, %r222, 4;
	setp.gt.s32 	%p41, %r160, %r288;
	selp.b32 	%r318, 0, %r295, %p41;
	add.s32 	%r301, %r296, %r318;
	mov.b32 	%r302, 8;
	// begin inline asm
	shfl.sync.down.b32 %r300, %r301, %r302, %r288, %r309;
	// end inline asm
	add.s32 	%r161, %r222, 8;
	setp.gt.s32 	%p42, %r161, %r288;
	selp.b32 	%r319, 0, %r300, %p42;
	add.s32 	%r306, %r301, %r319;
	mov.b32 	%r307, 16;
	// begin inline asm
	shfl.sync.down.b32 %r305, %r306, %r307, %r288, %r309;
	// end inline asm
	add.s32 	%r162, %r222, 16;
	setp.gt.s32 	%p43, %r162, %r288;
	selp.b32 	%r320, 0, %r305, %p43;
	add.s32 	%r814, %r306, %r320;
	not.b32 	%r321, %r827;
	add.s32 	%r816, %r1, %r321;
	add.s64 	%rd75, %rd1, 256;
$L__BB12_135:
	setp.ne.s32 	%p44, %r817, 101;
	mov.b32 	%r322, -1;
	vote.sync.all.pred 	%p45, %p44, %r322;
	not.pred 	%p46, %p45;
	@%p46 bra 	$L__BB12_143;
	mul.wide.s32 	%rd115, %r816, 8;
	add.s64 	%rd116, %rd75, %rd115;
	add.s64 	%rd114, %rd116, -256;
	// begin inline asm
	ld.relaxed.gpu.v2.u32 {%r817, %r818}, [%rd114];
	// end inline asm
$L__BB12_137:
	setp.eq.s32 	%p60, %r817, 99;
	mov.b32 	%r365, -1;
	vote.sync.any.pred 	%p61, %p60, %r365;
	not.pred 	%p62, %p61;
	@%p62 bra 	$L__BB12_142;
	setp.gt.u32 	%p70, %r149, 499;
	@%p70 bra 	$L__BB12_140;
	membar.cta;
	bra.uni 	$L__BB12_141;
$L__BB12_140:
	mov.b32 	%r404, 350;
	// begin inline asm
	nanosleep.u32 %r404;
	// end inline asm
$L__BB12_141:
	// begin inline asm
	ld.relaxed.gpu.v2.u32 {%r817, %r818}, [%rd114];
	// end inline asm
	bra.uni 	$L__BB12_137;
$L__BB12_142:
	setp.eq.s32 	%p63, %r817, 101;
	mov.b32 	%r391, -1;
	vote.sync.ballot.b32 	%r392, %p63, %r391;
	and.b32  	%r393, %r392, %r284;
	or.b32  	%r394, %r393, -2147483648;
	add.s32 	%r395, %r394, -1;
	not.b32 	%r396, %r394;
	and.b32  	%r397, %r396, %r395;
	popc.b32 	%r370, %r397;
	mov.b32 	%r369, 1;
	// begin inline asm
	shfl.sync.down.b32 %r367, %r818, %r369, %r370, %r391;
	// end inline asm
	setp.lt.s32 	%p65, %r222, %r370;
	selp.b32 	%r398, %r367, 0, %p65;
	add.s32 	%r373, %r398, %r818;
	mov.b32 	%r374, 2;
	// begin inline asm
	shfl.sync.down.b32 %r372, %r373, %r374, %r370, %r391;
	// end inline asm
	setp.gt.s32 	%p66, %r159, %r370;
	selp.b32 	%r399, 0, %r372, %p66;
	add.s32 	%r378, %r373, %r399;
	mov.b32 	%r379, 4;
	// begin inline asm
	shfl.sync.down.b32 %r377, %r378, %r379, %r370, %r391;
	// end inline asm
	setp.gt.s32 	%p67, %r160, %r370;
	selp.b32 	%r400, 0, %r377, %p67;
	add.s32 	%r383, %r378, %r400;
	mov.b32 	%r384, 8;
	// begin inline asm
	shfl.sync.down.b32 %r382, %r383, %r384, %r370, %r391;
	// end inline asm
	setp.gt.s32 	%p68, %r161, %r370;
	selp.b32 	%r401, 0, %r382, %p68;
	add.s32 	%r388, %r383, %r401;
	mov.b32 	%r389, 16;
	// begin inline asm
	shfl.sync.down.b32 %r387, %r388, %r389, %r370, %r391;
	// end inline asm
	setp.gt.s32 	%p69, %r162, %r370;
	selp.b32 	%r402, 0, %r387, %p69;
	add.s32 	%r403, %r402, %r814;
	add.s32 	%r814, %r403, %r388;
	add.s32 	%r816, %r816, -32;
	bra.uni 	$L__BB12_135;
$L__BB12_143:
	setp.ne.s32 	%p47, %r827, 0;
	@%p47 bra 	$L__BB12_145;
	add.s32 	%r325, %r814, %r145;
	add.s64 	%rd104, %rd73, 256;
	mov.b32 	%r324, 101;
	// begin inline asm
	st.relaxed.gpu.v2.u32 [%rd104], {%r324, %r325};
	// end inline asm
	st.shared.u32 	[_ZN6thrust24THRUST_300001_SM_1000_NS8cuda_cub4core6detail5shmemE+36], %r814;
	st.shared.u32 	[_ZN6thrust24THRUST_300001_SM_1000_NS8cuda_cub4core6detail5shmemE+40], %r325;
$L__BB12_145:
	setp.ne.s32 	%p48, %r222, 0;
	mov.u32 	%r819, %r147;
	@%p48 bra 	$L__BB12_147;
	st.shared.u32 	[_ZN6thrust24THRUST_300001_SM_1000_NS8cuda_cub4core6detail5shmemE+12], %r814;
	mov.u32 	%r819, %r814;
$L__BB12_147:
	setp.eq.s32 	%p49, %r827, 0;
	bar.sync 	0;
	@%p49 bra 	$L__BB12_149;
	ld.shared.u32 	%r326, [_ZN6thrust24THRUST_300001_SM_1000_NS8cuda_cub4core6detail5shmemE+12];
	add.s32 	%r819, %r326, %r819;
$L__BB12_149:
	add.s32 	%r181, %r819, %r139;
	add.s32 	%r182, %r140, %r819;
	add.s32 	%r183, %r141, %r819;
	add.s32 	%r184, %r142, %r819;
	ld.shared.v2.u32 	{%r327, %r185}, [_ZN6thrust24THRUST_300001_SM_1000_NS8cuda_cub4core6detail5shmemE+40];
	ld.shared.u32 	%r186, [_ZN6thrust24THRUST_300001_SM_1000_NS8cuda_cub4core6detail5shmemE+36];
	sub.s32 	%r328, 320, %r102;
	sub.s32 	%r187, %r185, %r328;
	sub.s32 	%r828, %r327, %r328;
	bar.sync 	0;
	not.pred 	%p50, %p5;
	@%p50 bra 	$L__BB12_151;
	sub.s32 	%r329, %r819, %r186;
	shl.b32 	%r330, %r329, 3;
	mov.u32 	%r331, _ZN6thrust24THRUST_300001_SM_1000_NS8cuda_cub4core6detail5shmemE;
	add.s32 	%r332, %r331, %r330;
	st.shared.u64 	[%r332], %rd65;
$L__BB12_151:
	not.pred 	%p51, %p6;
	@%p51 bra 	$L__BB12_153;
	sub.s32 	%r333, %r181, %r186;
	shl.b32 	%r334, %r333, 3;
	mov.u32 	%r335, _ZN6thrust24THRUST_300001_SM_1000_NS8cuda_cub4core6detail5shmemE;
	add.s32 	%r336, %r335, %r334;
	st.shared.u64 	[%r336], %rd66;
$L__BB12_153:
	not.pred 	%p52, %p7;
	@%p52 bra 	$L__BB12_155;
	sub.s32 	%r337, %r182, %r186;
	shl.b32 	%r338, %r337, 3;
	mov.u32 	%r339, _ZN6thrust24THRUST_300001_SM_1000_NS8cuda_cub4core6detail5shmemE;
	add.s32 	%r340, %r339, %r338;
	st.shared.u64 	[%r340], %rd67;
$L__BB12_155:
	not.pred 	%p53, %p8;
	@%p53 bra 	$L__BB12_157;
	sub.s32 	%r341, %r183, %r186;
	shl.b32 	%r342, %r341, 3;
	mov.u32 	%r343, _ZN6thrust24THRUST_300001_SM_1000_NS8cuda_cub4core6detail5shmemE;
	add.s32 	%r344, %r343, %r342;
	st.shared.u64 	[%r344], %rd68;
$L__BB12_157:
	not.pred 	%p54, %p9;
	@%p54 bra 	$L__BB12_159;
	sub.s32 	%r345, %r184, %r186;
	shl.b32 	%r346, %r345, 3;
	mov.u32 	%r347, _ZN6thrust24THRUST_300001_SM_1000_NS8cuda_cub4core6detail5shmemE;
	add.s32 	%r348, %r347, %r346;
	st.shared.u64 	[%r348], %rd69;
$L__BB12_159:
	bar.sync 	0;
	setp.ge.s32 	%p55, %r827, %r187;
	@%p55 bra 	$L__BB12_166;
	ld.param.u32 	%r782, [_ZN6thrust24THRUST_300001_SM_1000_NS8cuda_cub4core6detail13_kernel_agentINS1_8__unique11UniqueAgentINS0_6detail15normal_iteratorINS0_10device_ptrIlEEEESB_N4cuda3std3__48equal_toIlEEiPiEEJSB_SB_SG_SH_iN3cub18CUB_300001_SM_100013ScanTileStateIiLb1EEEmEEEvDpT0__param_4];
	add.s32 	%r349, %r185, %r782;
	add.s32 	%r350, %r827, %r2;
	sub.s32 	%r351, %r349, %r350;
	add.s32 	%r189, %r351, -321;
	and.b32  	%r352, %r189, 192;
	setp.eq.s32 	%p56, %r352, 192;
	@%p56 bra 	$L__BB12_163;
	shr.u32 	%r353, %r189, 6;
	add.s32 	%r354, %r353, 1;
	and.b32  	%r355, %r354, 3;
	add.s32 	%r823, %r827, %r186;
	shl.b32 	%r356, %r827, 3;
	mov.u32 	%r357, _ZN6thrust24THRUST_300001_SM_1000_NS8cuda_cub4core6detail5shmemE;
	add.s32 	%r822, %r357, %r356;
	neg.s32 	%r821, %r355;
	shl.b32 	%r358, %r354, 6;
	and.b32  	%r359, %r358, 192;
	add.s32 	%r827, %r827, %r359;
$L__BB12_162:
	.pragma "nounroll";
	mul.wide.s32 	%rd105, %r823, 8;
	add.s64 	%rd106, %rd3, %rd105;
	ld.shared.u64 	%rd107, [%r822];
	st.global.u64 	[%rd106], %rd107;
	add.s32 	%r823, %r823, 64;
	add.s32 	%r822, %r822, 512;
	add.s32 	%r821, %r821, 1;
	setp.ne.s32 	%p57, %r821, 0;
	@%p57 bra 	$L__BB12_162;
$L__BB12_163:
	setp.lt.u32 	%p58, %r189, 192;
	@%p58 bra 	$L__BB12_166;
	add.s64 	%rd77, %rd3, 1024;
	add.s32 	%r826, %r827, %r186;
	shl.b32 	%r360, %r827, 3;
	mov.u32 	%r361, _ZN6thrust24THRUST_300001_SM_1000_NS8cuda_cub4core6detail5shmemE;
	add.s32 	%r362, %r360, %r361;
	add.s32 	%r825, %r362, 1024;
$L__BB12_165:
	mul.wide.s32 	%rd108, %r826, 8;
	add.s64 	%rd109, %rd77, %rd108;
	ld.shared.u64 	%rd110, [%r825+-1024];
	st.global.u64 	[%rd109+-1024], %rd110;
	ld.shared.u64 	%rd111, [%r825+-512];
	st.global.u64 	[%rd109+-512], %rd111;
	ld.shared.u64 	%rd112, [%r825];
	st.global.u64 	[%rd109], %rd112;
	ld.shared.u64 	%rd113, [%r825+512];
	st.global.u64 	[%rd109+512], %rd113;
	add.s32 	%r827, %r827, 256;
	add.s32 	%r826, %r826, 256;
	add.s32 	%r825, %r825, 2048;
	setp.lt.s32 	%p59, %r827, %r187;
	@%p59 bra 	$L__BB12_165;
$L__BB12_166:
	bar.sync 	0;
$L__BB12_167:
	mov.u32 	%r509, %tid.x;
	setp.ne.s32 	%p101, %r509, 0;
	@%p101 bra 	$L__BB12_169;
	ld.param.u64 	%rd200, [_ZN6thrust24THRUST_300001_SM_1000_NS8cuda_cub4core6detail13_kernel_agentINS1_8__unique11UniqueAgentINS0_6detail15normal_iteratorINS0_10device_ptrIlEEEESB_N4cuda3std3__48equal_toIlEEiPiEEJSB_SB_SG_SH_iN3cub18CUB_300001_SM_100013ScanTileStateIiLb1EEEmEEEvDpT0__param_3];
	cvta.to.global.u64 	%rd143, %rd200;
	st.global.u32 	[%rd143], %r828;
$L__BB12_169:
	ret;

}


// ===== COMPILED SASS (sm_100) =====

	.target	sm_100

	.elftype	@"ET_EXEC"


//--------------------- .note.nv.tkinfo           --------------------------
	.section	.note.nv.tkinfo,"",@"SHT_NOTE"
	.sectionflags	@"SHF_NOTE_NV_TKINFO"
	.tkinfo
        /*0018*/ 	.word	0x00000002
        /*0030*/ 	.string	""
        /*0030*/ 	.string	"ptxas"
        /*0030*/ 	.string	"Cuda compilation tools, release 13.0, V13.0.88"
        /*0030*/ 	.string	"Build cuda_13.0.r13.0/compiler.36424714_0"
        /*0030*/ 	.string	"-arch sm_100 -m 64 "



//--------------------- .note.nv.cuinfo           --------------------------
	.section	.note.nv.cuinfo,"",@"SHT_NOTE"
	.sectionflags	@"SHF_NOTE_NV_CUINFO"
        /*0018*/ 	.short	0x0002
        /*001a*/ 	.short	0x0064
        /*001c*/ 	.short	0x0082
	.zero		2


//--------------------- .nv.info                  --------------------------
	.section	.nv.info,"",@"SHT_CUDA_INFO"
	.align	4


	//----- nvinfo : EIATTR_REGCOUNT
	.align		4
        /*0000*/ 	.byte	0x04, 0x2f
        /*0002*/ 	.short	(.L_48 - .L_47)
	.align		4
.L_47:
        /*0004*/ 	.word	index@(_Z19load_experts_kernelPfPlS0_S0_iiiiS0_Piii)
        /*0008*/ 	.word	0x00000016


	//----- nvinfo : EIATTR_FRAME_SIZE
	.align		4
.L_48:
        /*000c*/ 	.byte	0x04, 0x11
        /*000e*/ 	.short	(.L_50 - .L_49)
	.align		4
.L_49:
        /*0010*/ 	.word	index@(_Z19load_experts_kernelPfPlS0_S0_iiiiS0_Piii)
        /*0014*/ 	.word	0x00000000


	//----- nvinfo : EIATTR_REGCOUNT
	.align		4
.L_50:
        /*0018*/ 	.byte	0x04, 0x2f
        /*001a*/ 	.short	(.L_52 - .L_51)
	.align		4
.L_51:
        /*001c*/ 	.word	index@(_Z26load_experts_device_kernelPfS_iPlS0_Piiii)
        /*0020*/ 	.word	0x00000018


	//----- nvinfo : EIATTR_FRAME_SIZE
	.align		4
.L_52:
        /*0024*/ 	.byte	0x04, 0x11
        /*0026*/ 	.short	(.L_54 - .L_53)
	.align		4
.L_53:
        /*0028*/ 	.word	index@(_Z26load_experts_device_kernelPfS_iPlS0_Piiii)
        /*002c*/ 	.word	0x00000008


	//----- nvinfo : EIATTR_REGCOUNT
	.align		4
.L_54:
        /*0030*/ 	.byte	0x04, 0x2f
        /*0032*/ 	.short	(.L_56 - .L_55)
	.align		4
.L_55:
        /*0034*/ 	.word	index@(_Z24load_experts_list_kernelPfS_PlS0_S0_S0_S0_Piiiiiii)
        /*0038*/ 	.word	0x00000018


	//----- nvinfo : EIATTR_FRAME_SIZE
	.align		4
.L_56:
        /*003c*/ 	.byte	0x04, 0x11
        /*003e*/ 	.short	(.L_58 - .L_57)
	.align		4
.L_57:
        /*0040*/ 	.word	index@(_Z24load_experts_list_kernelPfS_PlS0_S0_S0_S0_Piiiiiii)
        /*0044*/ 	.word	0x00000000


	//----- nvinfo : EIATTR_REGCOUNT
	.align		4
.L_58:
        /*0048*/ 	.byte	0x04, 0x2f
        /*004a*/ 	.short	(.L_60 - .L_59)
	.align		4
.L_59:
        /*004c*/ 	.word	index@(_ZN3cub18CUB_300001_SM_10006detail11EmptyKernelIvEEvv)
        /*0050*/ 	.word	0x00000004


	//----- nvinfo : EIATTR_FRAME_SIZE
	.align		4
.L_60:
        /*0054*/ 	.byte	0x04, 0x11
        /*0056*/ 	.short	(.L_62 - .L_61)
	.align		4
.L_61:
        /*0058*/ 	.word	index@(_ZN3cub18CUB_300001_SM_10006detail11EmptyKernelIvEEvv)
        /*005c*/ 	.word	0x00000000


	//----- nvinfo : EIATTR_REGCOUNT
	.align		4
.L_62:
        /*0060*/ 	.byte	0x04, 0x2f
        /*0062*/ 	.short	(.L_64 - .L_63)
	.align		4
.L_63:
        /*0064*/ 	.word	index@(_ZN3cub18CUB_300001_SM_10006detail8for_each13static_kernelINS2_12policy_hub_t12policy_500_tEmN6thrust24THRUST_300001_SM_1000_NS8cuda_cub20__uninitialized_fill7functorINS7_10device_ptrIlEElEEEEvT0_T1_)
        /*0068*/ 	.word	0x00000009


	//----- nvinfo : EIATTR_FRAME_SIZE
	.align		4
.L_64:
        /*006c*/ 	.byte	0x04, 0x11
        /*006e*/ 	.short	(.L_66 - .L_65)
	.align		4
.L_65:
        /*0070*/ 	.word	index@(_ZN3cub18CUB_300001_SM_10006detail8for_each13static_kernelINS2_12policy_hub_t12policy_500_tEmN6thrust24THRUST_300001_SM_1000_NS8cuda_cub20__uninitialized_fill7functorINS7_10device_ptrIlEElEEEEvT0_T1_)
        /*0074*/ 	.word	0x00000000


	//----- nvinfo : EIATTR_REGCOUNT
	.align		4
.L_66:
        /*0078*/ 	.byte	0x04, 0x2f
        /*007a*/ 	.short	(.L_68 - .L_67)
	.align		4
.L_67:
        /*007c*/ 	.word	index@(_ZN3cub18CUB_300001_SM_10006detail4scan20DeviceScanInitKernelINS0_13ScanTileStateIiLb1EEEEEvT_i)
        /*0080*/ 	.word	0x00000008


	//----- nvinfo : EIATTR_FRAME_SIZE
	.align		4
.L_68:
        /*0084*/ 	.byte	0x04, 0x11
        /*0086*/ 	.short	(.L_70 - .L_69)
	.align		4
.L_69:
        /*0088*/ 	.word	index@(_ZN3cub18CUB_300001_SM_10006detail4scan20DeviceScanInitKernelINS0_13ScanTileStateIiLb1EEEEEvT_i)
        /*008c*/ 	.word	0x00000000


	//----- nvinfo : EIATTR_REGCOUNT
	.align		4
.L_70:
        /*0090*/ 	.byte	0x04, 0x2f
        /*0092*/ 	.short	(.L_72 - .L_71)
	.align		4
.L_71:
        /*0094*/ 	.word	index@(_ZN3cub18CUB_300001_SM_10006detail4scan16DeviceScanKernelINS2_10policy_hubIiiijN4cuda3std3__44plusIvEEE10Policy1000EPiSC_NS0_13ScanTileStateIiLb1EEES9_NS1_10InputValueIiSC_EEjiLb0EiEEvT0_T1_T2_iT3_T4_T5_)
        /*0098*/ 	.word	0x00000038


	//----- nvinfo : EIATTR_FRAME_SIZE
	.align		4
.L_72:
        /*009c*/ 	.byte	0x04, 0x11
        /*009e*/ 	.short	(.L_74 - .L_73)
	.align		4
.L_73:
        /*00a0*/ 	.word	index@(_ZN3cub18CUB_300001_SM_10006detail4scan16DeviceScanKernelINS2_10policy_hubIiiijN4cuda3std3__44plusIvEEE10Policy1000EPiSC_NS0_13ScanTileStateIiLb1EEES9_NS1_10InputValueIiSC_EEjiLb0EiEEvT0_T1_T2_iT3_T4_T5_)
        /*00a4*/ 	.word	0x00000000


	//----- nvinfo : EIATTR_REGCOUNT
	.align		4
.L_74:
        /*00a8*/ 	.byte	0x04, 0x2f
        /*00aa*/ 	.short	(.L_76 - .L_75)
	.align		4
.L_75:
        /*00ac*/ 	.word	index@(_ZN3cub18CUB_300001_SM_10006detail10radix_sort31DeviceRadixSortSingleTileKernelINS1_5radix10policy_hubIlNS0_8NullTypeEyE10Policy1000ELNS0_9SortOrderE0ElS6_yNS1_21identity_decomposer_tEEEvPKT1_PSB_PKT2_PSF_T3_iiT4_)
        /*00b0*/ 	.word	0x0000005f


	//----- nvinfo : EIATTR_FRAME_SIZE
	.align		4
.L_76:
        /*00b4*/ 	.byte	0x04, 0x11
        /*00b6*/ 	.short	(.L_78 - .L_77)
	.align		4
.L_77:
        /*00b8*/ 	.word	index@(_ZN3cub18CUB_300001_SM_10006detail10radix_sort31DeviceRadixSortSingleTileKernelINS1_5radix10policy_hubIlNS0_8NullTypeEyE10Policy1000ELNS0_9SortOrderE0ElS6_yNS1_21identity_decomposer_tEEEvPKT1_PSB_PKT2_PSF_T3_iiT4_)
        /*00bc*/ 	.word	0x00000000


	//----- nvinfo : EIATTR_REGCOUNT
	.align		4
.L_78:
        /*00c0*/ 	.byte	0x04, 0x2f
        /*00c2*/ 	.short	(.L_80 - .L_79)
	.align		4
.L_79:
        /*00c4*/ 	.word	index@(_ZN3cub18CUB_300001_SM_10006detail10radix_sort30DeviceRadixSortHistogramKernelINS1_5radix10policy_hubIlNS0_8NullTypeEyE10Policy1000ELNS0_9SortOrderE0ElyNS1_21identity_decomposer_tEEEvPT2_PKT1_SB_iiT3_)
        /*00c8*/ 	.word	0x00000040


	//----- nvinfo : EIATTR_FRAME_SIZE
	.align		4
.L_80:
        /*00cc*/ 	.byte	0x04, 0x11
        /*00ce*/ 	.short	(.L_82 - .L_81)
	.align		4
.L_81:
        /*00d0*/ 	.word	index@(_ZN3cub18CUB_300001_SM_10006detail10radix_sort30DeviceRadixSortHistogramKernelINS1_5radix10policy_hubIlNS0_8NullTypeEyE10Policy1000ELNS0_9SortOrderE0ElyNS1_21identity_decomposer_tEEEvPT2_PKT1_SB_iiT3_)
        /*00d4*/ 	.word	0x00000000


	//----- nvinfo : EIATTR_REGCOUNT
	.align		4
.L_82:
        /*00d8*/ 	.byte	0x04, 0x2f
        /*00da*/ 	.short	(.L_84 - .L_83)
	.align		4
.L_83:
        /*00dc*/ 	.word	index@(_ZN3cub18CUB_300001_SM_10006detail10radix_sort33DeviceRadixSortExclusiveSumKernelINS1_5radix10policy_hubIlNS0_8NullTypeEyE10Policy1000EyEEvPT0_)
        /*00e0*/ 	.word	0x00000020


	//----- nvinfo : EIATTR_FRAME_SIZE
	.align		4
.L_84:
        /*00e4*/ 	.byte	0x04, 0x11
        /*00e6*/ 	.short	(.L_86 - .L_85)
	.align		4
.L_85:
        /*00e8*/ 	.word	index@(_ZN3cub18CUB_300001_SM_10006detail10radix_sort33DeviceRadixSortExclusiveSumKernelINS1_5radix10policy_hubIlNS0_8NullTypeEyE10Policy1000EyEEvPT0_)
        /*00ec*/ 	.word	0x00000000


	//----- nvinfo : EIATTR_REGCOUNT
	.align		4
.L_86:
        /*00f0*/ 	.byte	0x04, 0x2f
        /*00f2*/ 	.short	(.L_88 - .L_87)
	.align		4
.L_87:
        /*00f4*/ 	.word	index@(_ZN3cub18CUB_300001_SM_10006detail10radix_sort29DeviceRadixSortOnesweepKernelINS1_5radix10policy_hubIlNS0_8NullTypeEyE10Policy1000ELNS0_9SortOrderE0ElS6_yiiNS1_21identity_decomposer_tEEEvPT5_SC_PT3_PKSD_PT1_PKSH_PT2_PKSL_T4_iiT6_)
        /*00f8*/ 	.word	0x00000064


	//----- nvinfo : EIATTR_FRAME_SIZE
	.align		4
.L_88:
        /*00fc*/ 	.byte	0x04, 0x11
        /*00fe*/ 	.short	(.L_90 - .L_89)
	.align		4
.L_89:
        /*0100*/ 	.word	index@(_ZN3cub18CUB_300001_SM_10006detail10radix_sort29DeviceRadixSortOnesweepKernelINS1_5radix10policy_hubIlNS0_8NullTypeEyE10Policy1000ELNS0_9SortOrderE0ElS6_yiiNS1_21identity_decomposer_tEEEvPT5_SC_PT3_PKSD_PT1_PKSH_PT2_PKSL_T4_iiT6_)
        /*0104*/ 	.word	0x00000000


	//----- nvinfo : EIATTR_REGCOUNT
	.align		4
.L_90:
        /*0108*/ 	.byte	0x04, 0x2f
        /*010a*/ 	.short	(.L_92 - .L_91)
	.align		4
.L_91:
        /*010c*/ 	.word	index@(_ZN6thrust24THRUST_300001_SM_1000_NS8cuda_cub4core6detail13_kernel_agentINS1_8__unique9InitAgentIN3cub18CUB_300001_SM_100013ScanTileStateIiLb1EEEPiiEEJSA_mSB_EEEvDpT0_)
        /*0110*/ 	.word	0x0000000a


	//----- nvinfo : EIATTR_FRAME_SIZE
	.align		4
.L_92:
        /*0114*/ 	.byte	0x04, 0x11
        /*0116*/ 	.short	(.L_94 - .L_93)
	.align		4
.L_93:
        /*0118*/ 	.word	index@(_ZN6thrust24THRUST_300001_SM_1000_NS8cuda_cub4core6detail13_kernel_agentINS1_8__unique9InitAgentIN3cub18CUB_300001_SM_100013ScanTileStateIiLb1EEEPiiEEJSA_mSB_EEEvDpT0_)
        /*011c*/ 	.word	0x00000000


	//----- nvinfo : EIATTR_REGCOUNT
	.align		4
.L_94:
        /*0120*/ 	.byte	0x04, 0x2f
        /*0122*/ 	.short	(.L_96 - .L_95)
	.align		4
.L_95:
        /*0124*/ 	.word	index@(_ZN6thrust24THRUST_300001_SM_1000_NS8cuda_cub4core6detail13_kernel_agentINS1_8__unique11UniqueAgentINS0_6detail15normal_iteratorINS0_10device_ptrIlEEEESB_N4cuda3std3__48equal_toIlEEiPiEEJSB_SB_SG_SH_iN3cub18CUB_300001_SM_100013ScanTileStateIiLb1EEEmEEEvDpT0_)
        /*0128*/ 	.word	0x00000028


	//----- nvinfo : EIATTR_FRAME_SIZE
	.align		4
.L_96:
        /*012c*/ 	.byte	0x04, 0x11
        /*012e*/ 	.short	(.L_98 - .L_97)
	.align		4
.L_97:
        /*0130*/ 	.word	index@(_ZN6thrust24THRUST_300001_SM_1000_NS8cuda_cub4core6detail13_kernel_agentINS1_8__unique11UniqueAgentINS0_6detail15normal_iteratorINS0_10device_ptrIlEEEESB_N4cuda3std3__48equal_toIlEEiPiEEJSB_SB_SG_SH_iN3cub18CUB_300001_SM_100013ScanTileStateIiLb1EEEmEEEvDpT0_)
        /*0134*/ 	.word	0x00000000


	//----- nvinfo : EIATTR_MIN_STACK_SIZE
	.align		4
.L_98:
        /*0138*/ 	.byte	0x04, 0x12
        /*013a*/ 	.short	(.L_100 - .L_99)
	.align		4
.L_99:
        /*013c*/ 	.word	index@(_ZN6thrust24THRUST_300001_SM_1000_NS8cuda_cub4core6detail13_kernel_agentINS1_8__unique11UniqueAgentINS0_6detail15normal_iteratorINS0_10device_ptrIlEEEESB_N4cuda3std3__48equal_toIlEEiPiEEJSB_SB_SG_SH_iN3cub18CUB_300001_SM_100013ScanTileStateIiLb1EEEmEEEvDpT0_)
        /*0140*/ 	.word	0x00000000


	//----- nvinfo : EIATTR_MIN_STACK_SIZE
	.align		4
.L_100:
        /*0144*/ 	.byte	0x04, 0x12
        /*0146*/ 	.short	(.L_102 - .L_101)
	.align		4
.L_101:
        /*0148*/ 	.word	index@(_ZN6thrust24THRUST_300001_SM_1000_NS8cuda_cub4core6detail13_kernel_agentINS1_8__unique9InitAgentIN3cub18CUB_300001_SM_100013ScanTileStateIiLb1EEEPiiEEJSA_mSB_EEEvDpT0_)
        /*014c*/ 	.word	0x00000000


	//----- nvinfo : EIATTR_MIN_STACK_SIZE
	.align		4
.L_102:
        /*0150*/ 	.byte	0x04, 0x12
        /*0152*/ 	.short	(.L_104 - .L_103)
	.align		4
.L_103:
        /*0154*/ 	.word	index@(_ZN3cub18CUB_300001_SM_10006detail10radix_sort29DeviceRadixSortOnesweepKernelINS1_5radix10policy_hubIlNS0_8NullTypeEyE10Policy1000ELNS0_9SortOrderE0ElS6_yiiNS1_21identity_decomposer_tEEEvPT5_SC_PT3_PKSD_PT1_PKSH_PT2_PKSL_T4_iiT6_)
        /*0158*/ 	.word	0x00000000


	//----- nvinfo : EIATTR_MIN_STACK_SIZE
	.align		4
.L_104:
        /*015c*/ 	.byte	0x04, 0x12
        /*015e*/ 	.short	(.L_106 - .L_105)
	.align		4
.L_105:
        /*0160*/ 	.word	index@(_ZN3cub18CUB_300001_SM_10006detail10radix_sort33DeviceRadixSortExclusiveSumKernelINS1_5radix10policy_hubIlNS0_8NullTypeEyE10Policy1000EyEEvPT0_)
        /*0164*/ 	.word	0x00000000


	//----- nvinfo : EIATTR_MIN_STACK_SIZE
	.align		4
.L_106:
        /*0168*/ 	.byte	0x04, 0x12
        /*016a*/ 	.short	(.L_108 - .L_107)
	.align		4
.L_107:
        /*016c*/ 	.word	index@(_ZN3cub18CUB_300001_SM_10006detail10radix_sort30DeviceRadixSortHistogramKernelINS1_5radix10policy_hubIlNS0_8NullTypeEyE10Policy1000ELNS0_9SortOrderE0ElyNS1_21identity_decomposer_tEEEvPT2_PKT1_SB_iiT3_)
        /*0170*/ 	.word	0x00000000


	//----- nvinfo : EIATTR_MIN_STACK_SIZE
	.align		4
.L_108:
        /*0174*/ 	.byte	0x04, 0x12
        /*0176*/ 	.short	(.L_110 - .L_109)
	.align		4
.L_109:
        /*0178*/ 	.word	index@(_ZN3cub18CUB_300001_SM_10006detail10radix_sort31DeviceRadixSortSingleTileKernelINS1_5radix10policy_hubIlNS0_8NullTypeEyE10Policy1000ELNS0_9SortOrderE0ElS6_yNS1_21identity_decomposer_tEEEvPKT1_PSB_PKT2_PSF_T3_iiT4_)
        /*017c*/ 	.word	0x00000000


	//----- nvinfo : EIATTR_MIN_STACK_SIZE
	.align		4
.L_110:
        /*0180*/ 	.byte	0x04, 0x12
        /*0182*/ 	.short	(.L_112 - .L_111)
	.align		4
.L_111:
        /*0184*/ 	.word	index@(_ZN3cub18CUB_300001_SM_10006detail4scan16DeviceScanKernelINS2_10policy_hubIiiijN4cuda3std3__44plusIvEEE10Policy1000EPiSC_NS0_13ScanTileStateIiLb1EEES9_NS1_10InputValueIiSC_EEjiLb0EiEEvT0_T1_T2_iT3_T4_T5_)
        /*0188*/ 	.word	0x00000000


	//----- nvinfo : EIATTR_MIN_STACK_SIZE
	.align		4
.L_112:
        /*018c*/ 	.byte	0x04, 0x12
        /*018e*/ 	.short	(.L_114 - .L_113)
	.align		4
.L_113:
        /*0190*/ 	.word	index@(_ZN3cub18CUB_300001_SM_10006detail4scan20DeviceScanInitKernelINS0_13ScanTileStateIiLb1EEEEEvT_i)
        /*0194*/ 	.word	0x00000000


	//----- nvinfo : EIATTR_MIN_STACK_SIZE
	.align		4
.L_114:
        /*0198*/ 	.byte	0x04, 0x12
        /*019a*/ 	.short	(.L_116 - .L_115)
	.align		4
.L_115:
        /*019c*/ 	.word	index@(_ZN3cub18CUB_300001_SM_10006detail8for_each13static_kernelINS2_12policy_hub_t12policy_500_tEmN6thrust24THRUST_300001_SM_1000_NS8cuda_cub20__uninitialized_fill7functorINS7_10device_ptrIlEElEEEEvT0_T1_)
        /*01a0*/ 	.word	0x00000000


	//----- nvinfo : EIATTR_MIN_STACK_SIZE
	.align		4
.L_116:
        /*01a4*/ 	.byte	0x04, 0x12
        /*01a6*/ 	.short	(.L_118 - .L_117)
	.align		4
.L_117:
        /*01a8*/ 	.word	index@(_ZN3cub18CUB_300001_SM_10006detail11EmptyKernelIvEEvv)
        /*01ac*/ 	.word	0x00000000


	//----- nvinfo : EIATTR_MIN_STACK_SIZE
	.align		4
.L_118:
        /*01b0*/ 	.byte	0x04, 0x12
        /*01b2*/ 	.short	(.L_120 - .L_119)
	.align		4
.L_119:
        /*01b4*/ 	.word	index@(_Z24load_experts_list_kernelPfS_PlS0_S0_S0_S0_Piiiiiii)
        /*01b8*/ 	.word	0x00000000


	//----- nvinfo : EIATTR_MIN_STACK_SIZE
	.align		4
.L_120:
        /*01bc*/ 	.byte	0x04, 0x12
        /*01be*/ 	.short	(.L_122 - .L_121)
	.align		4
.L_121:
        /*01c0*/ 	.word	index@(_Z26load_experts_device_kernelPfS_iPlS0_Piiii)
        /*01c4*/ 	.word	0x00000008


	//----- nvinfo : EIATTR_MIN_STACK_SIZE
	.align		4
.L_122:
        /*01c8*/ 	.byte	0x04, 0x12
        /*01ca*/ 	.short	(.L_124 - .L_123)
	.align		4
.L_123:
        /*01cc*/ 	.word	index@(_Z19load_experts_kernelPfPlS0_S0_iiiiS0_Piii)
        /*01d0*/ 	.word	0x00000000
.L_124:


//--------------------- .nv.compat                --------------------------
	.section	.nv.compat,"",@"SHT_CUDA_COMPAT_INFO"
	.align	4
        /*0000*/ 	.byte	0x02, 0x09, 0x00, 0x00, 0x02, 0x02, 0x01, 0x00, 0x02, 0x05, 0x05, 0x00, 0x03, 0x07, 0x01, 0x01
        /*0010*/ 	.byte	0x02, 0x03, 0x00, 0x00, 0x02, 0x06, 0x01, 0x00, 0x04, 0x0b, 0x08, 0x00, 0x09, 0x00, 0x00, 0x00
        /*0020*/ 	.byte	0x00, 0x00, 0x00, 0x00


//--------------------- .nv.info._ZN6thrust24THRUST_300001_SM_1000_NS8cuda_cub4core6detail13_kernel_agentINS1_8__unique11UniqueAgentINS0_6detail15normal_iteratorINS0_10device_ptrIlEEEESB_N4cuda3std3__48equal_toIlEEiPiEEJSB_SB_SG_SH_iN3cub18CUB_300001_SM_100013ScanTileStateIiLb1EEEmEEEvDpT0_ --------------------------
	.section	.nv.info._ZN6thrust24THRUST_300001_SM_1000_NS8cuda_cub4core6detail13_kernel_agentINS1_8__unique11UniqueAgentINS0_6detail15normal_iteratorINS0_10device_ptrIlEEEESB_N4cuda3std3__48equal_toIlEEiPiEEJSB_SB_SG_SH_iN3cub18CUB_300001_SM_100013ScanTileStateIiLb1EEEmEEEvDpT0_,"",@"SHT_CUDA_INFO"
	.sectionflags	@""
	.align	4


	//----- nvinfo : EIATTR_CUDA_API_VERSION
	.align		4
        /*0000*/ 	.byte	0x04, 0x37
        /*0002*/ 	.short	(.L_126 - .L_125)
.L_125:
        /*0004*/ 	.word	0x00000082


	//----- nvinfo : EIATTR_KPARAM_INFO
	.align		4
.L_126:
        /*0008*/ 	.byte	0x04, 0x17
        /*000a*/ 	.short	(.L_128 - .L_127)
.L_127:
        /*000c*/ 	.word	0x00000000
        /*0010*/ 	.short	0x0006
        /*0012*/ 	.short	0x0030
        /*0014*/ 	.byte	0x00, 0xf0, 0x21, 0x00


	//----- nvinfo : EIATTR_KPARAM_INFO
	.align		4
.L_128:
        /*0018*/ 	.byte	0x04, 0x17
        /*001a*/ 	.short	(.L_130 - .L_129)
.L_129:
        /*001c*/ 	.word	0x00000000
        /*0020*/ 	.short	0x0005
        /*0022*/ 	.short	0x0028
        /*0024*/ 	.byte	0x00, 0xf0, 0x21, 0x00


	//----- nvinfo : EIATTR_KPARAM_INFO
	.align		4
.L_130:
        /*0028*/ 	.byte	0x04, 0x17
        /*002a*/ 	.short	(.L_132 - .L_131)
.L_131:
        /*002c*/ 	.word	0x00000000
        /*0030*/ 	.short	0x0004
        /*0032*/ 	.short	0x0020
        /*0034*/ 	.byte	0x00, 0xf0, 0x11, 0x00


	//----- nvinfo : EIATTR_KPARAM_INFO
	.align		4
.L_132:
        /*0038*/ 	.byte	0x04, 0x17
        /*003a*/ 	.short	(.L_134 - .L_133)
.L_133:
        /*003c*/ 	.word	0x00000000
        /*0040*/ 	.short	0x0003
        /*0042*/ 	.short	0x0018
        /*0044*/ 	.byte	0x00, 0xf5, 0x21, 0x00


	//----- nvinfo : EIATTR_KPARAM_INFO
	.align		4
.L_134:
        /*0048*/ 	.byte	0x04, 0x17
        /*004a*/ 	.short	(.L_136 - .L_135)
.L_135:
        /*004c*/ 	.word	0x00000000
        /*0050*/ 	.short	0x0002
        /*0052*/ 	.short	0x0010
        /*0054*/ 	.byte	0x00, 0xf0, 0x05, 0x00


	//----- nvinfo : EIATTR_KPARAM_INFO
	.align		4
.L_136:
        /*0058*/ 	.byte	0x04, 0x17
        /*005a*/ 	.short	(.L_138 - .L_137)
.L_137:
        /*005c*/ 	.word	0x00000000
        /*0060*/ 	.short	0x0001
        /*0062*/ 	.short	0x0008
        /*0064*/ 	.byte	0x00, 0xf0, 0x21, 0x00


	//----- nvinfo : EIATTR_KPARAM_INFO
	.align		4
.L_138:
        /*0068*/ 	.byte	0x04, 0x17
        /*006a*/ 	.short	(.L_140 - .L_139)
.L_139:
        /*006c*/ 	.word	0x00000000
        /*0070*/ 	.short	0x0000
        /*0072*/ 	.short	0x0000
        /*0074*/ 	.byte	0x00, 0xf0, 0x21, 0x00


	//----- nvinfo : EIATTR_SPARSE_MMA_MASK
	.align		4
.L_140:
        /*0078*/ 	.byte	0x03, 0x50
        /*007a*/ 	.short	0x0000


	//----- nvinfo : EIATTR_MAXREG_COUNT
	.align		4
        /*007c*/ 	.byte	0x03, 0x1b
        /*007e*/ 	.short	0x00ff


	//----- nvinfo : EIATTR_NUM_BARRIERS
	.align		4
        /*0080*/ 	.byte	0x02, 0x4c
        /*0082*/ 	.byte	0x01
	.zero		1


	//----- nvinfo : EIATTR_MERCURY_ISA_VERSION
	.align		4
        /*0084*/ 	.byte	0x03, 0x5f
        /*0086*/ 	.short	0x0101


	//----- nvinfo : EIATTR_UNUSED_LOAD_BYTE_OFFSET
	.align		4
        /*0088*/ 	.byte	0x04, 0x44
        /*008a*/ 	.short	(.L_142 - .L_141)


	//   ....[0]....
.L_141:
        /*008c*/ 	.word	0x000049c0
        /*0090*/ 	.word	0x0000fff0


	//----- nvinfo : EIATTR_COOP_GROUP_MASK_REGIDS
	.align		4
.L_142:
        /*0094*/ 	.byte	0x04, 0x29
        /*0096*/ 	.short	(.L_144 - .L_143)


	//   ....[0]....
.L_143:
        /*0098*/ 	.word	0xffffffff


	//   ....[1]....
        /*009c*/ 	.word	0xffffffff


	//   ....[2]....
        /*00a0*/ 	.word	0xffffffff


	//   ....[3]....
        /*00a4*/ 	.word	0xffffffff


	//   ....[4]....
        /*00a8*/ 	.word	0xffffffff


	//   ....[5]....
        /*00ac*/ 	.word	0xffffffff


	//   ....[6]....
        /*00b0*/ 	.word	0xffffffff


	//   ....[7]....
        /*00b4*/ 	.word	0xffffffff


	//   ....[8]....
        /*00b8*/ 	.word	0xffffffff


	//   ....[9]....
        /*00bc*/ 	.word	0xffffffff


	//   ....[10]....
        /*00c0*/ 	.word	0xffffffff


	//   ....[11]....
        /*00c4*/ 	.word	0xffffffff


	//   ....[12]....
        /*00c8*/ 	.word	0xffffffff


	//   ....[13]....
        /*00cc*/ 	.word	0xffffffff


	//   ....[14]....
        /*00d0*/ 	.word	0xffffffff


	//   ....[15]....
        /*00d4*/ 	.word	0xffffffff


	//   ....[16]....
        /*00d8*/ 	.word	0xffffffff


	//   ....[17]....
        /*00dc*/ 	.word	0xffffffff


	//   ....[18]....
        /*00e0*/ 	.word	0xffffffff


	//   ....[19]....
        /*00e4*/ 	.word	0xffffffff


	//   ....[20]....
        /*00e8*/ 	.word	0xffffffff


	//   ....[21]....
        /*00ec*/ 	.word	0xffffffff


	//   ....[22]....
        /*00f0*/ 	.word	0xffffffff


	//   ....[23]....
        /*00f4*/ 	.word	0xffffffff


	//   ....[24]....
        /*00f8*/ 	.word	0xffffffff


	//   ....[25]....
        /*00fc*/ 	.word	0xffffffff


	//   ....[26]....
        /*0100*/ 	.word	0xffffffff


	//   ....[27]....
        /*0104*/ 	.word	0xffffffff


	//   ....[28]....
        /*0108*/ 	.word	0xffffffff


	//   ....[29]....
        /*010c*/ 	.word	0xffffffff


	//   ....[30]....
        /*0110*/ 	.word	0xffffffff


	//   ....[31]....
        /*0114*/ 	.word	0xffffffff


	//   ....[32]....
        /*0118*/ 	.word	0xffffffff


	//   ....[33]....
        /*011c*/ 	.word	0xffffffff


	//   ....[34]....
        /*0120*/ 	.word	0xffffffff


	//   ....[35]....
        /*0124*/ 	.word	0xffffffff


	//   ....[36]....
        /*0128*/ 	.word	0xffffffff


	//   ....[37]....
        /*012c*/ 	.word	0xffffffff


	//   ....[38]....
        /*0130*/ 	.word	0xffffffff


	//   ....[39]....
        /*0134*/ 	.word	0xffffffff


	//   ....[40]....
        /*0138*/ 	.word	0xffffffff


	//   ....[41]....
        /*013c*/ 	.word	0xffffffff


	//   ....[42]....
        /*0140*/ 	.word	0xffffffff


	//   ....[43]....
        /*0144*/ 	.word	0xffffffff


	//   ....[44]....
        /*0148*/ 	.word	0xffffffff


	//   ....[45]....
        /*014c*/ 	.word	0xffffffff


	//   ....[46]....
        /*0150*/ 	.word	0xffffffff


	//   ....[47]....
        /*0154*/ 	.word	0xffffffff


	//   ....[48]....
        /*0158*/ 	.word	0xffffffff


	//   ....[49]....
        /*015c*/ 	.word	0xffffffff


	//   ....[50]....
        /*0160*/ 	.word	0xffffffff


	//   ....[51]....
        /*0164*/ 	.word	0xffffffff


	//   ....[52]....
        /*0168*/ 	.word	0xffffffff


	//   ....[53]....
        /*016c*/ 	.word	0xffffffff


	//   ....[54]....
        /*0170*/ 	.word	0xffffffff


	//   ....[55]....
        /*0174*/ 	.word	0xffffffff


	//   ....[56]....
        /*0178*/ 	.word	0xffffffff


	//   ....[57]....
        /*017c*/ 	.word	0xffffffff


	//   ....[58]....
        /*0180*/ 	.word	0xffffffff


	//   ....[59]....
        /*0184*/ 	.word	0xffffffff


	//   ....[60]....
        /*0188*/ 	.word	0x0500001e


	//   ....[61]....
        /*018c*/ 	.word	0x0500001e


	//   ....[62]....
        /*0190*/ 	.word	0x0500001e


	//   ....[63]....
        /*0194*/ 	.word	0x0500001e


	//   ....[64]....
        /*0198*/ 	.word	0x0500001e


	//   ....[65]....
        /*019c*/ 	.word	0x0500001e


	//   ....[66]....
        /*01a0*/ 	.word	0x0500001e


	//   ....[67]....
        /*01a4*/ 	.word	0x0500001e


	//   ....[68]....
        /*01a8*/ 	.word	0x0500001e


	//   ....[69]....
        /*01ac*/ 	.word	0x0500001e


	//   ....[70]....
        /*01b0*/ 	.word	0x0500001e


	//   ....[71]....
        /*01b4*/ 	.word	0x0500001e


	//   ....[72]....
        /*01b8*/ 	.word	0x0500001e


	//   ....[73]....
        /*01bc*/ 	.word	0x0500001e


	//   ....[74]....
        /*01c0*/ 	.word	0x0500001e


	//   ....[75]....
        /*01c4*/ 	.word	0x0500001e


	//   ....[76]....
        /*01c8*/ 	.word	0x0500001e


	//   ....[77]....
        /*01cc*/ 	.word	0x0500001e


	//   ....[78]....
        /*01d0*/ 	.word	0x0500001e


	//   ....[79]....
        /*01d4*/ 	.word	0x0500001e


	//   ....[80]....
        /*01d8*/ 	.word	0x0500001e


	//   ....[81]....
        /*01dc*/ 	.word	0x0500001e


	//   ....[82]....
        /*01e0*/ 	.word	0x0500001e


	//   ....[83]....
        /*01e4*/ 	.word	0x0500001e


	//   ....[84]....
        /*01e8*/ 	.word	0x0500001e


	//   ....[85]....
        /*01ec*/ 	.word	0x0500001e


	//   ....[86]....
        /*01f0*/ 	.word	0x0500001e


	//   ....[87]....
        /*01f4*/ 	.word	0x0500001e


	//   ....[88]....
        /*01f8*/ 	.word	0x0500001e


	//   ....[89]....
        /*01fc*/ 	.word	0x0500001e


	//   ....[90]....
        /*0200*/ 	.word	0x0500001e


	//   ....[91]....
        /*0204*/ 	.word	0x0500001e


	//   ....[92]....
        /*0208*/ 	.word	0x0500001e


	//   ....[93]....
        /*020c*/ 	.word	0x0500001e


	//   ....[94]....
        /*0210*/ 	.word	0x0500001e


	//   ....[95]....
        /*0214*/ 	.word	0x0500001e


	//----- nvinfo : EIATTR_COOP_GROUP_INSTR_OFFSETS
	.align		4
.L_144:
        /*0218*/ 	.byte	0x04, 0x28
        /*021a*/ 	.short	(.L_146 - .L_145)


	//   ....[0]....
.L_145:
        /*021c*/ 	.word	0x00000290


	//   ....[1]....
        /*0220*/ 	.word	0x000004e0


	//   ....[2]....
        /*0224*/ 	.word	0x00000510


	//   ....[3]....
        /*0228*/ 	.word	0x00000530


	//   ....[4]....
        /*022c*/ 	.word	0x00000560


	//   ....[5]....
        /*0230*/ 	.word	0x00000580


	//   ....[6]....
        /*0234*/ 	.word	0x00001120


	//   ....[7]....
        /*0238*/ 	.word	0x00001310


	//   ....[8]....
        /*023c*/ 	.word	0x00001340


	//   ....[9]....
        /*0240*/ 	.word	0x00001360


	//   ....[10]....
        /*0244*/ 	.word	0x00001380


	//   ....[11]....
        /*0248*/ 	.word	0x000013a0


	//   ....[12]....
        /*024c*/ 	.word	0x000015c0


	//   ....[13]....
        /*0250*/ 	.word	0x00001680


	//   ....[14]....
        /*0254*/ 	.word	0x000016e0


	//   ....[15]....
        /*0258*/ 	.word	0x00001790


	//   ....[16]....
        /*025c*/ 	.word	0x000017e0


	//   ....[17]....
        /*0260*/ 	.word	0x00001830


	//   ....[18]....
        /*0264*/ 	.word	0x00001890


	//   ....[19]....
        /*0268*/ 	.word	0x000018e0


	//   ....[20]....
        /*026c*/ 	.word	0x000018f0


	//   ....[21]....
        /*0270*/ 	.word	0x000019b0


	//   ....[22]....
        /*0274*/ 	.word	0x00001a70


	//   ....[23]....
        /*0278*/ 	.word	0x00001ac0


	//   ....[24]....
        /*027c*/ 	.word	0x00001b20


	//   ....[25]....
        /*0280*/ 	.word	0x00001b80


	//   ....[26]....
        /*0284*/ 	.word	0x00001bc0


	//   ....[27]....
        /*0288*/ 	.word	0x00001c00


	//   ....[28]....
        /*028c*/ 	.word	0x00001c40


	//   ....[29]....
        /*0290*/ 	.word	0x00001c50


	//   ....[30]....
        /*0294*/ 	.word	0x00002bf0


	//   ....[31]....
        /*0298*/ 	.word	0x00002e70


	//   ....[32]....
        /*029c*/ 	.word	0x00002e90


	//   ....[33]....
        /*02a0*/ 	.word	0x00002eb0


	//   ....[34]....
        /*02a4*/ 	.word	0x00002ed0


	//   ....[35]....
        /*02a8*/ 	.word	0x00002f00


	//   ....[36]....
        /*02ac*/ 	.word	0x00003bf0


	//   ....[37]....
        /*02b0*/ 	.word	0x00003e70


	//   ....[38]....
        /*02b4*/ 	.word	0x00003e90


	//   ....[39]....
        /*02b8*/ 	.word	0x00003eb0


	//   ....[40]....
        /*02bc*/ 	.word	0x00003ed0


	//   ....[41]....
        /*02c0*/ 	.word	0x00003f00


	//   ....[42]....
        /*02c4*/ 	.word	0x00004130


	//   ....[43]....
        /*02c8*/ 	.word	0x000041f0


	//   ....[44]....
        /*02cc*/ 	.word	0x00004250


	//   ....[45]....
        /*02d0*/ 	.word	0x000042f0


	//   ....[46]....
        /*02d4*/ 	.word	0x00004350


	//   ....[47]....
        /*02d8*/ 	.word	0x00004390


	//   ....[48]....
        /*02dc*/ 	.word	0x000043e0


	//   ....[49]....
        /*02e0*/ 	.word	0x00004420


	//   ....[50]....
        /*02e4*/ 	.word	0x00004430


	//   ....[51]....
        /*02e8*/ 	.word	0x00004530


	//   ....[52]....
        /*02ec*/ 	.word	0x00004600


	//   ....[53]....
        /*02f0*/ 	.word	0x00004660


	//   ....[54]....
        /*02f4*/ 	.word	0x000046c0


	//   ....[55]....
        /*02f8*/ 	.word	0x00004720


	//   ....[56]....
        /*02fc*/ 	.word	0x00004760


	//   ....[57]....
        /*0300*/ 	.word	0x000047a0


	//   ....[58]....
        /*0304*/ 	.word	0x000047e0


	//   ....[59]....
        /*0308*/ 	.word	0x000047f0


	//   ....[60]....
        /*030c*/ 	.word	0x00005430


	//   ....[61]....
        /*0310*/ 	.word	0x000054b0


	//   ....[62]....
        /*0314*/ 	.word	0x00005560


	//   ....[63]....
        /*0318*/ 	.word	0x00005660


	//   ....[64]....
        /*031c*/ 	.word	0x000056e0


	//   ....[65]....
        /*0320*/ 	.word	0x00005770


	//   ....[66]....
        /*0324*/ 	.word	0x000057f0


	//   ....[67]....
        /*0328*/ 	.word	0x00005860


	//   ....[68]....
        /*032c*/ 	.word	0x00005890


	//   ....[69]....
        /*0330*/ 	.word	0x00005950


	//   ....[70]....
        /*0334*/ 	.word	0x000059d0


	//   ....[71]....
        /*0338*/ 	.word	0x00005a50


	//   ....[72]....
        /*033c*/ 	.word	0x00005b10


	//   ....[73]....
        /*0340*/ 	.word	0x00005b90


	//   ....[74]....
        /*0344*/ 	.word	0x00005c10


	//   ....[75]....
        /*0348*/ 	.word	0x00005c80


	//   ....[76]....
        /*034c*/ 	.word	0x00005d00


	//   ....[77]....
        /*0350*/ 	.word	0x00005d60


	//   ....[78]....
        /*0354*/ 	.word	0x00005dd0


	//   ....[79]....
        /*0358*/ 	.word	0x00005e50


	//   ....[80]....
        /*035c*/ 	.word	0x00005ef0


	//   ....[81]....
        /*0360*/ 	.word	0x00005fe0


	//   ....[82]....
        /*0364*/ 	.word	0x00006060


	//   ....[83]....
        /*0368*/ 	.word	0x000060f0


	//   ....[84]....
        /*036c*/ 	.word	0x00006170


	//   ....[85]....
        /*0370*/ 	.word	0x000061f0


	//   ....[86]....
        /*0374*/ 	.word	0x00006220


	//   ....[87]....
        /*0378*/ 	.word	0x00006320


	//   ....[88]....
        /*037c*/ 	.word	0x000063a0


	//   ....[89]....
        /*0380*/ 	.word	0x00006420


	//   ....[90]....
        /*0384*/ 	.word	0x00006500


	//   ....[91]....
        /*0388*/ 	.word	0x00006580


	//   ....[92]....
        /*038c*/ 	.word	0x00006600


	//   ....[93]....
        /*0390*/ 	.word	0x00006680


	//   ....[94]....
        /*0394*/ 	.word	0x00006700


	//   ....[95]....
        /*0398*/ 	.word	0x00006760


	//----- nvinfo : EIATTR_VRC_CTA_INIT_COUNT
	.align		4
.L_146:
        /*039c*/ 	.byte	0x02, 0x4a
	.zero		1
	.zero		1


	//----- nvinfo : EIATTR_EXIT_INSTR_OFFSETS
	.align		4
        /*03a0*/ 	.byte	0x04, 0x1c
        /*03a2*/ 	.short	(.L_148 - .L_147)


	//   ....[0]....
.L_147:
        /*03a4*/ 	.word	0x00000f40


	//   ....[1]....
        /*03a8*/ 	.word	0x00002860


	//   ....[2]....
        /*03ac*/ 	.word	0x000053b0


	//   ....[3]....
        /*03b0*/ 	.word	0x000053e0


	//----- nvinfo : EIATTR_MAX_THREADS
	.align		4
.L_148:
        /*03b4*/ 	.byte	0x04, 0x05
        /*03b6*/ 	.short	(.L_150 - .L_149)
.L_149:
        /*03b8*/ 	.word	0x00000040
        /*03bc*/ 	.word	0x00000001
        /*03c0*/ 	.word	0x00000001


	//----- nvinfo : EIATTR_CRS_STACK_SIZE
	.align		4
.L_150:
        /*03c4*/ 	.byte	0x04, 0x1e
        /*03c6*/ 	.short	(.L_152 - .L_151)
.L_151:
        /*03c8*/ 	.word	0x00000000


	//----- nvinfo : EIATTR_CBANK_PARAM_SIZE
	.align		4
.L_152:
        /*03cc*/ 	.byte	0x03, 0x19
        /*03ce*/ 	.short	0x0038


	//----- nvinfo : EIATTR_PARAM_CBANK
	.align		4
        /*03d0*/ 	.byte	0x04, 0x0a
        /*03d2*/ 	.short	(.L_154 - .L_153)
	.align		4
.L_153:
        /*03d4*/ 	.word	index@(.nv.constant0._ZN6thrust24THRUST_300001_SM_1000_NS8cuda_cub4core6detail13_kernel_agentINS1_8__unique11UniqueAgentINS0_6detail15normal_iteratorINS0_10device_ptrIlEEEESB_N4cuda3std3__48equal_toIlEEiPiEEJSB_SB_SG_SH_iN3cub18CUB_300001_SM_100013ScanTileStateIiLb1EEEmEEEvDpT0_)
        /*03d8*/ 	.short	0x0380
        /*03da*/ 	.short	0x0038


	//----- nvinfo : EIATTR_SW_WAR
	.align		4
.L_154:
        /*03dc*/ 	.byte	0x04, 0x36
        /*03de*/ 	.short	(.L_156 - .L_155)
.L_155:
        /*03e0*/ 	.word	0x00000008
.L_156:


//--------------------- .nv.info._ZN6thrust24THRUST_300001_SM_1000_NS8cuda_cub4core6detail13_kernel_agentINS1_8__unique9InitAgentIN3cub18CUB_300001_SM_100013ScanTileStateIiLb1EEEPiiEEJSA_mSB_EEEvDpT0_ --------------------------
	.section	.nv.info._ZN6thrust24THRUST_300001_SM_1000_NS8cuda_cub4core6detail13_kernel_agentINS1_8__unique9InitAgentIN3cub18CUB_300001_SM_100013ScanTileStateIiLb1EEEPiiEEJSA_mSB_EEEvDpT0_,"",@"SHT_CUDA_INFO"
	.sectionflags	@""
	.align	4


	//----- nvinfo : EIATTR_CUDA_API_VERSION
	.align		4
        /*0000*/ 	.byte	0x04, 0x37
        /*0002*/ 	.short	(.L_158 - .L_157)
.L_157:
        /*0004*/ 	.word	0x00000082


	//----- nvinfo : EIATTR_KPARAM_INFO
	.align		4
.L_158:
        /*0008*/ 	.byte	0x04, 0x17
        /*000a*/ 	.short	(.L_160 - .L_159)
.L_159:
        /*000c*/ 	.word	0x00000000
        /*0010*/ 	.short	0x0002
        /*0012*/ 	.short	0x0010
        /*0014*/ 	.byte	0x00, 0xf5, 0x21, 0x00


	//----- nvinfo : EIATTR_KPARAM_INFO
	.align		4
.L_160:
        /*0018*/ 	.byte	0x04, 0x17
        /*001a*/ 	.short	(.L_162 - .L_161)
.L_161:
        /*001c*/ 	.word	0x00000000
        /*0020*/ 	.short	0x0001
        /*0022*/ 	.short	0x0008
        /*0024*/ 	.byte	0x00, 0xf0, 0x21, 0x00


	//----- nvinfo : EIATTR_KPARAM_INFO
	.align		4
.L_162:
        /*0028*/ 	.byte	0x04, 0x17
        /*002a*/ 	.short	(.L_164 - .L_163)
.L_163:
        /*002c*/ 	.word	0x00000000
        /*0030*/ 	.short	0x0000
        /*0032*/ 	.short	0x0000
        /*0034*/ 	.byte	0x00, 0xf0, 0x21, 0x00


	//----- nvinfo : EIATTR_SPARSE_MMA_MASK
	.align		4
.L_164:
        /*0038*/ 	.byte	0x03, 0x50
        /*003a*/ 	.short	0x0000


	//----- nvinfo : EIATTR_MAXREG_COUNT
	.align		4
        /*003c*/ 	.byte	0x03, 0x1b
        /*003e*/ 	.short	0x00ff


	//----- nvinfo : EIATTR_MERCURY_ISA_VERSION
	.align		4
        /*0040*/ 	.byte	0x03, 0x5f
        /*0042*/ 	.short	0x0101


	//----- nvinfo : EIATTR_VRC_CTA_INIT_COUNT
	.align		4
        /*0044*/ 	.byte	0x02, 0x4a
	.zero		1
	.zero		1


	//----- nvinfo : EIATTR_EXIT_INSTR_OFFSETS
	.align		4
        /*0048*/ 	.byte	0x04, 0x1c
        /*004a*/ 	.short	(.L_166 - .L_165)


	//   ....[0]....
.L_165:
        /*004c*/ 	.word	0x00000130


	//   ....[1]....
        /*0050*/ 	.word	0x00000160


	//----- nvinfo : EIATTR_MAX_THREADS
	.align		4
.L_166:
        /*0054*/ 	.byte	0x04, 0x05
        /*0056*/ 	.short	(.L_168 - .L_167)
.L_167:
        /*0058*/ 	.word	0x00000080
        /*005c*/ 	.word	0x00000001
        /*0060*/ 	.word	0x00000001


	//----- nvinfo : EIATTR_CBANK_PARAM_SIZE
	.align		4
.L_168:
        /*0064*/ 	.byte	0x03, 0x19
        /*0066*/ 	.short	0x0018


	//----- nvinfo : EIATTR_PARAM_CBANK
	.align		4
        /*0068*/ 	.byte	0x04, 0x0a
        /*006a*/ 	.short	(.L_170 - .L_169)
	.align		4
.L_169:
        /*006c*/ 	.word	index@(.nv.constant0._ZN6thrust24THRUST_300001_SM_1000_NS8cuda_cub4core6detail13_kernel_agentINS1_8__unique9InitAgentIN3cub18CUB_300001_SM_100013ScanTileStateIiLb1EEEPiiEEJSA_mSB_EEEvDpT0_)
        /*0070*/ 	.short	0x0380
        /*0072*/ 	.short	0x0018


	//----- nvinfo : EIATTR_SW_WAR
	.align		4
.L_170:
        /*0074*/ 	.byte	0x04, 0x36
        /*0076*/ 	.short	(.L_172 - .L_171)
.L_171:
        /*0078*/ 	.word	0x00000008
.L_172:


//--------------------- .nv.info._ZN3cub18CUB_300001_SM_10006detail10radix_sort29DeviceRadixSortOnesweepKernelINS1_5radix10policy_hubIlNS0_8NullTypeEyE10Policy1000ELNS0_9SortOrderE0ElS6_yiiNS1_21identity_decomposer_tEEEvPT5_SC_PT3_PKSD_PT1_PKSH_PT2_PKSL_T4_iiT6_ --------------------------
	.section	.nv.info._ZN3cub18CUB_300001_SM_10006detail10radix_sort29DeviceRadixSortOnesweepKernelINS1_5radix10policy_hubIlNS0_8NullTypeEyE10Policy1000ELNS0_9SortOrderE0ElS6_yiiNS1_21identity_decomposer_tEEEvPT5_SC_PT3_PKSD_PT1_PKSH_PT2_PKSL_T4_iiT6_,"",@"SHT_CUDA_INFO"
	.sectionflags	@""
	.align	4


	//----- nvinfo : EIATTR_CUDA_API_VERSION
	.align		4
        /*0000*/ 	.byte	0x04, 0x37
        /*0002*/ 	.short	(.L_174 - .L_173)
.L_173:
        /*0004*/ 	.word	0x00000082


	//----- nvinfo : EIATTR_KPARAM_INFO
	.align		4
.L_174:
        /*0008*/ 	.byte	0x04, 0x17
        /*000a*/ 	.short	(.L_176 - .L_175)
.L_175:
        /*000c*/ 	.word	0x00000000
        /*0010*/ 	.short	0x000b
        /*0012*/ 	.short	0x004c
        /*0014*/ 	.byte	0x00, 0xf0, 0x05, 0x00


	//----- nvinfo : EIATTR_KPARAM_INFO
	.align		4
.L_176:
        /*0018*/ 	.byte	0x04, 0x17
        /*001a*/ 	.short	(.L_178 - .L_177)
.L_177:
        /*001c*/ 	.word	0x00000000
        /*0020*/ 	.short	0x000a
        /*0022*/ 	.short	0x0048
        /*0024*/ 	.byte	0x00, 0xf0, 0x11, 0x00


	//----- nvinfo : EIATTR_KPARAM_INFO
	.align		4
.L_178:
        /*0028*/ 	.byte	0x04, 0x17
        /*002a*/ 	.short	(.L_180 - .L_179)
.L_179:
        /*002c*/ 	.word	0x00000000
        /*0030*/ 	.short	0x0009
        /*0032*/ 	.short	0x0044
        /*0034*/ 	.byte	0x00, 0xf0, 0x11, 0x00


	//----- nvinfo : EIATTR_KPARAM_INFO
	.align		4
.L_180:
        /*0038*/ 	.byte	0x04, 0x17
        /*003a*/ 	.short	(.L_182 - .L_181)
.L_181:
        /*003c*/ 	.word	0x00000000
        /*0040*/ 	.short	0x0008
        /*0042*/ 	.short	0x0040
        /*0044*/ 	.byte	0x00, 0xf0, 0x11, 0x00


	//----- nvinfo : EIATTR_KPARAM_INFO
	.align		4
.L_182:
        /*0048*/ 	.byte	0x04, 0x17
        /*004a*/ 	.short	(.L_184 - .L_183)
.L_183:
        /*004c*/ 	.word	0x00000000
        /*0050*/ 	.short	0x0007
        /*0052*/ 	.short	0x0038
        /*0054*/ 	.byte	0x00, 0xf5, 0x21, 0x00


	//----- nvinfo : EIATTR_KPARAM_INFO
	.align		4
.L_184:
        /*0058*/ 	.byte	0x04, 0x17
        /*005a*/ 	.short	(.L_186 - .L_185)
.L_185:
        /*005c*/ 	.word	0x00000000
        /*0060*/ 	.short	0x0006
        /*0062*/ 	.short	0x0030
        /*0064*/ 	.byte	0x00, 0xf5, 0x21, 0x00


	//----- nvinfo : EIATTR_KPARAM_INFO
	.align		4
.L_186:
        /*0068*/ 	.byte	0x04, 0x17
        /*006a*/ 	.short	(.L_188 - .L_187)
.L_187:
        /*006c*/ 	.word	0x00000000
        /*0070*/ 	.short	0x0005
        /*0072*/ 	.short	0x0028
        /*0074*/ 	.byte	0x00, 0xf5, 0x21, 0x00


	//----- nvinfo : EIATTR_KPARAM_INFO
	.align		4
.L_188:
        /*0078*/ 	.byte	0x04, 0x17
        /*007a*/ 	.short	(.L_190 - .L_189)
.L_189:
        /*007c*/ 	.word	0x00000000
        /*0080*/ 	.short	0x0004
        /*0082*/ 	.short	0x0020
        /*0084*/ 	.byte	0x00, 0xf5, 0x21, 0x00


	//----- nvinfo : EIATTR_KPARAM_INFO
	.align		4
.L_190:
        /*0088*/ 	.byte	0x04, 0x17
        /*008a*/ 	.short	(.L_192 - .L_191)
.L_191:
        /*008c*/ 	.word	0x00000000
        /*0090*/ 	.short	0x0003
        /*0092*/ 	.short	0x0018
        /*0094*/ 	.byte	0x00, 0xf5, 0x21, 0x00


	//----- nvinfo : EIATTR_KPARAM_INFO
	.align		4
.L_192:
        /*0098*/ 	.byte	0x04, 0x17
        /*009a*/ 	.short	(.L_194 - .L_193)
.L_193:
        /*009c*/ 	.word	0x00000000
        /*00a0*/ 	.short	0x0002
        /*00a2*/ 	.short	0x0010
        /*00a4*/ 	.byte	0x00, 0xf5, 0x21, 0x00


	//----- nvinfo : EIATTR_KPARAM_INFO
	.align		4
.L_194:
        /*00a8*/ 	.byte	0x04, 0x17
        /*00aa*/ 	.short	(.L_196 - .L_195)
.L_195:
        /*00ac*/ 	.word	0x00000000
        /*00b0*/ 	.short	0x0001
        /*00b2*/ 	.short	0x0008
        /*00b4*/ 	.byte	0x00, 0xf5, 0x21, 0x00


	//----- nvinfo : EIATTR_KPARAM_INFO
	.align		4
.L_196:
        /*00b8*/ 	.byte	0x04, 0x17
        /*00ba*/ 	.short	(.L_198 - .L_197)
.L_197:
        /*00bc*/ 	.word	0x00000000
        /*00c0*/ 	.short	0x0000
        /*00c2*/ 	.short	0x0000
        /*00c4*/ 	.byte	0x00, 0xf5, 0x21, 0x00


	//----- nvinfo : EIATTR_SPARSE_MMA_MASK
	.align		4
.L_198:
        /*00c8*/ 	.byte	0x03, 0x50
        /*00ca*/ 	.short	0x0000


	//----- nvinfo : EIATTR_MAXREG_COUNT
	.align		4
        /*00cc*/ 	.byte	0x03, 0x1b
        /*00ce*/ 	.short	0x00a8


	//----- nvinfo : EIATTR_NUM_BARRIERS
	.align		4
        /*00d0*/ 	.byte	0x02, 0x4c
        /*00d2*/ 	.byte	0x01
	.zero		1


	//----- nvinfo : EIATTR_MERCURY_ISA_VERSION
	.align		4
        /*00d4*/ 	.byte	0x03, 0x5f
        /*00d6*/ 	.short	0x0101


	//----- nvinfo : EIATTR_COOP_GROUP_MASK_REGIDS
	.align		4
        /*00d8*/ 	.byte	0x04, 0x29
        /*00da*/ 	.short	(.L_200 - .L_199)


	//   ....[0]....
.L_199:
        /*00dc*/ 	.word	0xffffffff


	//   ....[1]....
        /*00e0*/ 	.word	0x05000028


	//   ....[2]....
        /*00e4*/ 	.word	0xffffffff


	//   ....[3]....
        /*00e8*/ 	.word	0xffffffff


	//   ....[4]....
        /*00ec*/ 	.word	0xffffffff


	//   ....[5]....
        /*00f0*/ 	.word	0xffffffff


	//   ....[6]....
        /*00f4*/ 	.word	0xffffffff


	//   ....[7]....
        /*00f8*/ 	.word	0xffffffff


	//   ....[8]....
        /*00fc*/ 	.word	0xffffffff


	//   ....[9]....
        /*0100*/ 	.word	0xffffffff


	//   ....[10]....
        /*0104*/ 	.word	0xffffffff


	//   ....[11]....
        /*0108*/ 	.word	0xffffffff


	//   ....[12]....
        /*010c*/ 	.word	0xffffffff


	//   ....[13]....
        /*0110*/ 	.word	0xffffffff


	//   ....[14]....
        /*0114*/ 	.word	0xffffffff


	//   ....[15]....
        /*0118*/ 	.word	0xffffffff


	//   ....[16]....
        /*011c*/ 	.word	0xffffffff


	//   ....[17]....
        /*0120*/ 	.word	0xffffffff


	//   ....[18]....
        /*0124*/ 	.word	0xffffffff


	//   ....[19]....
        /*0128*/ 	.word	0xffffffff


	//   ....[20]....
        /*012c*/ 	.word	0xffffffff


	//   ....[21]....
        /*0130*/ 	.word	0xffffffff


	//   ....[22]....
        /*0134*/ 	.word	0xffffffff


	//   ....[23]....
        /*0138*/ 	.word	0xffffffff


	//   ....[24]....
        /*013c*/ 	.word	0xffffffff


	//   ....[25]....
        /*0140*/ 	.word	0xffffffff


	//   ....[26]....
        /*0144*/ 	.word	0xffffffff


	//   ....[27]....
        /*0148*/ 	.word	0xffffffff


	//   ....[28]....
        /*014c*/ 	.word	0xffffffff


	//   ....[29]....
        /*0150*/ 	.word	0xffffffff


	//   ....[30]....
        /*0154*/ 	.word	0xffffffff


	//   ....[31]....
        /*0158*/ 	.word	0xffffffff


	//   ....[32]....
        /*015c*/ 	.word	0xffffffff


	//   ....[33]....
        /*0160*/ 	.word	0xffffffff


	//   ....[34]....
        /*0164*/ 	.word	0xffffffff


	//   ....[35]....
        /*0168*/ 	.word	0xffffffff


	//   ....[36]....
        /*016c*/ 	.word	0xffffffff


	//   ....[37]....
        /*0170*/ 	.word	0xffffffff


	//   ....[38]....
        /*0174*/ 	.word	0xffffffff


	//   ....[39]....
        /*0178*/ 	.word	0xffffffff


	//   ....[40]....
        /*017c*/ 	.word	0xffffffff


	//   ....[41]....
        /*0180*/ 	.word	0xffffffff


	//   ....[42]....
        /*0184*/ 	.word	0xffffffff


	//   ....[43]....
        /*0188*/ 	.word	0xffffffff


	//   ....[44]....
        /*018c*/ 	.word	0xffffffff


	//   ....[45]....
        /*0190*/ 	.word	0xffffffff


	//   ....[46]....
        /*0194*/ 	.word	0xffffffff


	//   ....[47]....
        /*0198*/ 	.word	0xffffffff


	//   ....[48]....
        /*019c*/ 	.word	0xffffffff


	//   ....[49]....
        /*01a0*/ 	.word	0xffffffff


	//   ....[50]....
        /*01a4*/ 	.word	0xffffffff


	//   ....[51]....
        /*01a8*/ 	.word	0xffffffff


	//   ....[52]....
        /*01ac*/ 	.word	0xffffffff


	//   ....[53]....
        /*01b0*/ 	.word	0xffffffff


	//   ....[54]....
        /*01b4*/ 	.word	0xffffffff


	//   ....[55]....
        /*01b8*/ 	.word	0xffffffff


	//   ....[56]....
        /*01bc*/ 	.word	0xffffffff


	//   ....[57]....
        /*01c0*/ 	.word	0xffffffff


	//   ....[58]....
        /*01c4*/ 	.word	0xffffffff


	//   ....[59]....
        /*01c8*/ 	.word	0xffffffff


	//   ....[60]....
        /*01cc*/ 	.word	0xffffffff


	//   ....[61]....
        /*01d0*/ 	.word	0xffffffff


	//   ....[62]....
        /*01d4*/ 	.word	0xffffffff


	//   ....[63]....
        /*01d8*/ 	.word	0xffffffff


	//   ....[64]....
        /*01dc*/ 	.word	0xffffffff


	//   ....[65]....
        /*01e0*/ 	.word	0xffffffff


	//   ....[66]....
        /*01e4*/ 	.word	0xffffffff


	//   ....[67]....
        /*01e8*/ 	.word	0xffffffff


	//   ....[68]....
        /*01ec*/ 	.word	0xffffffff


	//   ....[69]....
        /*01f0*/ 	.word	0xffffffff


	//   ....[70]....
        /*01f4*/ 	.word	0xffffffff


	//   ....[71]....
        /*01f8*/ 	.word	0xffffffff


	//   ....[72]....
        /*01fc*/ 	.word	0xffffffff


	//   ....[73]....
        /*0200*/ 	.word	0xffffffff


	//   ....[74]....
        /*0204*/ 	.word	0xffffffff


	//   ....[75]....
        /*0208*/ 	.word	0xffffffff


	//   ....[76]....
        /*020c*/ 	.word	0xffffffff


	//   ....[77]....
        /*0210*/ 	.word	0xffffffff


	//   ....[78]....
        /*0214*/ 	.word	0xffffffff


	//   ....[79]....
        /*0218*/ 	.word	0xffffffff


	//   ....[80]....
        /*021c*/ 	.word	0xffffffff


	//   ....[81]....
        /*0220*/ 	.word	0xffffffff


	//   ....[82]....
        /*0224*/ 	.word	0xffffffff


	//   ....[83]....
        /*0228*/ 	.word	0xffffffff


	//   ....[84]....
        /*022c*/ 	.word	0xffffffff


	//   ....[85]....
        /*0230*/ 	.word	0xffffffff


	//   ....[86]....
        /*0234*/ 	.word	0xffffffff


	//   ....[87]....
        /*0238*/ 	.word	0xffffffff


	//   ....[88]....
        /*023c*/ 	.word	0xffffffff


	//   ....[89]....
        /*0240*/ 	.word	0xffffffff


	//   ....[90]....
        /*0244*/ 	.word	0xffffffff


	//   ....[91]....
        /*0248*/ 	.word	0xffffffff


	//   ....[92]....
        /*024c*/ 	.word	0xffffffff


	//   ....[93]....
        /*0250*/ 	.word	0xffffffff


	//   ....[94]....
        /*0254*/ 	.word	0xffffffff


	//   ....[95]....
        /*0258*/ 	.word	0xffffffff


	//   ....[96]....
        /*025c*/ 	.word	0xffffffff


	//   ....[97]....
        /*0260*/ 	.word	0xffffffff


	//   ....[98]....
        /*0264*/ 	.word	0xffffffff


	//   ....[99]....
        /*0268*/ 	.word	0xffffffff


	//   ....[100]....
        /*026c*/ 	.word	0xffffffff


	//   ....[101]....
        /*0270*/ 	.word	0xffffffff


	//   ....[102]....
        /*0274*/ 	.word	0xffffffff


	//   ....[103]....
        /*0278*/ 	.word	0xffffffff


	//   ....[104]....
        /*027c*/ 	.word	0xffffffff


	//   ....[105]....
        /*0280*/ 	.word	0xffffffff


	//   ....[106]....
        /*0284*/ 	.word	0xffffffff


	//   ....[107]....
        /*0288*/ 	.word	0xffffffff


	//   ....[108]....
        /*028c*/ 	.word	0xffffffff


	//   ....[109]....
        /*0290*/ 	.word	0xffffffff


	//   ....[110]....
        /*0294*/ 	.word	0xffffffff


	//   ....[111]....
        /*0298*/ 	.word	0xffffffff


	//   ....[112]....
        /*029c*/ 	.word	0xffffffff


	//   ....[113]....
        /*02a0*/ 	.word	0xffffffff


	//   ....[114]....
        /*02a4*/ 	.word	0xffffffff


	//   ....[115]....
        /*02a8*/ 	.word	0xffffffff


	//   ....[116]....
        /*02ac*/ 	.word	0xffffffff


	//   ....[117]....
        /*02b0*/ 	.word	0xffffffff


	//   ....[118]....
        /*02b4*/ 	.word	0xffffffff


	//   ....[119]....
        /*02b8*/ 	.word	0xffffffff


	//   ....[120]....
        /*02bc*/ 	.word	0xffffffff


	//   ....[121]....
        /*02c0*/ 	.word	0xffffffff


	//   ....[122]....
        /*02c4*/ 	.word	0xffffffff


	//   ....[123]....
        /*02c8*/ 	.word	0xffffffff


	//   ....[124]....
        /*02cc*/ 	.word	0xffffffff


	//   ....[125]....
        /*02d0*/ 	.word	0xffffffff


	//   ....[126]....
        /*02d4*/ 	.word	0xffffffff


	//   ....[127]....
        /*02d8*/ 	.word	0xffffffff


	//   ....[128]....
        /*02dc*/ 	.word	0xffffffff


	//   ....[129]....
        /*02e0*/ 	.word	0xffffffff


	//   ....[130]....
        /*02e4*/ 	.word	0xffffffff


	//   ....[131]....
        /*02e8*/ 	.word	0xffffffff


	//   ....[132]....
        /*02ec*/ 	.word	0xffffffff


	//   ....[133]....
        /*02f0*/ 	.word	0xffffffff


	//   ....[134]....
        /*02f4*/ 	.word	0xffffffff


	//   ....[135]....
        /*02f8*/ 	.word	0xffffffff


	//   ....[136]....
        /*02fc*/ 	.word	0xffffffff


	//   ....[137]....
        /*0300*/ 	.word	0xffffffff


	//   ....[138]....
        /*0304*/ 	.word	0xffffffff


	//   ....[139]....
        /*0308*/ 	.word	0xffffffff


	//   ....[140]....
        /*030c*/ 	.word	0xffffffff


	//   ....[141]....
        /*0310*/ 	.word	0xffffffff


	//   ....[142]....
        /*0314*/ 	.word	0x05000007


	//   ....[143]....
        /*0318*/ 	.word	0xffffffff


	//   ....[144]....
        /*031c*/ 	.word	0xffffffff


	//   ....[145]....
        /*0320*/ 	.word	0xffffffff


	//   ....[146]....
        /*0324*/ 	.word	0xffffffff


	//   ....[147]....
        /*0328*/ 	.word	0xffffffff


	//   ....[148]....
        /*032c*/ 	.word	0xffffffff


	//   ....[149]....
        /*0330*/ 	.word	0xffffffff


	//   ....[150]....
        /*0334*/ 	.word	0xffffffff


	//   ....[151]....
        /*0338*/ 	.word	0xffffffff


	//   ....[152]....
        /*033c*/ 	.word	0xffffffff


	//   ....[153]....
        /*0340*/ 	.word	0xffffffff


	//   ....[154]....
        /*0344*/ 	.word	0xffffffff


	//   ....[155]....
        /*0348*/ 	.word	0xffffffff


	//   ....[156]....
        /*034c*/ 	.word	0xffffffff


	//   ....[157]....
        /*0350*/ 	.word	0xffffffff


	//   ....[158]....
        /*0354*/ 	.word	0xffffffff


	//   ....[159]....
        /*0358*/ 	.word	0xffffffff


	//   ....[160]....
        /*035c*/ 	.word	0xffffffff


	//   ....[161]....
        /*0360*/ 	.word	0xffffffff


	//   ....[162]....
        /*0364*/ 	.word	0xffffffff


	//   ....[163]....
        /*0368*/ 	.word	0xffffffff


	//   ....[164]....
        /*036c*/ 	.word	0xffffffff


	//   ....[165]....
        /*0370*/ 	.word	0xffffffff


	//   ....[166]....
        /*0374*/ 	.word	0xffffffff


	//   ....[167]....
        /*0378*/ 	.word	0xffffffff


	//   ....[168]....
        /*037c*/ 	.word	0xffffffff


	//   ....[169]....
        /*0380*/ 	.word	0xffffffff


	//   ....[170]....
        /*0384*/ 	.word	0xffffffff


	//   ....[171]....
        /*0388*/ 	.word	0xffffffff


	//   ....[172]....
        /*038c*/ 	.word	0xffffffff


	//   ....[173]....
        /*0390*/ 	.word	0x05000056


	//   ....[174]....
        /*0394*/ 	.word	0x05000056


	//   ....[175]....
        /*0398*/ 	.word	0x05000056


	//   ....[176]....
        /*039c*/ 	.word	0x05000056


	//   ....[177]....
        /*03a0*/ 	.word	0x05000056


	//----- nvinfo : EIATTR_COOP_GROUP_INSTR_OFFSETS
	.align		4
.L_200:
        /*03a4*/ 	.byte	0x04, 0x28
        /*03a6*/ 	.short	(.L_202 - .L_201)


	//   ....[0]....
.L_201:
        /*03a8*/ 	.word	0x00000ed0


	//   ....[1]....
        /*03ac*/ 	.word	0x000017e0


	//   ....[2]....
        /*03b0*/ 	.word	0x000020b0


	//   ....[3]....
        /*03b4*/ 	.word	0x000020d0


	//   ....[4]....
        /*03b8*/ 	.word	0x000020f0


	//   ....[5]....
        /*03bc*/ 	.word	0x00002110


	//   ....[6]....
        /*03c0*/ 	.word	0x00002130


	//   ....[7]....
        /*03c4*/ 	.word	0x000025d0


	//   ....[8]....
        /*03c8*/ 	.word	0x000025e0


	//   ....[9]....
        /*03cc*/ 	.word	0x00002600


	//   ....[10]....
        /*03d0*/ 	.word	0x00002620


	//   ....[11]....
        /*03d4*/ 	.word	0x00002670


	//   ....[12]....
        /*03d8*/ 	.word	0x000026a0


	//   ....[13]....
        /*03dc*/ 	.word	0x000026f0


	//   ....[14]....
        /*03e0*/ 	.word	0x00002730


	//   ....[15]....
        /*03e4*/ 	.word	0x00002820


	//   ....[16]....
        /*03e8*/ 	.word	0x00002860


	//   ....[17]....
        /*03ec*/ 	.word	0x00002870


	//   ....[18]....
        /*03f0*/ 	.word	0x00002890


	//   ....[19]....
        /*03f4*/ 	.word	0x000028d0


	//   ....[20]....
        /*03f8*/ 	.word	0x00002900


	//   ....[21]....
        /*03fc*/ 	.word	0x00002940


	//   ....[22]....
        /*0400*/ 	.word	0x00002960


	//   ....[23]....
        /*0404*/ 	.word	0x00002980


	//   ....[24]....
        /*0408*/ 	.word	0x00002a80


	//   ....[25]....
        /*040c*/ 	.word	0x00002ac0


	//   ....[26]....
        /*0410*/ 	.word	0x00002ad0


	//   ....[27]....
        /*0414*/ 	.word	0x00002af0


	//   ....[28]....
        /*0418*/ 	.word	0x00002b30


	//   ....[29]....
        /*041c*/ 	.word	0x00002b60


	//   ....[30]....
        /*0420*/ 	.word	0x00002ba0


	//   ....[31]....
        /*0424*/ 	.word	0x00002bc0


	//   ....[32]....
        /*0428*/ 	.word	0x00002be0


	//   ....[33]....
        /*042c*/ 	.word	0x00002ce0


	//   ....[34]....
        /*0430*/ 	.word	0x00002d30


	//   ....[35]....
        /*0434*/ 	.word	0x00002d40


	//   ....[36]....
        /*0438*/ 	.word	0x00002d70


	//   ....[37]....
        /*043c*/ 	.word	0x00002d90


	//   ....[38]....
        /*0440*/ 	.word	0x00002de0


	//   ....[39]....
        /*0444*/ 	.word	0x00002e00


	//   ....[40]....
        /*0448*/ 	.word	0x00002e40


	//   ....[41]....
        /*044c*/ 	.word	0x00002e60


	//   ....[42]....
        /*0450*/ 	.word	0x00002f80


	//   ....[43]....
        /*0454*/ 	.word	0x00002f90


	//   ....[44]....
        /*0458*/ 	.word	0x00002fe0


	//   ....[45]....
        /*045c*/ 	.word	0x00003010


	//   ....[46]....
        /*0460*/ 	.word	0x00003040


	//   ....[47]....
        /*0464*/ 	.word	0x00003070


	//   ....[48]....
        /*0468*/ 	.word	0x000030a0


	//   ....[49]....
        /*046c*/ 	.word	0x000030d0


	//   ....[50]....
        /*0470*/ 	.word	0x00003100


	//   ....[51]....
        /*0474*/ 	.word	0x000031c0


	//   ....[52]....
        /*0478*/ 	.word	0x000031d0


	//   ....[53]....
        /*047c*/ 	.word	0x00003220


	//   ....[54]....
        /*0480*/ 	.word	0x00003250


	//   ....[55]....
        /*0484*/ 	.word	0x00003280


	//   ....[56]....
        /*0488*/ 	.word	0x000032b0


	//   ....[57]....
        /*048c*/ 	.word	0x000032e0


	//   ....[58]....
        /*0490*/ 	.word	0x00003310


	//   ....[59]....
        /*0494*/ 	.word	0x00003340


	//   ....[60]....
        /*0498*/ 	.word	0x00003400


	//   ....[61]....
        /*049c*/ 	.word	0x00003410


	//   ....[62]....
        /*04a0*/ 	.word	0x00003460


	//   ....[63]....
        /*04a4*/ 	.word	0x00003490


	//   ....[64]....
        /*04a8*/ 	.word	0x000034c0


	//   ....[65]....
        /*04ac*/ 	.word	0x000034f0


	//   ....[66]....
        /*04b0*/ 	.word	0x00003520


	//   ....[67]....
        /*04b4*/ 	.word	0x00003550


	//   ....[68]....
        /*04b8*/ 	.word	0x00003580


	//   ....[69]....
        /*04bc*/ 	.word	0x00003640


	//   ....[70]....
        /*04c0*/ 	.word	0x00003650


	//   ....[71]....
        /*04c4*/ 	.word	0x000036a0


	//   ....[72]....
        /*04c8*/ 	.word	0x000036d0


	//   ....[73]....
        /*04cc*/ 	.word	0x00003700


	//   ....[74]....
        /*04d0*/ 	.word	0x00003730


	//   ....[75]....
        /*04d4*/ 	.word	0x00003760


	//   ....[76]....
        /*04d8*/ 	.word	0x00003790


	//   ....[77]....
        /*04dc*/ 	.word	0x000037c0


	//   ....[78]....
        /*04e0*/ 	.word	0x000038c0


	//   ....[79]....
        /*04e4*/ 	.word	0x000038d0


	//   ....[80]....
        /*04e8*/ 	.word	0x00003920


	//   ....[81]....
        /*04ec*/ 	.word	0x00003950


	//   ....[82]....
        /*04f0*/ 	.word	0x00003980


	//   ....[83]....
        /*04f4*/ 	.word	0x000039b0


	//   ....[84]....
        /*04f8*/ 	.word	0x000039e0


	//   ....[85]....
        /*04fc*/ 	.word	0x00003a10


	//   ....[86]....
        /*0500*/ 	.word	0x00003a40


	//   ....[87]....
        /*0504*/ 	.word	0x00003ae0


	//   ....[88]....
        /*0508*/ 	.word	0x00003b20


	//   ....[89]....
        /*050c*/ 	.word	0x00003b30


	//   ....[90]....
        /*0510*/ 	.word	0x00003b80


	//   ....[91]....
        /*0514*/ 	.word	0x00003bb0


	//   ....[92]....
        /*0518*/ 	.word	0x00003be0


	//   ....[93]....
        /*051c*/ 	.word	0x00003c10


	//   ....[94]....
        /*0520*/ 	.word	0x00003c40


	//   ....[95]....
        /*0524*/ 	.word	0x00003c70


	//   ....[96]....
        /*0528*/ 	.word	0x00003d60


	//   ....[97]....
        /*052c*/ 	.word	0x00003d70


	//   ....[98]....
        /*0530*/ 	.word	0x00003dc0


	//   ....[99]....
        /*0534*/ 	.word	0x00003df0


	//   ....[100]....
        /*0538*/ 	.word	0x00003e20


	//   ....[101]....
        /*053c*/ 	.word	0x00003e50


	//   ....[102]....
        /*0540*/ 	.word	0x00003e80


	//   ....[103]....
        /*0544*/ 	.word	0x00003eb0


	//   ....[104]....
        /*0548*/ 	.word	0x00003ee0


	//   ....[105]....
        /*054c*/ 	.word	0x00003f90


	//   ....[106]....
        /*0550*/ 	.word	0x00003fb0


	//   ....[107]....
        /*0554*/ 	.word	0x00003fc0


	//   ....[108]....
        /*0558*/ 	.word	0x00004010


	//   ....[109]....
        /*055c*/ 	.word	0x00004040


	//   ....[110]....
        /*0560*/ 	.word	0x00004070


	//   ....[111]....
        /*0564*/ 	.word	0x000040a0


	//   ....[112]....
        /*0568*/ 	.word	0x000040d0


	//   ....[113]....
        /*056c*/ 	.word	0x00004100


	//   ....[114]....
        /*0570*/ 	.word	0x000041e0


	//   ....[115]....
        /*0574*/ 	.word	0x00004240


	//   ....[116]....
        /*0578*/ 	.word	0x00004250


	//   ....[117]....
        /*057c*/ 	.word	0x000042a0


	//   ....[118]....
        /*0580*/ 	.word	0x000042d0


	//   ....[119]....
        /*0584*/ 	.word	0x00004300


	//   ....[120]....
        /*0588*/ 	.word	0x00004330


	//   ....[121]....
        /*058c*/ 	.word	0x00004360


	//   ....[122]....
        /*0590*/ 	.word	0x00004390


	//   ....[123]....
        /*0594*/ 	.word	0x00004470


	//   ....[124]....
        /*0598*/ 	.word	0x000044c0


	//   ....[125]....
        /*059c*/ 	.word	0x000044d0


	//   ....[126]....
        /*05a0*/ 	.word	0x00004520


	//   ....[127]....
        /*05a4*/ 	.word	0x00004550


	//   ....[128]....
        /*05a8*/ 	.word	0x00004580


	//   ....[129]....
        /*05ac*/ 	.word	0x000045b0


	//   ....[130]....
        /*05b0*/ 	.word	0x000045e0


	//   ....[131]....
        /*05b4*/ 	.word	0x00004610


	//   ....[132]....
        /*05b8*/ 	.word	0x000046d0


	//   ....[133]....
        /*05bc*/ 	.word	0x00004740


	//   ....[134]....
        /*05c0*/ 	.word	0x00004760


	//   ....[135]....
        /*05c4*/ 	.word	0x000047d0


	//   ....[136]....
        /*05c8*/ 	.word	0x00004800


	//   ....[137]....
        /*05cc*/ 	.word	0x00004830


	//   ....[138]....
        /*05d0*/ 	.word	0x00004860


	//   ....[139]....
        /*05d4*/ 	.word	0x00004890


	//   ....[140]....
        /*05d8*/ 	.word	0x000048c0


	//   ....[141]....
        /*05dc*/ 	.word	0x00004a20


	//   ....[142]....
        /*05e0*/ 	.word	0x00004e60


	//   ....[143]....
        /*05e4*/ 	.word	0x00005130


	//   ....[144]....
        /*05e8*/ 	.word	0x00005200


	//   ....[145]....
        /*05ec*/ 	.word	0x000052d0


	//   ....[146]....
        /*05f0*/ 	.word	0x000053a0


	//   ....[147]....
        /*05f4*/ 	.word	0x00005470


	//   ....[148]....
        /*05f8*/ 	.word	0x00005540


	//   ....[149]....
        /*05fc*/ 	.word	0x00005610


	//   ....[150]....
        /*0600*/ 	.word	0x000056e0


	//   ....[151]....
        /*0604*/ 	.word	0x000057b0


	//   ....[152]....
        /*0608*/ 	.word	0x00005880


	//   ....[153]....
        /*060c*/ 	.word	0x00005950


	//   ....[154]....
        /*0610*/ 	.word	0x00005a20


	//   ....[155]....
        /*0614*/ 	.word	0x00005af0


	//   ....[156]....
        /*0618*/ 	.word	0x00005bc0


	//   ....[157]....
        /*061c*/ 	.word	0x00005c80


	//   ....[158]....
        /*0620*/ 	.word	0x00005ea0


	//   ....[159]....
        /*0624*/ 	.word	0x00005fd0


	//   ....[160]....
        /*0628*/ 	.word	0x00006100


	//   ....[161]....
        /*062c*/ 	.word	0x00006230


	//   ....[162]....
        /*0630*/ 	.word	0x00006360


	//   ....[163]....
        /*0634*/ 	.word	0x00006490


	//   ....[164]....
        /*0638*/ 	.word	0x000065c0


	//   ....[165]....
        /*063c*/ 	.word	0x000066e0


	//   ....[166]....
        /*0640*/ 	.word	0x000067f0


	//   ....[167]....
        /*0644*/ 	.word	0x00006900


	//   ....[168]....
        /*0648*/ 	.word	0x00006a10


	//   ....[169]....
        /*064c*/ 	.word	0x00006b20


	//   ....[170]....
        /*0650*/ 	.word	0x00006c30


	//   ....[171]....
        /*0654*/ 	.word	0x00006d40


	//   ....[172]....
        /*0658*/ 	.word	0x00006e40


	//   ....[173]....
        /*065c*/ 	.word	0x00006eb0


	//   ....[174]....
        /*0660*/ 	.word	0x00006f20


	//   ....[175]....
        /*0664*/ 	.word	0x00006f90


	//   ....[176]....
        /*0668*/ 	.word	0x00007000


	//   ....[177]....
        /*066c*/ 	.word	0x00007070


	//----- nvinfo : EIATTR_VRC_CTA_INIT_COUNT
	.align		4
.L_202:
        /*0670*/ 	.byte	0x02, 0x4a
	.zero		1
	.zero		1


	//----- nvinfo : EIATTR_EXIT_INSTR_OFFSETS
	.align		4
        /*0674*/ 	.byte	0x04, 0x1c
        /*0676*/ 	.short	(.L_204 - .L_203)


	//   ....[0]....
.L_203:
        /*0678*/ 	.word	0x00001b40


	//   ....[1]....
        /*067c*/ 	.word	0x00001ea0


	//   ....[2]....
        /*0680*/ 	.word	0x00001ec0


	//   ....[3]....
        /*0684*/ 	.word	0x00005c90


	//   ....[4]....
        /*0688*/ 	.word	0x00006e50


	//----- nvinfo : EIATTR_MAX_THREADS
	.align		4
.L_204:
        /*068c*/ 	.byte	0x04, 0x05
        /*068e*/ 	.short	(.L_206 - .L_205)
.L_205:
        /*0690*/ 	.word	0x00000180
        /*0694*/ 	.word	0x00000001
        /*0698*/ 	.word	0x00000001


	//----- nvinfo : EIATTR_CRS_STACK_SIZE
	.align		4
.L_206:
        /*069c*/ 	.byte	0x04, 0x1e
        /*069e*/ 	.short	(.L_208 - .L_207)
.L_207:
        /*06a0*/ 	.word	0x00000000


	//----- nvinfo : EIATTR_CBANK_PARAM_SIZE
	.align		4
.L_208:
        /*06a4*/ 	.byte	0x03, 0x19
        /*06a6*/ 	.short	0x004d


	//----- nvinfo : EIATTR_PARAM_CBANK
	.align		4
        /*06a8*/ 	.byte	0x04, 0x0a
        /*06aa*/ 	.short	(.L_210 - .L_209)
	.align		4
.L_209:
        /*06ac*/ 	.word	index@(.nv.constant0._ZN3cub18CUB_300001_SM_10006detail10radix_sort29DeviceRadixSortOnesweepKernelINS1_5radix10policy_hubIlNS0_8NullTypeEyE10Policy1000ELNS0_9SortOrderE0ElS6_yiiNS1_21identity_decomposer_tEEEvPT5_SC_PT3_PKSD_PT1_PKSH_PT2_PKSL_T4_iiT6_)
        /*06b0*/ 	.short	0x0380
        /*06b2*/ 	.short	0x004d


	//----- nvinfo : EIATTR_SW_WAR
	.align		4
.L_210:
        /*06b4*/ 	.byte	0x04, 0x36
        /*06b6*/ 	.short	(.L_212 - .L_211)
.L_211:
        /*06b8*/ 	.word	0x00000008
.L_212:


//--------------------- .nv.info._ZN3cub18CUB_300001_SM_10006detail10radix_sort33DeviceRadixSortExclusiveSumKernelINS1_5radix10policy_hubIlNS0_8NullTypeEyE10Policy1000EyEEvPT0_ --------------------------
	.section	.nv.info._ZN3cub18CUB_300001_SM_10006detail10radix_sort33DeviceRadixSortExclusiveSumKernelINS1_5radix10policy_hubIlNS0_8NullTypeEyE10Policy1000EyEEvPT0_,"",@"SHT_CUDA_INFO"
	.sectionflags	@""
	.align	4


	//----- nvinfo : EIATTR_CUDA_API_VERSION
	.align		4
        /*0000*/ 	.byte	0x04, 0x37
        /*0002*/ 	.short	(.L_214 - .L_213)
.L_213:
        /*0004*/ 	.word	0x00000082


	//----- nvinfo : EIATTR_KPARAM_INFO
	.align		4
.L_214:
        /*0008*/ 	.byte	0x04, 0x17
        /*000a*/ 	.short	(.L_216 - .L_215)
.L_215:
        /*000c*/ 	.word	0x00000000
        /*0010*/ 	.short	0x0000
        /*0012*/ 	.short	0x0000
        /*0014*/ 	.byte	0x00, 0xf5, 0x21, 0x00


	//----- nvinfo : EIATTR_SPARSE_MMA_MASK
	.align		4
.L_216:
        /*0018*/ 	.byte	0x03, 0x50
        /*001a*/ 	.short	0x0000


	//----- nvinfo : EIATTR_MAXREG_COUNT
	.align		4
        /*001c*/ 	.byte	0x03, 0x1b
        /*001e*/ 	.short	0x00ff


	//----- nvinfo : EIATTR_NUM_BARRIERS
	.align		4
        /*0020*/ 	.byte	0x02, 0x4c
        /*0022*/ 	.byte	0x01
	.zero		1


	//----- nvinfo : EIATTR_MERCURY_ISA_VERSION
	.align		4
        /*0024*/ 	.byte	0x03, 0x5f
        /*0026*/ 	.short	0x0101


	//----- nvinfo : EIATTR_COOP_GROUP_MASK_REGIDS
	.align		4
        /*0028*/ 	.byte	0x04, 0x29
        /*002a*/ 	.short	(.L_218 - .L_217)


	//   ....[0]....
.L_217:
        /*002c*/ 	.word	0xffffffff


	//   ....[1]....
        /*0030*/ 	.word	0xffffffff


	//   ....[2]....
        /*0034*/ 	.word	0xffffffff


	//   ....[3]....
        /*0038*/ 	.word	0xffffffff


	//   ....[4]....
        /*003c*/ 	.word	0xffffffff


	//   ....[5]....
        /*0040*/ 	.word	0xffffffff


	//   ....[6]....
        /*0044*/ 	.word	0xffffffff


	//   ....[7]....
        /*0048*/ 	.word	0xffffffff


	//   ....[8]....
        /*004c*/ 	.word	0xffffffff


	//   ....[9]....
        /*0050*/ 	.word	0xffffffff


	//   ....[10]....
        /*0054*/ 	.word	0x05000015


	//   ....[11]....
        /*0058*/ 	.word	0x05000015


	//   ....[12]....
        /*005c*/ 	.word	0x05000015


	//   ....[13]....
        /*0060*/ 	.word	0x05000015


	//   ....[14]....
        /*0064*/ 	.word	0x05000015


	//   ....[15]....
        /*0068*/ 	.word	0x05000015


	//   ....[16]....
        /*006c*/ 	.word	0x05000015


	//   ....[17]....
        /*0070*/ 	.word	0x05000015


	//   ....[18]....
        /*0074*/ 	.word	0x05000015


	//   ....[19]....
        /*0078*/ 	.word	0x05000015


	//----- nvinfo : EIATTR_COOP_GROUP_INSTR_OFFSETS
	.align		4
.L_218:
        /*007c*/ 	.byte	0x04, 0x28
        /*007e*/ 	.short	(.L_220 - .L_219)


	//   ....[0]....
.L_219:
        /*0080*/ 	.word	0x00000250


	//   ....[1]....
        /*0084*/ 	.word	0x00000260


	//   ....[2]....
        /*0088*/ 	.word	0x000002a0


	//   ....[3]....
        /*008c*/ 	.word	0x000002c0


	//   ....[4]....
        /*0090*/ 	.word	0x00000310


	//   ....[5]....
        /*0094*/ 	.word	0x00000320


	//   ....[6]....
        /*0098*/ 	.word	0x00000360


	//   ....[7]....
        /*009c*/ 	.word	0x00000380


	//   ....[8]....
        /*00a0*/ 	.word	0x000003d0


	//   ....[9]....
        /*00a4*/ 	.word	0x000003e0


	//   ....[10]....
        /*00a8*/ 	.word	0x00000660


	//   ....[11]....
        /*00ac*/ 	.word	0x000006b0


	//   ....[12]....
        /*00b0*/ 	.word	0x00000740


	//   ....[13]....
        /*00b4*/ 	.word	0x00000790


	//   ....[14]....
        /*00b8*/ 	.word	0x00000820


	//   ....[15]....
        /*00bc*/ 	.word	0x00000870


	//   ....[16]....
        /*00c0*/ 	.word	0x00000900


	//   ....[17]....
        /*00c4*/ 	.word	0x00000950


	//   ....[18]....
        /*00c8*/ 	.word	0x000009e0


	//   ....[19]....
        /*00cc*/ 	.word	0x00000a30


	//----- nvinfo : EIATTR_VRC_CTA_INIT_COUNT
	.align		4
.L_220:
        /*00d0*/ 	.byte	0x02, 0x4a
	.zero		1
	.zero		1


	//----- nvinfo : EIATTR_EXIT_INSTR_OFFSETS
	.align		4
        /*00d4*/ 	.byte	0x04, 0x1c
        /*00d6*/ 	.short	(.L_222 - .L_221)


	//   ....[0]....
.L_221:
        /*00d8*/ 	.word	0x000005d0


	//   ....[1]....
        /*00dc*/ 	.word	0x00000600


	//----- nvinfo : EIATTR_CRS_STACK_SIZE
	.align		4
.L_222:
        /*00e0*/ 	.byte	0x04, 0x1e
        /*00e2*/ 	.short	(.L_224 - .L_223)
.L_223:
        /*00e4*/ 	.word	0x00000000


	//----- nvinfo : EIATTR_CBANK_PARAM_SIZE
	.align		4
.L_224:
        /*00e8*/ 	.byte	0x03, 0x19
        /*00ea*/ 	.short	0x0008


	//----- nvinfo : EIATTR_PARAM_CBANK
	.align		4
        /*00ec*/ 	.byte	0x04, 0x0a
        /*00ee*/ 	.short	(.L_226 - .L_225)
	.align		4
.L_225:
        /*00f0*/ 	.word	index@(.nv.constant0._ZN3cub18CUB_300001_SM_10006detail10radix_sort33DeviceRadixSortExclusiveSumKernelINS1_5radix10policy_hubIlNS0_8NullTypeEyE10Policy1000EyEEvPT0_)
        /*00f4*/ 	.short	0x0380
        /*00f6*/ 	.short	0x0008


	//----- nvinfo : EIATTR_SW_WAR
	.align		4
.L_226:
        /*00f8*/ 	.byte	0x04, 0x36
        /*00fa*/ 	.short	(.L_228 - .L_227)
.L_227:
        /*00fc*/ 	.word	0x00000008
.L_228:


//--------------------- .nv.info._ZN3cub18CUB_300001_SM_10006detail10radix_sort30DeviceRadixSortHistogramKernelINS1_5radix10policy_hubIlNS0_8NullTypeEyE10Policy1000ELNS0_9SortOrderE0ElyNS1_21identity_decomposer_tEEEvPT2_PKT1_SB_iiT3_ --------------------------
	.section	.nv.info._ZN3cub18CUB_300001_SM_10006detail10radix_sort30DeviceRadixSortHistogramKernelINS1_5radix10policy_hubIlNS0_8NullTypeEyE10Policy1000ELNS0_9SortOrderE0ElyNS1_21identity_decomposer_tEEEvPT2_PKT1_SB_iiT3_,"",@"SHT_CUDA_INFO"
	.sectionflags	@""
	.align	4


	//----- nvinfo : EIATTR_CUDA_API_VERSION
	.align		4
        /*0000*/ 	.byte	0x04, 0x37
        /*0002*/ 	.short	(.L_230 - .L_229)
.L_229:
        /*0004*/ 	.word	0x00000082


	//----- nvinfo : EIATTR_KPARAM_INFO
	.align		4
.L_230:
        /*0008*/ 	.byte	0x04, 0x17
        /*000a*/ 	.short	(.L_232 - .L_231)
.L_231:
        /*000c*/ 	.word	0x00000000
        /*0010*/ 	.short	0x0005
        /*0012*/ 	.short	0x0020
        /*0014*/ 	.byte	0x00, 0xf0, 0x05, 0x00


	//----- nvinfo : EIATTR_KPARAM_INFO
	.align		4
.L_232:
        /*0018*/ 	.byte	0x04, 0x17
        /*001a*/ 	.short	(.L_234 - .L_233)
.L_233:
        /*001c*/ 	.word	0x00000000
        /*0020*/ 	.short	0x0004
        /*0022*/ 	.short	0x001c
        /*0024*/ 	.byte	0x00, 0xf0, 0x11, 0x00


	//----- nvinfo : EIATTR_KPARAM_INFO
	.align		4
.L_234:
        /*0028*/ 	.byte	0x04, 0x17
        /*002a*/ 	.short	(.L_236 - .L_235)
.L_235:
        /*002c*/ 	.word	0x00000000
        /*0030*/ 	.short	0x0003
        /*0032*/ 	.short	0x0018
        /*0034*/ 	.byte	0x00, 0xf0, 0x11, 0x00


	//----- nvinfo : EIATTR_KPARAM_INFO
	.align		4
.L_236:
        /*0038*/ 	.byte	0x04, 0x17
        /*003a*/ 	.short	(.L_238 - .L_237)
.L_237:
        /*003c*/ 	.word	0x00000000
        /*0040*/ 	.short	0x0002
        /*0042*/ 	.short	0x0010
        /*0044*/ 	.byte	0x00, 0xf0, 0x21, 0x00


	//----- nvinfo : EIATTR_KPARAM_INFO
	.align		4
.L_238:
        /*0048*/ 	.byte	0x04, 0x17
        /*004a*/ 	.short	(.L_240 - .L_239)
.L_239:
        /*004c*/ 	.word	0x00000000
        /*0050*/ 	.short	0x0001
        /*0052*/ 	.short	0x0008
        /*0054*/ 	.byte	0x00, 0xf5, 0x21, 0x00


	//----- nvinfo : EIATTR_KPARAM_INFO
	.align		4
.L_240:
        /*0058*/ 	.byte	0x04, 0x17
        /*005a*/ 	.short	(.L_242 - .L_241)
.L_241:
        /*005c*/ 	.word	0x00000000
        /*0060*/ 	.short	0x0000
        /*0062*/ 	.short	0x0000
        /*0064*/ 	.byte	0x00, 0xf5, 0x21, 0x00


	//----- nvinfo : EIATTR_SPARSE_MMA_MASK
	.align		4
.L_242:
        /*0068*/ 	.byte	0x03, 0x50
        /*006a*/ 	.short	0x0000


	//----- nvinfo : EIATTR_MAXREG_COUNT
	.align		4
        /*006c*/ 	.byte	0x03, 0x1b
        /*006e*/ 	.short	0x00ff


	//----- nvinfo : EIATTR_NUM_BARRIERS
	.align		4
        /*0070*/ 	.byte	0x02, 0x4c
        /*0072*/ 	.byte	0x01
	.zero		1


	//----- nvinfo : EIATTR_MERCURY_ISA_VERSION
	.align		4
        /*0074*/ 	.byte	0x03, 0x5f
        /*0076*/ 	.short	0x0101


	//----- nvinfo : EIATTR_VRC_CTA_INIT_COUNT
	.align		4
        /*0078*/ 	.byte	0x02, 0x4a
	.zero		1
	.zero		1


	//----- nvinfo : EIATTR_EXIT_INSTR_OFFSETS
	.align		4
        /*007c*/ 	.byte	0x04, 0x1c
        /*007e*/ 	.short	(.L_244 - .L_243)


	//   ....[0]....
.L_243:
        /*0080*/ 	.word	0x00000040


	//   ....[1]....
        /*0084*/ 	.word	0x000030c0


	//----- nvinfo : EIATTR_MAX_THREADS
	.align		4
.L_244:
        /*0088*/ 	.byte	0x04, 0x05
        /*008a*/ 	.short	(.L_246 - .L_245)
.L_245:
        /*008c*/ 	.word	0x00000080
        /*0090*/ 	.word	0x00000001
        /*0094*/ 	.word	0x00000001


	//----- nvinfo : EIATTR_CRS_STACK_SIZE
	.align		4
.L_246:
        /*0098*/ 	.byte	0x04, 0x1e
        /*009a*/ 	.short	(.L_248 - .L_247)
.L_247:
        /*009c*/ 	.word	0x00000000


	//----- nvinfo : EIATTR_CBANK_PARAM_SIZE
	.align		4
.L_248:
        /*00a0*/ 	.byte	0x03, 0x19
        /*00a2*/ 	.short	0x0021


	//----- nvinfo : EIATTR_PARAM_CBANK
	.align		4
        /*00a4*/ 	.byte	0x04, 0x0a
        /*00a6*/ 	.short	(.L_250 - .L_249)
	.align		4
.L_249:
        /*00a8*/ 	.word	index@(.nv.constant0._ZN3cub18CUB_300001_SM_10006detail10radix_sort30DeviceRadixSortHistogramKernelINS1_5radix10policy_hubIlNS0_8NullTypeEyE10Policy1000ELNS0_9SortOrderE0ElyNS1_21identity_decomposer_tEEEvPT2_PKT1_SB_iiT3_)
        /*00ac*/ 	.short	0x0380
        /*00ae*/ 	.short	0x0021


	//----- nvinfo : EIATTR_SW_WAR
	.align		4
.L_250:
        /*00b0*/ 	.byte	0x04, 0x36
        /*00b2*/ 	.short	(.L_252 - .L_251)
.L_251:
        /*00b4*/ 	.word	0x00000008
.L_252:


//--------------------- .nv.info._ZN3cub18CUB_300001_SM_10006detail10radix_sort31DeviceRadixSortSingleTileKernelINS1_5radix10policy_hubIlNS0_8NullTypeEyE10Policy1000ELNS0_9SortOrderE0ElS6_yNS1_21identity_decomposer_tEEEvPKT1_PSB_PKT2_PSF_T3_iiT4_ --------------------------
	.section	.nv.info._ZN3cub18CUB_300001_SM_10006detail10radix_sort31DeviceRadixSortSingleTileKernelINS1_5radix10policy_hubIlNS0_8NullTypeEyE10Policy1000ELNS0_9SortOrderE0ElS6_yNS1_21identity_decomposer_tEEEvPKT1_PSB_PKT2_PSF_T3_iiT4_,"",@"SHT_CUDA_INFO"
	.sectionflags	@""
	.align	4


	//----- nvinfo : EIATTR_CUDA_API_VERSION
	.align		4
        /*0000*/ 	.byte	0x04, 0x37
        /*0002*/ 	.short	(.L_254 - .L_253)
.L_253:
        /*0004*/ 	.word	0x00000082


	//----- nvinfo : EIATTR_KPARAM_INFO
	.align		4
.L_254:
        /*0008*/ 	.byte	0x04, 0x17
        /*000a*/ 	.short	(.L_256 - .L_255)
.L_255:
        /*000c*/ 	.word	0x00000000
        /*0010*/ 	.short	0x0007
        /*0012*/ 	.short	0x0030
        /*0014*/ 	.byte	0x00, 0xf0, 0x05, 0x00


	//----- nvinfo : EIATTR_KPARAM_INFO
	.align		4
.L_256:
        /*0018*/ 	.byte	0x04, 0x17
        /*001a*/ 	.short	(.L_258 - .L_257)
.L_257:
        /*001c*/ 	.word	0x00000000
        /*0020*/ 	.short	0x0006
        /*0022*/ 	.short	0x002c
        /*0024*/ 	.byte	0x00, 0xf0, 0x11, 0x00


	//----- nvinfo : EIATTR_KPARAM_INFO
	.align		4
.L_258:
        /*0028*/ 	.byte	0x04, 0x17
        /*002a*/ 	.short	(.L_260 - .L_259)
.L_259:
        /*002c*/ 	.word	0x00000000
        /*0030*/ 	.short	0x0005
        /*0032*/ 	.short	0x0028
        /*0034*/ 	.byte	0x00, 0xf0, 0x11, 0x00


	//----- nvinfo : EIATTR_KPARAM_INFO
	.align		4
.L_260:
        /*0038*/ 	.byte	0x04, 0x17
        /*003a*/ 	.short	(.L_262 - .L_261)
.L_261:
        /*003c*/ 	.word	0x00000000
        /*0040*/ 	.short	0x0004
        /*0042*/ 	.short	0x0020
        /*0044*/ 	.byte	0x00, 0xf0, 0x21, 0x00


	//----- nvinfo : EIATTR_KPARAM_INFO
	.align		4
.L_262:
        /*0048*/ 	.byte	0x04, 0x17
        /*004a*/ 	.short	(.L_264 - .L_263)
.L_263:
        /*004c*/ 	.word	0x00000000
        /*0050*/ 	.short	0x0003
        /*0052*/ 	.short	0x0018
        /*0054*/ 	.byte	0x00, 0xf5, 0x21, 0x00


	//----- nvinfo : EIATTR_KPARAM_INFO
	.align		4
.L_264:
        /*0058*/ 	.byte	0x04, 0x17
        /*005a*/ 	.short	(.L_266 - .L_265)
.L_265:
        /*005c*/ 	.word	0x00000000
        /*0060*/ 	.short	0x0002
        /*0062*/ 	.short	0x0010
        /*0064*/ 	.byte	0x00, 0xf5, 0x21, 0x00


	//----- nvinfo : EIATTR_KPARAM_INFO
	.align		4
.L_266:
        /*0068*/ 	.byte	0x04, 0x17
        /*006a*/ 	.short	(.L_268 - .L_267)
.L_267:
        /*006c*/ 	.word	0x00000000
        /*0070*/ 	.short	0x0001
        /*0072*/ 	.short	0x0008
        /*0074*/ 	.byte	0x00, 0xf5, 0x21, 0x00


	//----- nvinfo : EIATTR_KPARAM_INFO
	.align		4
.L_268:
        /*0078*/ 	.byte	0x04, 0x17
        /*007a*/ 	.short	(.L_270 - .L_269)
.L_269:
        /*007c*/ 	.word	0x00000000
        /*0080*/ 	.short	0x0000
        /*0082*/ 	.short	0x0000
        /*0084*/ 	.byte	0x00, 0xf5, 0x21, 0x00


	//----- nvinfo : EIATTR_SPARSE_MMA_MASK
	.align		4
.L_270:
        /*0088*/ 	.byte	0x03, 0x50
        /*008a*/ 	.short	0x0000


	//----- nvinfo : EIATTR_MAXREG_COUNT
	.align		4
        /*008c*/ 	.byte	0x03, 0x1b
        /*008e*/ 	.short	0x00ff


	//----- nvinfo : EIATTR_NUM_BARRIERS
	.align		4
        /*0090*/ 	.byte	0x02, 0x4c
        /*0092*/ 	.byte	0x01
	.zero		1


	//----- nvinfo : EIATTR_MERCURY_ISA_VERSION
	.align		4
        /*0094*/ 	.byte	0x03, 0x5f
        /*0096*/ 	.short	0x0101


	//----- nvinfo : EIATTR_COOP_GROUP_MASK_REGIDS
	.align		4
        /*0098*/ 	.byte	0x04, 0x29
        /*009a*/ 	.short	(.L_272 - .L_271)


	//   ....[0]....
.L_271:
        /*009c*/ 	.word	0xffffffff


	//   ....[1]....
        /*00a0*/ 	.word	0xffffffff


	//   ....[2]....
        /*00a4*/ 	.word	0xffffffff


	//   ....[3]....
        /*00a8*/ 	.word	0xffffffff


	//   ....[4]....
        /*00ac*/ 	.word	0xffffffff


	//----- nvinfo : EIATTR_COOP_GROUP_INSTR_OFFSETS
	.align		4
.L_272:
        /*00b0*/ 	.byte	0x04, 0x28
        /*00b2*/ 	.short	(.L_274 - .L_273)


	//   ....[0]....
.L_273:
        /*00b4*/ 	.word	0x000012d0


	//   ....[1]....
        /*00b8*/ 	.word	0x000012f0


	//   ....[2]....
        /*00bc*/ 	.word	0x00001310


	//   ....[3]....
        /*00c0*/ 	.word	0x00001330


	//   ....[4]....
        /*00c4*/ 	.word	0x00001350


	//----- nvinfo : EIATTR_VRC_CTA_INIT_COUNT
	.align		4
.L_274:
        /*00c8*/ 	.byte	0x02, 0x4a
	.zero		1
	.zero		1


	//----- nvinfo : EIATTR_EXIT_INSTR_OFFSETS
	.align		4
        /*00cc*/ 	.byte	0x04, 0x1c
        /*00ce*/ 	.short	(.L_276 - .L_275)


	//   ....[0]....
.L_275:
        /*00d0*/ 	.word	0x000021a0


	//   ....[1]....
        /*00d4*/ 	.word	0x000021e0


	//----- nvinfo : EIATTR_MAX_THREADS
	.align		4
.L_276:
        /*00d8*/ 	.byte	0x04, 0x05
        /*00da*/ 	.short	(.L_278 - .L_277)
.L_277:
        /*00dc*/ 	.word	0x00000100
        /*00e0*/ 	.word	0x00000001
        /*00e4*/ 	.word	0x00000001


	//----- nvinfo : EIATTR_CBANK_PARAM_SIZE
	.align		4
.L_278:
        /*00e8*/ 	.byte	0x03, 0x19
        /*00ea*/ 	.short	0x0031


	//----- nvinfo : EIATTR_PARAM_CBANK
	.align		4
        /*00ec*/ 	.byte	0x04, 0x0a
        /*00ee*/ 	.short	(.L_280 - .L_279)
	.align		4
.L_279:
        /*00f0*/ 	.word	index@(.nv.constant0._ZN3cub18CUB_300001_SM_10006detail10radix_sort31DeviceRadixSortSingleTileKernelINS1_5radix10policy_hubIlNS0_8NullTypeEyE10Policy1000ELNS0_9SortOrderE0ElS6_yNS1_21identity_decomposer_tEEEvPKT1_PSB_PKT2_PSF_T3_iiT4_)
        /*00f4*/ 	.short	0x0380
        /*00f6*/ 	.short	0x0031


	//----- nvinfo : EIATTR_SW_WAR
	.align		4
.L_280:
        /*00f8*/ 	.byte	0x04, 0x36
        /*00fa*/ 	.short	(.L_282 - .L_281)
.L_281:
        /*00fc*/ 	.word	0x00000008
.L_282:


//--------------------- .nv.info._ZN3cub18CUB_300001_SM_10006detail4scan16DeviceScanKernelINS2_10policy_hubIiiijN4cuda3std3__44plusIvEEE10Policy1000EPiSC_NS0_13ScanTileStateIiLb1EEES9_NS1_10InputValueIiSC_EEjiLb0EiEEvT0_T1_T2_iT3_T4_T5_ --------------------------
	.section	.nv.info._ZN3cub18CUB_300001_SM_10006detail4scan16DeviceScanKernelINS2_10policy_hubIiiijN4cuda3std3__44plusIvEEE10Policy1000EPiSC_NS0_13ScanTileStateIiLb1EEES9_NS1_10InputValueIiSC_EEjiLb0EiEEvT0_T1_T2_iT3_T4_T5_,"",@"SHT_CUDA_INFO"
	.sectionflags	@""
	.align	4


	//----- nvinfo : EIATTR_CUDA_API_VERSION
	.align		4
        /*0000*/ 	.byte	0x04, 0x37
        /*0002*/ 	.short	(.L_284 - .L_283)
.L_283:
        /*0004*/ 	.word	0x00000082


	//----- nvinfo : EIATTR_KPARAM_INFO
	.align		4
.L_284:
        /*0008*/ 	.byte	0x04, 0x17
        /*000a*/ 	.short	(.L_286 - .L_285)
.L_285:
        /*000c*/ 	.word	0x00000000
        /*0010*/ 	.short	0x0006
        /*0012*/ 	.short	0x0030
        /*0014*/ 	.byte	0x00, 0xf0, 0x11, 0x00


	//----- nvinfo : EIATTR_KPARAM_INFO
	.align		4
.L_286:
        /*0018*/ 	.byte	0x04, 0x17
        /*001a*/ 	.short	(.L_288 - .L_287)
.L_287:
        /*001c*/ 	.word	0x00000000
        /*0020*/ 	.short	0x0005
        /*0022*/ 	.short	0x0020
        /*0024*/ 	.byte	0x00, 0xf0, 0x41, 0x00


	//----- nvinfo : EIATTR_KPARAM_INFO
	.align		4
.L_288:
        /*0028*/ 	.byte	0x04, 0x17
        /*002a*/ 	.short	(.L_290 - .L_289)
.L_289:
        /*002c*/ 	.word	0x00000000
        /*0030*/ 	.short	0x0004
        /*0032*/ 	.short	0x001c
        /*0034*/ 	.byte	0x00, 0xf0, 0x05, 0x00


	//----- nvinfo : EIATTR_KPARAM_INFO
	.align		4
.L_290:
        /*0038*/ 	.byte	0x04, 0x17
        /*003a*/ 	.short	(.L_292 - .L_291)
.L_291:
        /*003c*/ 	.word	0x00000000
        /*0040*/ 	.short	0x0003
        /*0042*/ 	.short	0x0018
        /*0044*/ 	.byte	0x00, 0xf0, 0x11, 0x00


	//----- nvinfo : EIATTR_KPARAM_INFO
	.align		4
.L_292:
        /*0048*/ 	.byte	0x04, 0x17
        /*004a*/ 	.short	(.L_294 - .L_293)
.L_293:
        /*004c*/ 	.word	0x00000000
        /*0050*/ 	.short	0x0002
        /*0052*/ 	.short	0x0010
        /*0054*/ 	.byte	0x00, 0xf0, 0x21, 0x00


	//----- nvinfo : EIATTR_KPARAM_INFO
	.align		4
.L_294:
        /*0058*/ 	.byte	0x04, 0x17
        /*005a*/ 	.short	(.L_296 - .L_295)
.L_295:
        /*005c*/ 	.word	0x00000000
        /*0060*/ 	.short	0x0001
        /*0062*/ 	.short	0x0008
        /*0064*/ 	.byte	0x00, 0xf5, 0x21, 0x00


	//----- nvinfo : EIATTR_KPARAM_INFO
	.align		4
.L_296:
        /*0068*/ 	.byte	0x04, 0x17
        /*006a*/ 	.short	(.L_298 - .L_297)
.L_297:
        /*006c*/ 	.word	0x00000000
        /*0070*/ 	.short	0x0000
        /*0072*/ 	.short	0x0000
        /*0074*/ 	.byte	0x00, 0xf5, 0x21, 0x00


	//----- nvinfo : EIATTR_SPARSE_MMA_MASK
	.align		4
.L_298:
        /*0078*/ 	.byte	0x03, 0x50
        /*007a*/ 	.short	0x0000


	//----- nvinfo : EIATTR_MAXREG_COUNT
	.align		4
        /*007c*/ 	.byte	0x03, 0x1b
        /*007e*/ 	.short	0x00a8


	//----- nvinfo : EIATTR_NUM_BARRIERS
	.align		4
        /*0080*/ 	.byte	0x02, 0x4c
        /*0082*/ 	.byte	0x01
	.zero		1


	//----- nvinfo : EIATTR_MERCURY_ISA_VERSION
	.align		4
        /*0084*/ 	.byte	0x03, 0x5f
        /*0086*/ 	.short	0x0101


	//----- nvinfo : EIATTR_UNUSED_LOAD_BYTE_OFFSET
	.align		4
        /*0088*/ 	.byte	0x04, 0x44
        /*008a*/ 	.short	(.L_300 - .L_299)


	//   ....[0]....
.L_299:
        /*008c*/ 	.word	0x000029f0
        /*0090*/ 	.word	0x00000fff


	//----- nvinfo : EIATTR_COOP_GROUP_MASK_REGIDS
	.align		4
.L_300:
        /*0094*/ 	.byte	0x04, 0x29
        /*0096*/ 	.short	(.L_302 - .L_301)


	//   ....[0]....
.L_301:
        /*0098*/ 	.word	0xffffffff


	//   ....[1]....
        /*009c*/ 	.word	0xffffffff


	//   ....[2]....
        /*00a0*/ 	.word	0xffffffff


	//   ....[3]....
        /*00a4*/ 	.word	0xffffffff


	//   ....[4]....
        /*00a8*/ 	.word	0xffffffff


	//   ....[5]....
        /*00ac*/ 	.word	0xffffffff


	//   ....[6]....
        /*00b0*/ 	.word	0xffffffff


	//   ....[7]....
        /*00b4*/ 	.word	0xffffffff


	//   ....[8]....
        /*00b8*/ 	.word	0xffffffff


	//   ....[9]....
        /*00bc*/ 	.word	0xffffffff


	//   ....[10]....
        /*00c0*/ 	.word	0xffffffff


	//   ....[11]....
        /*00c4*/ 	.word	0xffffffff


	//   ....[12]....
        /*00c8*/ 	.word	0xffffffff


	//   ....[13]....
        /*00cc*/ 	.word	0xffffffff


	//   ....[14]....
        /*00d0*/ 	.word	0xffffffff


	//   ....[15]....
        /*00d4*/ 	.word	0xffffffff


	//   ....[16]....
        /*00d8*/ 	.word	0xffffffff


	//   ....[17]....
        /*00dc*/ 	.word	0xffffffff


	//   ....[18]....
        /*00e0*/ 	.word	0xffffffff


	//   ....[19]....
        /*00e4*/ 	.word	0xffffffff


	//   ....[20]....
        /*00e8*/ 	.word	0xffffffff


	//   ....[21]....
        /*00ec*/ 	.word	0xffffffff


	//   ....[22]....
        /*00f0*/ 	.word	0xffffffff


	//   ....[23]....
        /*00f4*/ 	.word	0xffffffff


	//   ....[24]....
        /*00f8*/ 	.word	0xffffffff


	//   ....[25]....
        /*00fc*/ 	.word	0xffffffff


	//   ....[26]....
        /*0100*/ 	.word	0xffffffff


	//   ....[27]....
        /*0104*/ 	.word	0xffffffff


	//   ....[28]....
        /*0108*/ 	.word	0xffffffff


	//   ....[29]....
        /*010c*/ 	.word	0xffffffff


	//   ....[30]....
        /*0110*/ 	.word	0xffffffff


	//   ....[31]....
        /*0114*/ 	.word	0xffffffff


	//   ....[32]....
        /*0118*/ 	.word	0xffffffff


	//   ....[33]....
        /*011c*/ 	.word	0xffffffff


	//   ....[34]....
        /*0120*/ 	.word	0xffffffff


	//   ....[35]....
        /*0124*/ 	.word	0xffffffff


	//   ....[36]....
        /*0128*/ 	.word	0xffffffff


	//   ....[37]....
        /*012c*/ 	.word	0xffffffff


	//   ....[38]....
        /*0130*/ 	.word	0xffffffff


	//   ....[39]....
        /*0134*/ 	.word	0xffffffff


	//   ....[40]....
        /*0138*/ 	.word	0xffffffff


	//   ....[41]....
        /*013c*/ 	.word	0xffffffff


	//   ....[42]....
        /*0140*/ 	.word	0xffffffff


	//   ....[43]....
        /*0144*/ 	.word	0xffffffff


	//   ....[44]....
        /*0148*/ 	.word	0xffffffff


	//   ....[45]....
        /*014c*/ 	.word	0xffffffff


	//   ....[46]....
        /*0150*/ 	.word	0xffffffff


	//   ....[47]....
        /*0154*/ 	.word	0xffffffff


	//   ....[48]....
        /*0158*/ 	.word	0xffffffff


	//   ....[49]....
        /*015c*/ 	.word	0xffffffff


	//   ....[50]....
        /*0160*/ 	.word	0xffffffff


	//   ....[51]....
        /*0164*/ 	.word	0xffffffff


	//   ....[52]....
        /*0168*/ 	.word	0xffffffff


	//   ....[53]....
        /*016c*/ 	.word	0xffffffff


	//   ....[54]....
        /*0170*/ 	.word	0xffffffff


	//   ....[55]....
        /*0174*/ 	.word	0xffffffff


	//   ....[56]....
        /*0178*/ 	.word	0xffffffff


	//   ....[57]....
        /*017c*/ 	.word	0xffffffff


	//   ....[58]....
        /*0180*/ 	.word	0xffffffff


	//   ....[59]....
        /*0184*/ 	.word	0xffffffff


	//   ....[60]....
        /*0188*/ 	.word	0x05000013


	//   ....[61]....
        /*018c*/ 	.word	0x05000013


	//   ....[62]....
        /*0190*/ 	.word	0x05000013


	//   ....[63]....
        /*0194*/ 	.word	0x05000013


	//   ....[64]....
        /*0198*/ 	.word	0x05000013


	//   ....[65]....
        /*019c*/ 	.word	0x05000013


	//   ....[66]....
        /*01a0*/ 	.word	0x05000013


	//   ....[67]....
        /*01a4*/ 	.word	0x05000013


	//   ....[68]....
        /*01a8*/ 	.word	0x05000013


	//   ....[69]....
        /*01ac*/ 	.word	0x05000013


	//   ....[70]....
        /*01b0*/ 	.word	0x05000013


	//   ....[71]....
        /*01b4*/ 	.word	0x05000013


	//   ....[72]....
        /*01b8*/ 	.word	0x05000013


	//   ....[73]....
        /*01bc*/ 	.word	0x05000013


	//   ....[74]....
        /*01c0*/ 	.word	0x05000013


	//   ....[75]....
        /*01c4*/ 	.word	0x05000013


	//   ....[76]....
        /*01c8*/ 	.word	0x05000013


	//   ....[77]....
        /*01cc*/ 	.word	0x05000013


	//   ....[78]....
        /*01d0*/ 	.word	0x05000013


	//   ....[79]....
        /*01d4*/ 	.word	0x05000013


	//   ....[80]....
        /*01d8*/ 	.word	0x05000013


	//   ....[81]....
        /*01dc*/ 	.word	0x05000013


	//   ....[82]....
        /*01e0*/ 	.word	0x05000013


	//   ....[83]....
        /*01e4*/ 	.word	0x05000013


	//   ....[84]....
        /*01e8*/ 	.word	0x05000013


	//   ....[85]....
        /*01ec*/ 	.word	0x05000013


	//   ....[86]....
        /*01f0*/ 	.word	0x05000013


	//   ....[87]....
        /*01f4*/ 	.word	0x05000013


	//   ....[88]....
        /*01f8*/ 	.word	0x05000013


	//   ....[89]....
        /*01fc*/ 	.word	0x05000013


	//   ....[90]....
        /*0200*/ 	.word	0x05000013


	//   ....[91]....
        /*0204*/ 	.word	0x05000013


	//   ....[92]....
        /*0208*/ 	.word	0x05000013


	//   ....[93]....
        /*020c*/ 	.word	0x05000013


	//   ....[94]....
        /*0210*/ 	.word	0x05000013


	//   ....[95]....
        /*0214*/ 	.word	0x05000013


	//----- nvinfo : EIATTR_COOP_GROUP_INSTR_OFFSETS
	.align		4
.L_302:
        /*0218*/ 	.byte	0x04, 0x28
        /*021a*/ 	.short	(.L_304 - .L_303)


	//   ....[0]....
.L_303:
        /*021c*/ 	.word	0x00000510


	//   ....[1]....
        /*0220*/ 	.word	0x000006d0


	//   ....[2]....
        /*0224*/ 	.word	0x000006f0


	//   ....[3]....
        /*0228*/ 	.word	0x00000710


	//   ....[4]....
        /*022c*/ 	.word	0x00000730


	//   ....[5]....
        /*0230*/ 	.word	0x00000750


	//   ....[6]....
        /*0234*/ 	.word	0x00000b40


	//   ....[7]....
        /*0238*/ 	.word	0x00000b60


	//   ....[8]....
        /*023c*/ 	.word	0x00000b80


	//   ....[9]....
        /*0240*/ 	.word	0x00000ba0


	//   ....[10]....
        /*0244*/ 	.word	0x00000bc0


	//   ....[11]....
        /*0248*/ 	.word	0x00000f70


	//   ....[12]....
        /*024c*/ 	.word	0x00001140


	//   ....[13]....
        /*0250*/ 	.word	0x000011a0


	//   ....[14]....
        /*0254*/ 	.word	0x00001250


	//   ....[15]....
        /*0258*/ 	.word	0x000012a0


	//   ....[16]....
        /*025c*/ 	.word	0x000012f0


	//   ....[17]....
        /*0260*/ 	.word	0x00001340


	//   ....[18]....
        /*0264*/ 	.word	0x00001380


	//   ....[19]....
        /*0268*/ 	.word	0x00001390


	//   ....[20]....
        /*026c*/ 	.word	0x00001470


	//   ....[21]....
        /*0270*/ 	.word	0x00001640


	//   ....[22]....
        /*0274*/ 	.word	0x00001690


	//   ....[23]....
        /*0278*/ 	.word	0x000016f0


	//   ....[24]....
        /*027c*/ 	.word	0x00001750


	//   ....[25]....
        /*0280*/ 	.word	0x00001790


	//   ....[26]....
        /*0284*/ 	.word	0x000017d0


	//   ....[27]....
        /*0288*/ 	.word	0x00001810


	//   ....[28]....
        /*028c*/ 	.word	0x00001820


	//   ....[29]....
        /*0290*/ 	.word	0x00001c30


	//   ....[30]....
        /*0294*/ 	.word	0x00002710


	//   ....[31]....
        /*0298*/ 	.word	0x000028d0


	//   ....[32]....
        /*029c*/ 	.word	0x000028f0


	//   ....[33]....
        /*02a0*/ 	.word	0x00002910


	//   ....[34]....
        /*02a4*/ 	.word	0x00002930


	//   ....[35]....
        /*02a8*/ 	.word	0x00002950


	//   ....[36]....
        /*02ac*/ 	.word	0x00002ce0


	//   ....[37]....
        /*02b0*/ 	.word	0x00002d00


	//   ....[38]....
        /*02b4*/ 	.word	0x00002d20


	//   ....[39]....
        /*02b8*/ 	.word	0x00002d40


	//   ....[40]....
        /*02bc*/ 	.word	0x00002d60


	//   ....[41]....
        /*02c0*/ 	.word	0x00003120


	//   ....[42]....
        /*02c4*/ 	.word	0x000032f0


	//   ....[43]....
        /*02c8*/ 	.word	0x00003350


	//   ....[44]....
        /*02cc*/ 	.word	0x000033c0


	//   ....[45]....
        /*02d0*/ 	.word	0x00003430


	//   ....[46]....
        /*02d4*/ 	.word	0x00003480


	//   ....[47]....
        /*02d8*/ 	.word	0x000034d0


	//   ....[48]....
        /*02dc*/ 	.word	0x00003530


	//   ....[49]....
        /*02e0*/ 	.word	0x00003540


	//   ....[50]....
        /*02e4*/ 	.word	0x00003620


	//   ....[51]....
        /*02e8*/ 	.word	0x000037f0


	//   ....[52]....
        /*02ec*/ 	.word	0x00003840


	//   ....[53]....
        /*02f0*/ 	.word	0x000038b0


	//   ....[54]....
        /*02f4*/ 	.word	0x00003910


	//   ....[55]....
        /*02f8*/ 	.word	0x00003960


	//   ....[56]....
        /*02fc*/ 	.word	0x000039c0


	//   ....[57]....
        /*0300*/ 	.word	0x00003a00


	//   ....[58]....
        /*0304*/ 	.word	0x00003a10


	//   ....[59]....
        /*0308*/ 	.word	0x00003e90


	//   ....[60]....
        /*030c*/ 	.word	0x000044a0


	//   ....[61]....
        /*0310*/ 	.word	0x00004520


	//   ....[62]....
        /*0314*/ 	.word	0x000045b0


	//   ....[63]....
        /*0318*/ 	.word	0x000046b0


	//   ....[64]....
        /*031c*/ 	.word	0x00004750


	//   ....[65]....
        /*0320*/ 	.word	0x000047e0


	//   ....[66]....
        /*0324*/ 	.word	0x00004860


	//   ....[67]....
        /*0328*/ 	.word	0x000048e0


	//   ....[68]....
        /*032c*/ 	.word	0x00004910


	//   ....[69]....
        /*0330*/ 	.word	0x000049b0


	//   ....[70]....
        /*0334*/ 	.word	0x00004a30


	//   ....[71]....
        /*0338*/ 	.word	0x00004ab0


	//   ....[72]....
        /*033c*/ 	.word	0x00004b70


	//   ....[73]....
        /*0340*/ 	.word	0x00004c00


	//   ....[74]....
        /*0344*/ 	.word	0x00004c80


	//   ....[75]....
        /*0348*/ 	.word	0x00004d00


	//   ....[76]....
        /*034c*/ 	.word	0x00004d80


	//   ....[77]....
        /*0350*/ 	.word	0x00004db0


	//   ....[78]....
        /*0354*/ 	.word	0x00004e50


	//   ....[79]....
        /*0358*/ 	.word	0x00004ed0


	//   ....[80]....
        /*035c*/ 	.word	0x00004f60


	//   ....[81]....
        /*0360*/ 	.word	0x00005030


	//   ....[82]....
        /*0364*/ 	.word	0x000050d0


	//   ....[83]....
        /*0368*/ 	.word	0x00005160


	//   ....[84]....
        /*036c*/ 	.word	0x000051e0


	//   ....[85]....
        /*0370*/ 	.word	0x00005280


	//   ....[86]....
        /*0374*/ 	.word	0x000052b0


	//   ....[87]....
        /*0378*/ 	.word	0x00005370


	//   ....[88]....
        /*037c*/ 	.word	0x000053f0


	//   ....[89]....
        /*0380*/ 	.word	0x00005470


	//   ....[90]....
        /*0384*/ 	.word	0x00005530


	//   ....[91]....
        /*0388*/ 	.word	0x000055d0


	//   ....[92]....
        /*038c*/ 	.word	0x00005660


	//   ....[93]....
        /*0390*/ 	.word	0x000056f0


	//   ....[94]....
        /*0394*/ 	.word	0x00005760


	//   ....[95]....
        /*0398*/ 	.word	0x000057e0


	//----- nvinfo : EIATTR_VRC_CTA_INIT_COUNT
	.align		4
.L_304:
        /*039c*/ 	.byte	0x02, 0x4a
	.zero		1
	.zero		1


	//----- nvinfo : EIATTR_EXIT_INSTR_OFFSETS
	.align		4
        /*03a0*/ 	.byte	0x04, 0x1c
        /*03a2*/ 	.short	(.L_306 - .L_305)


	//   ....[0]....
.L_305:
        /*03a4*/ 	.word	0x00001f00


	//   ....[1]....
        /*03a8*/ 	.word	0x00001f20


	//   ....[2]....
        /*03ac*/ 	.word	0x00004430


	//   ....[3]....
        /*03b0*/ 	.word	0x00004450


	//----- nvinfo : EIATTR_MAX_THREADS
	.align		4
.L_306:
        /*03b4*/ 	.byte	0x04, 0x05
        /*03b6*/ 	.short	(.L_308 - .L_307)
.L_307:
        /*03b8*/ 	.word	0x00000180
        /*03bc*/ 	.word	0x00000001
        /*03c0*/ 	.word	0x00000001


	//----- nvinfo : EIATTR_CRS_STACK_SIZE
	.align		4
.L_308:
        /*03c4*/ 	.byte	0x04, 0x1e
        /*03c6*/ 	.short	(.L_310 - .L_309)
.L_309:
        /*03c8*/ 	.word	0x00000000


	//----- nvinfo : EIATTR_CBANK_PARAM_SIZE
	.align		4
.L_310:
        /*03cc*/ 	.byte	0x03, 0x19
        /*03ce*/ 	.short	0x0034


	//----- nvinfo : EIATTR_PARAM_CBANK
	.align		4
        /*03d0*/ 	.byte	0x04, 0x0a
        /*03d2*/ 	.short	(.L_312 - .L_311)
	.align		4
.L_311:
        /*03d4*/ 	.word	index@(.nv.constant0._ZN3cub18CUB_300001_SM_10006detail4scan16DeviceScanKernelINS2_10policy_hubIiiijN4cuda3std3__44plusIvEEE10Policy1000EPiSC_NS0_13ScanTileStateIiLb1EEES9_NS1_10InputValueIiSC_EEjiLb0EiEEvT0_T1_T2_iT3_T4_T5_)
        /*03d8*/ 	.short	0x0380
        /*03da*/ 	.short	0x0034


	//----- nvinfo : EIATTR_SW_WAR
	.align		4
.L_312:
        /*03dc*/ 	.byte	0x04, 0x36
        /*03de*/ 	.short	(.L_314 - .L_313)
.L_313:
        /*03e0*/ 	.word	0x00000008
.L_314:


//--------------------- .nv.info._ZN3cub18CUB_300001_SM_10006detail4scan20DeviceScanInitKernelINS0_13ScanTileStateIiLb1EEEEEvT_i --------------------------
	.section	.nv.info._ZN3cub18CUB_300001_SM_10006detail4scan20DeviceScanInitKernelINS0_13ScanTileStateIiLb1EEEEEvT_i,"",@"SHT_CUDA_INFO"
	.sectionflags	@""
	.align	4


	//----- nvinfo : EIATTR_CUDA_API_VERSION
	.align		4
        /*0000*/ 	.byte	0x04, 0x37
        /*0002*/ 	.short	(.L_316 - .L_315)
.L_315:
        /*0004*/ 	.word	0x00000082


	//----- nvinfo : EIATTR_KPARAM_INFO
	.align		4
.L_316:
        /*0008*/ 	.byte	0x04, 0x17
        /*000a*/ 	.short	(.L_318 - .L_317)
.L_317:
        /*000c*/ 	.word	0x00000000
        /*0010*/ 	.short	0x0001
        /*0012*/ 	.short	0x0008
        /*0014*/ 	.byte	0x00, 0xf0, 0x11, 0x00


	//----- nvinfo : EIATTR_KPARAM_INFO
	.align		4
.L_318:
        /*0018*/ 	.byte	0x04, 0x17
        /*001a*/ 	.short	(.L_320 - .L_319)
.L_319:
        /*001c*/ 	.word	0x00000000
        /*0020*/ 	.short	0x0000
        /*0022*/ 	.short	0x0000
        /*0024*/ 	.byte	0x00, 0xf0, 0x21, 0x00


	//----- nvinfo : EIATTR_SPARSE_MMA_MASK
	.align		4
.L_320:
        /*0028*/ 	.byte	0x03, 0x50
        /*002a*/ 	.short	0x0000


	//----- nvinfo : EIATTR_MAXREG_COUNT
	.align		4
        /*002c*/ 	.byte	0x03, 0x1b
        /*002e*/ 	.short	0x00ff


	//----- nvinfo : EIATTR_MERCURY_ISA_VERSION
	.align		4
        /*0030*/ 	.byte	0x03, 0x5f
        /*0032*/ 	.short	0x0101


	//----- nvinfo : EIATTR_VRC_CTA_INIT_COUNT
	.align		4
        /*0034*/ 	.byte	0x02, 0x4a
	.zero		1
	.zero		1


	//----- nvinfo : EIATTR_EXIT_INSTR_OFFSETS
	.align		4
        /*0038*/ 	.byte	0x04, 0x1c
        /*003a*/ 	.short	(.L_322 - .L_321)


	//   ....[0]....
.L_321:
        /*003c*/ 	.word	0x000000f0


	//   ....[1]....
        /*0040*/ 	.word	0x00000130


	//----- nvinfo : EIATTR_CBANK_PARAM_SIZE
	.align		4
.L_322:
        /*0044*/ 	.byte	0x03, 0x19
        /*0046*/ 	.short	0x000c


	//----- nvinfo : EIATTR_PARAM_CBANK
	.align		4
        /*0048*/ 	.byte	0x04, 0x0a
        /*004a*/ 	.short	(.L_324 - .L_323)
	.align		4
.L_323:
        /*004c*/ 	.word	index@(.nv.constant0._ZN3cub18CUB_300001_SM_10006detail4scan20DeviceScanInitKernelINS0_13ScanTileStateIiLb1EEEEEvT_i)
        /*0050*/ 	.short	0x0380
        /*0052*/ 	.short	0x000c


	//----- nvinfo : EIATTR_SW_WAR
	.align		4
.L_324:
        /*0054*/ 	.byte	0x04, 0x36
        /*0056*/ 	.short	(.L_326 - .L_325)
.L_325:
        /*0058*/ 	.word	0x00000008
.L_326:


//--------------------- .nv.info._ZN3cub18CUB_300001_SM_10006detail8for_each13static_kernelINS2_12policy_hub_t12policy_500_tEmN6thrust24THRUST_300001_SM_1000_NS8cuda_cub20__uninitialized_fill7functorINS7_10device_ptrIlEElEEEEvT0_T1_ --------------------------
	.section	.nv.info._ZN3cub18CUB_300001_SM_10006detail8for_each13static_kernelINS2_12policy_hub_t12policy_500_tEmN6thrust24THRUST_300001_SM_1000_NS8cuda_cub20__uninitialized_fill7functorINS7_10device_ptrIlEElEEEEvT0_T1_,"",@"SHT_CUDA_INFO"
	.sectionflags	@""
	.align	4


	//----- nvinfo : EIATTR_CUDA_API_VERSION
	.align		4
        /*0000*/ 	.byte	0x04, 0x37
        /*0002*/ 	.short	(.L_328 - .L_327)
.L_327:
        /*0004*/ 	.word	0x00000082


	//----- nvinfo : EIATTR_KPARAM_INFO
	.align		4
.L_328:
        /*0008*/ 	.byte	0x04, 0x17
        /*000a*/ 	.short	(.L_330 - .L_329)
.L_329:
        /*000c*/ 	.word	0x00000000
        /*0010*/ 	.short	0x0001
        /*0012*/ 	.short	0x0008
        /*0014*/ 	.byte	0x00, 0xf0, 0x41, 0x00


	//----- nvinfo : EIATTR_KPARAM_INFO
	.align		4
.L_330:
        /*0018*/ 	.byte	0x04, 0x17
        /*001a*/ 	.short	(.L_332 - .L_331)
.L_331:
        /*001c*/ 	.word	0x00000000
        /*0020*/ 	.short	0x0000
        /*0022*/ 	.short	0x0000
        /*0024*/ 	.byte	0x00, 0xf0, 0x21, 0x00


	//----- nvinfo : EIATTR_SPARSE_MMA_MASK
	.align		4
.L_332:
        /*0028*/ 	.byte	0x03, 0x50
        /*002a*/ 	.short	0x0000


	//----- nvinfo : EIATTR_MAXREG_COUNT
	.align		4
        /*002c*/ 	.byte	0x03, 0x1b
        /*002e*/ 	.short	0x00ff


	//----- nvinfo : EIATTR_MERCURY_ISA_VERSION
	.align		4
        /*0030*/ 	.byte	0x03, 0x5f
        /*0032*/ 	.short	0x0101


	//----- nvinfo : EIATTR_VRC_CTA_INIT_COUNT
	.align		4
        /*0034*/ 	.byte	0x02, 0x4a
	.zero		1
	.zero		1


	//----- nvinfo : EIATTR_EXIT_INSTR_OFFSETS
	.align		4
        /*0038*/ 	.byte	0x04, 0x1c
        /*003a*/ 	.short	(.L_334 - .L_333)


	//   ....[0]....
.L_333:
        /*003c*/ 	.word	0x00000130


	//   ....[1]....
        /*0040*/ 	.word	0x00000230


	//   ....[2]....
        /*0044*/ 	.word	0x00000260


	//----- nvinfo : EIATTR_MAX_THREADS
	.align		4
.L_334:
        /*0048*/ 	.byte	0x04, 0x05
        /*004a*/ 	.short	(.L_336 - .L_335)
.L_335:
        /*004c*/ 	.word	0x00000100
        /*0050*/ 	.word	0x00000001
        /*0054*/ 	.word	0x00000001


	//----- nvinfo : EIATTR_CBANK_PARAM_SIZE
	.align		4
.L_336:
        /*0058*/ 	.byte	0x03, 0x19
        /*005a*/ 	.short	0x0018


	//----- nvinfo : EIATTR_PARAM_CBANK
	.align		4
        /*005c*/ 	.byte	0x04, 0x0a
        /*005e*/ 	.short	(.L_338 - .L_337)
	.align		4
.L_337:
        /*0060*/ 	.word	index@(.nv.constant0._ZN3cub18CUB_300001_SM_10006detail8for_each13static_kernelINS2_12policy_hub_t12policy_500_tEmN6thrust24THRUST_300001_SM_1000_NS8cuda_cub20__uninitialized_fill7functorINS7_10device_ptrIlEElEEEEvT0_T1_)
        /*0064*/ 	.short	0x0380
        /*0066*/ 	.short	0x0018


	//----- nvinfo : EIATTR_SW_WAR
	.align		4
.L_338:
        /*0068*/ 	.byte	0x04, 0x36
        /*006a*/ 	.short	(.L_340 - .L_339)
.L_339:
        /*006c*/ 	.word	0x00000008
.L_340:


//--------------------- .nv.info._ZN3cub18CUB_300001_SM_10006detail11EmptyKernelIvEEvv --------------------------
	.section	.nv.info._ZN3cub18CUB_300001_SM_10006detail11EmptyKernelIvEEvv,"",@"SHT_CUDA_INFO"
	.sectionflags	@""
	.align	4


	//----- nvinfo : EIATTR_CUDA_API_VERSION
	.align		4
        /*0000*/ 	.byte	0x04, 0x37
        /*0002*/ 	.short	(.L_342 - .L_341)
.L_341:
        /*0004*/ 	.word	0x00000082


	//----- nvinfo : EIATTR_SPARSE_MMA_MASK
	.align		4
.L_342:
        /*0008*/ 	.byte	0x03, 0x50
        /*000a*/ 	.short	0x0000


	//----- nvinfo : EIATTR_MAXREG_COUNT
	.align		4
        /*000c*/ 	.byte	0x03, 0x1b
        /*000e*/ 	.short	0x00ff


	//----- nvinfo : EIATTR_MERCURY_ISA_VERSION
	.align		4
        /*0010*/ 	.byte	0x03, 0x5f
        /*0012*/ 	.short	0x0101


	//----- nvinfo : EIATTR_VRC_CTA_INIT_COUNT
	.align		4
        /*0014*/ 	.byte	0x02, 0x4a
	.zero		1
	.zero		1


	//----- nvinfo : EIATTR_EXIT_INSTR_OFFSETS
	.align		4
        /*0018*/ 	.byte	0x04, 0x1c
        /*001a*/ 	.short	(.L_344 - .L_343)


	//   ....[0]....
.L_343:
        /*001c*/ 	.word	0x00000010


	//----- nvinfo : EIATTR_SW_WAR
	.align		4
.L_344:
        /*0020*/ 	.byte	0x04, 0x36
        /*0022*/ 	.short	(.L_346 - .L_345)
.L_345:
        /*0024*/ 	.word	0x00000008
.L_346:


//--------------------- .nv.info._Z24load_experts_list_kernelPfS_PlS0_S0_S0_S0_Piiiiiii --------------------------
	.section	.nv.info._Z24load_experts_list_kernelPfS_PlS0_S0_S0_S0_Piiiiiii,"",@"SHT_CUDA_INFO"
	.sectionflags	@""
	.align	4


	//----- nvinfo : EIATTR_CUDA_API_VERSION
	.align		4
        /*0000*/ 	.byte	0x04, 0x37
        /*0002*/ 	.short	(.L_348 - .L_347)
.L_347:
        /*0004*/ 	.word	0x00000082


	//----- nvinfo : EIATTR_KPARAM_INFO
	.align		4
.L_348:
        /*0008*/ 	.byte	0x04, 0x17
        /*000a*/ 	.short	(.L_350 - .L_349)
.L_349:
        /*000c*/ 	.word	0x00000000
        /*0010*/ 	.short	0x000d
        /*0012*/ 	.short	0x0054
        /*0014*/ 	.byte	0x00, 0xf0, 0x11, 0x00


	//----- nvinfo : EIATTR_KPARAM_INFO
	.align		4
.L_350:
        /*0018*/ 	.byte	0x04, 0x17
        /*001a*/ 	.short	(.L_352 - .L_351)
.L_351:
        /*001c*/ 	.word	0x00000000
        /*0020*/ 	.short	0x000c
        /*0022*/ 	.short	0x0050
        /*0024*/ 	.byte	0x00, 0xf0, 0x11, 0x00


	//----- nvinfo : EIATTR_KPARAM_INFO
	.align		4
.L_352:
        /*0028*/ 	.byte	0x04, 0x17
        /*002a*/ 	.short	(.L_354 - .L_353)
.L_353:
        /*002c*/ 	.word	0x00000000
        /*0030*/ 	.short	0x000b
        /*0032*/ 	.short	0x004c
        /*0034*/ 	.byte	0x00, 0xf0, 0x11, 0x00


	//----- nvinfo : EIATTR_KPARAM_INFO
	.align		4
.L_354:
        /*0038*/ 	.byte	0x04, 0x17
        /*003a*/ 	.short	(.L_356 - .L_355)
.L_355:
        /*003c*/ 	.word	0x00000000
        /*0040*/ 	.short	0x000a
        /*0042*/ 	.short	0x0048
        /*0044*/ 	.byte	0x00, 0xf0, 0x11, 0x00


	//----- nvinfo : EIATTR_KPARAM_INFO
	.align		4
.L_356:
        /*0048*/ 	.byte	0x04, 0x17
        /*004a*/ 	.short	(.L_358 - .L_357)
.L_357:
        /*004c*/ 	.word	0x00000000
        /*0050*/ 	.short	0x0009
        /*0052*/ 	.short	0x0044
        /*0054*/ 	.byte	0x00, 0xf0, 0x11, 0x00


	//----- nvinfo : EIATTR_KPARAM_INFO
	.align		4
.L_358:
        /*0058*/ 	.byte	0x04, 0x17
        /*005a*/ 	.short	(.L_360 - .L_359)
.L_359:
        /*005c*/ 	.word	0x00000000
        /*0060*/ 	.short	0x0008
        /*0062*/ 	.short	0x0040
        /*0064*/ 	.byte	0x00, 0xf0, 0x11, 0x00


	//----- nvinfo : EIATTR_KPARAM_INFO
	.align		4
.L_360:
        /*0068*/ 	.byte	0x04, 0x17
        /*006a*/ 	.short	(.L_362 - .L_361)
.L_361:
        /*006c*/ 	.word	0x00000000
        /*0070*/ 	.short	0x0007
        /*0072*/ 	.short	0x0038
        /*0074*/ 	.byte	0x00, 0xf5, 0x21, 0x00


	//----- nvinfo : EIATTR_KPARAM_INFO
	.align		4
.L_362:
        /*0078*/ 	.byte	0x04, 0x17
        /*007a*/ 	.short	(.L_364 - .L_363)
.L_363:
        /*007c*/ 	.word	0x00000000
        /*0080*/ 	.short	0x0006
        /*0082*/ 	.short	0x0030
        /*0084*/ 	.byte	0x00, 0xf5, 0x21, 0x00


	//----- nvinfo : EIATTR_KPARAM_INFO
	.align		4
.L_364:
        /*0088*/ 	.byte	0x04, 0x17
        /*008a*/ 	.short	(.L_366 - .L_365)
.L_365:
        /*008c*/ 	.word	0x00000000
        /*0090*/ 	.short	0x0005
        /*0092*/ 	.short	0x0028
        /*0094*/ 	.byte	0x00, 0xf5, 0x21, 0x00


	//----- nvinfo : EIATTR_KPARAM_INFO
	.align		4
.L_366:
        /*0098*/ 	.byte	0x04, 0x17
        /*009a*/ 	.short	(.L_368 - .L_367)
.L_367:
        /*009c*/ 	.word	0x00000000
        /*00a0*/ 	.short	0x0004
        /*00a2*/ 	.short	0x0020
        /*00a4*/ 	.byte	0x00, 0xf5, 0x21, 0x00


	//----- nvinfo : EIATTR_KPARAM_INFO
	.align		4
.L_368:
        /*00a8*/ 	.byte	0x04, 0x17
        /*00aa*/ 	.short	(.L_370 - .L_369)
.L_369:
        /*00ac*/ 	.word	0x00000000
        /*00b0*/ 	.short	0x0003
        /*00b2*/ 	.short	0x0018
        /*00b4*/ 	.byte	0x00, 0xf5, 0x21, 0x00


	//----- nvinfo : EIATTR_KPARAM_INFO
	.align		4
.L_370:
        /*00b8*/ 	.byte	0x04, 0x17
        /*00ba*/ 	.short	(.L_372 - .L_371)
.L_371:
        /*00bc*/ 	.word	0x00000000
        /*00c0*/ 	.short	0x0002
        /*00c2*/ 	.short	0x0010
        /*00c4*/ 	.byte	0x00, 0xf5, 0x21, 0x00


	//----- nvinfo : EIATTR_KPARAM_INFO
	.align		4
.L_372:
        /*00c8*/ 	.byte	0x04, 0x17
        /*00ca*/ 	.short	(.L_374 - .L_373)
.L_373:
        /*00cc*/ 	.word	0x00000000
        /*00d0*/ 	.short	0x0001
        /*00d2*/ 	.short	0x0008
        /*00d4*/ 	.byte	0x00, 0xf5, 0x21, 0x00


	//----- nvinfo : EIATTR_KPARAM_INFO
	.align		4
.L_374:
        /*00d8*/ 	.byte	0x04, 0x17
        /*00da*/ 	.short	(.L_376 - .L_375)
.L_375:
        /*00dc*/ 	.word	0x00000000
        /*00e0*/ 	.short	0x0000
        /*00e2*/ 	.short	0x0000
        /*00e4*/ 	.byte	0x00, 0xf5, 0x21, 0x00


	//----- nvinfo : EIATTR_SPARSE_MMA_MASK
	.align		4
.L_376:
        /*00e8*/ 	.byte	0x03, 0x50
        /*00ea*/ 	.short	0x0000


	//----- nvinfo : EIATTR_MAXREG_COUNT
	.align		4
        /*00ec*/ 	.byte	0x03, 0x1b
        /*00ee*/ 	.short	0x00ff


	//----- nvinfo : EIATTR_MERCURY_ISA_VERSION
	.align		4
        /*00f0*/ 	.byte	0x03, 0x5f
        /*00f2*/ 	.short	0x0101


	//----- nvinfo : EIATTR_VRC_CTA_INIT_COUNT
	.align		4
        /*00f4*/ 	.byte	0x02, 0x4a
	.zero		1
	.zero		1


	//----- nvinfo : EIATTR_EXIT_INSTR_OFFSETS
	.align		4
        /*00f8*/ 	.byte	0x04, 0x1c
        /*00fa*/ 	.short	(.L_378 - .L_377)


	//   ....[0]....
.L_377:
        /*00fc*/ 	.word	0x00000350


	//   ....[1]....
        /*0100*/ 	.word	0x00000390


	//----- nvinfo : EIATTR_CRS_STACK_SIZE
	.align		4
.L_378:
        /*0104*/ 	.byte	0x04, 0x1e
        /*0106*/ 	.short	(.L_380 - .L_379)
.L_379:
        /*0108*/ 	.word	0x00000000


	//----- nvinfo : EIATTR_CBANK_PARAM_SIZE
	.align		4
.L_380:
        /*010c*/ 	.byte	0x03, 0x19
        /*010e*/ 	.short	0x0058


	//----- nvinfo : EIATTR_PARAM_CBANK
	.align		4
        /*0110*/ 	.byte	0x04, 0x0a
        /*0112*/ 	.short	(.L_382 - .L_381)
	.align		4
.L_381:
        /*0114*/ 	.word	index@(.nv.constant0._Z24load_experts_list_kernelPfS_PlS0_S0_S0_S0_Piiiiiii)
        /*0118*/ 	.short	0x0380
        /*011a*/ 	.short	0x0058


	//----- nvinfo : EIATTR_SW_WAR
	.align		4
.L_382:
        /*011c*/ 	.byte	0x04, 0x36
        /*011e*/ 	.short	(.L_384 - .L_383)
.L_383:
        /*0120*/ 	.word	0x00000008
.L_384:


//--------------------- .nv.info._Z26load_experts_device_kernelPfS_iPlS0_Piiii --------------------------
	.section	.nv.info._Z26load_experts_device_kernelPfS_iPlS0_Piiii,"",@"SHT_CUDA_INFO"
	.sectionflags	@""
	.align	4


	//----- nvinfo : EIATTR_CUDA_API_VERSION
	.align		4
        /*0000*/ 	.byte	0x04, 0x37
        /*0002*/ 	.short	(.L_386 - .L_385)
.L_385:
        /*0004*/ 	.word	0x00000082


	//----- nvinfo : EIATTR_KPARAM_INFO
	.align		4
.L_386:
        /*0008*/ 	.byte	0x04, 0x17
        /*000a*/ 	.short	(.L_388 - .L_387)
.L_387:
        /*000c*/ 	.word	0x00000000
        /*0010*/ 	.short	0x0008
        /*0012*/ 	.short	0x0038
        /*0014*/ 	.byte	0x00, 0xf0, 0x11, 0x00


	//----- nvinfo : EIATTR_KPARAM_INFO
	.align		4
.L_388:
        /*0018*/ 	.byte	0x04, 0x17
        /*001a*/ 	.short	(.L_390 - .L_389)
.L_389:
        /*001c*/ 	.word	0x00000000
        /*0020*/ 	.short	0x0007
        /*0022*/ 	.short	0x0034
        /*0024*/ 	.byte	0x00, 0xf0, 0x11, 0x00


	//----- nvinfo : EIATTR_KPARAM_INFO
	.align		4
.L_390:
        /*0028*/ 	.byte	0x04, 0x17
        /*002a*/ 	.short	(.L_392 - .L_391)
.L_391:
        /*002c*/ 	.word	0x00000000
        /*0030*/ 	.short	0x0006
        /*0032*/ 	.short	0x0030
        /*0034*/ 	.byte	0x00, 0xf0, 0x11, 0x00


	//----- nvinfo : EIATTR_KPARAM_INFO
	.align		4
.L_392:
        /*0038*/ 	.byte	0x04, 0x17
        /*003a*/ 	.short	(.L_394 - .L_393)
.L_393:
        /*003c*/ 	.word	0x00000000
        /*0040*/ 	.short	0x0005
        /*0042*/ 	.short	0x0028
        /*0044*/ 	.byte	0x00, 0xf5, 0x21, 0x00


	//----- nvinfo : EIATTR_KPARAM_INFO
	.align		4
.L_394:
        /*0048*/ 	.byte	0x04, 0x17
        /*004a*/ 	.short	(.L_396 - .L_395)
.L_395:
        /*004c*/ 	.word	0x00000000
        /*0050*/ 	.short	0x0004
        /*0052*/ 	.short	0x0020
        /*0054*/ 	.byte	0x00, 0xf5, 0x21, 0x00


	//----- nvinfo : EIATTR_KPARAM_INFO
	.align		4
.L_396:
        /*0058*/ 	.byte	0x04, 0x17
        /*005a*/ 	.short	(.L_398 - .L_397)
.L_397:
        /*005c*/ 	.word	0x00000000
        /*0060*/ 	.short	0x0003
        /*0062*/ 	.short	0x0018
        /*0064*/ 	.byte	0x00, 0xf5, 0x21, 0x00


	//----- nvinfo : EIATTR_KPARAM_INFO
	.align		4
.L_398:
        /*0068*/ 	.byte	0x04, 0x17
        /*006a*/ 	.short	(.L_400 - .L_399)
.L_399:
        /*006c*/ 	.word	0x00000000
        /*0070*/ 	.short	0x0002
        /*0072*/ 	.short	0x0010
        /*0074*/ 	.byte	0x00, 0xf0, 0x11, 0x00


	//----- nvinfo : EIATTR_KPARAM_INFO
	.align		4
.L_400:
        /*0078*/ 	.byte	0x04, 0x17
        /*007a*/ 	.short	(.L_402 - .L_401)
.L_401:
        /*007c*/ 	.word	0x00000000
        /*0080*/ 	.short	0x0001
        /*0082*/ 	.short	0x0008
        /*0084*/ 	.byte	0x00, 0xf5, 0x21, 0x00


	//----- nvinfo : EIATTR_KPARAM_INFO
	.align		4
.L_402:
        /*0088*/ 	.byte	0x04, 0x17
        /*008a*/ 	.short	(.L_404 - .L_403)
.L_403:
        /*008c*/ 	.word	0x00000000
        /*0090*/ 	.short	0x0000
        /*0092*/ 	.short	0x0000
        /*0094*/ 	.byte	0x00, 0xf5, 0x21, 0x00


	//----- nvinfo : EIATTR_SPARSE_MMA_MASK
	.align		4
.L_404:
        /*0098*/ 	.byte	0x03, 0x50
        /*009a*/ 	.short	0x0000


	//----- nvinfo : EIATTR_MAXREG_COUNT
	.align		4
        /*009c*/ 	.byte	0x03, 0x1b
        /*009e*/ 	.short	0x00ff


	//----- nvinfo : EIATTR_EXTERNS
	.align		4
        /*00a0*/ 	.byte	0x04, 0x0f
        /*00a2*/ 	.short	(.L_406 - .L_405)


	//   ....[0]....
	.align		4
.L_405:
        /*00a4*/ 	.word	index@(vprintf)


	//----- nvinfo : EIATTR_MERCURY_ISA_VERSION
	.align		4
.L_406:
        /*00a8*/ 	.byte	0x03, 0x5f
        /*00aa*/ 	.short	0x0101


	//----- nvinfo : EIATTR_VRC_CTA_INIT_COUNT
	.align		4
        /*00ac*/ 	.byte	0x02, 0x4a
	.zero		1
	.zero		1


	//----- nvinfo : EIATTR_SYSCALL_OFFSETS
	.align		4
        /*00b0*/ 	.byte	0x04, 0x46
        /*00b2*/ 	.short	(.L_408 - .L_407)


	//   ....[0]....
.L_407:
        /*00b4*/ 	.word	0x00000230


	//   ....[1]....
        /*00b8*/ 	.word	0x000002c0


	//----- nvinfo : EIATTR_EXIT_INSTR_OFFSETS
	.align		4
.L_408:
        /*00bc*/ 	.byte	0x04, 0x1c
        /*00be*/ 	.short	(.L_410 - .L_409)


	//   ....[0]....
.L_409:
        /*00c0*/ 	.word	0x000000b0


	//   ....[1]....
        /*00c4*/ 	.word	0x00000300


	//   ....[2]....
        /*00c8*/ 	.word	0x000003d0


	//----- nvinfo : EIATTR_CRS_STACK_SIZE
	.align		4
.L_410:
        /*00cc*/ 	.byte	0x04, 0x1e
        /*00ce*/ 	.short	(.L_412 - .L_411)
.L_411:
        /*00d0*/ 	.word	0x00000000


	//----- nvinfo : EIATTR_CBANK_PARAM_SIZE
	.align		4
.L_412:
        /*00d4*/ 	.byte	0x03, 0x19
        /*00d6*/ 	.short	0x003c


	//----- nvinfo : EIATTR_PARAM_CBANK
	.align		4
        /*00d8*/ 	.byte	0x04, 0x0a
        /*00da*/ 	.short	(.L_414 - .L_413)
	.align		4
.L_413:
        /*00dc*/ 	.word	index@(.nv.constant0._Z26load_experts_device_kernelPfS_iPlS0_Piiii)
        /*00e0*/ 	.short	0x0380
        /*00e2*/ 	.short	0x003c


	//----- nvinfo : EIATTR_SW_WAR
	.align		4
.L_414:
        /*00e4*/ 	.byte	0x04, 0x36
        /*00e6*/ 	.short	(.L_416 - .L_415)
.L_415:
        /*00e8*/ 	.word	0x00000008
.L_416:


//--------------------- .nv.info._Z19load_experts_kernelPfPlS0_S0_iiiiS0_Piii --------------------------
	.section	.nv.info._Z19load_experts_kernelPfPlS0_S0_iiiiS0_Piii,"",@"SHT_CUDA_INFO"
	.sectionflags	@""
	.align	4


	//----- nvinfo : EIATTR_CUDA_API_VERSION
	.align		4
        /*0000*/ 	.byte	0x04, 0x37
        /*0002*/ 	.short	(.L_418 - .L_417)
.L_417:
        /*0004*/ 	.word	0x00000082


	//----- nvinfo : EIATTR_KPARAM_INFO
	.align		4
.L_418:
        /*0008*/ 	.byte	0x04, 0x17
        /*000a*/ 	.short	(.L_420 - .L_419)
.L_419:
        /*000c*/ 	.word	0x00000000
        /*0010*/ 	.short	0x000b
        /*0012*/ 	.short	0x0044
        /*0014*/ 	.byte	0x00, 0xf0, 0x11, 0x00


	//----- nvinfo : EIATTR_KPARAM_INFO
	.align		4
.L_420:
        /*0018*/ 	.byte	0x04, 0x17
        /*001a*/ 	.short	(.L_422 - .L_421)
.L_421:
        /*001c*/ 	.word	0x00000000
        /*0020*/ 	.short	0x000a
        /*0022*/ 	.short	0x0040
        /*0024*/ 	.byte	0x00, 0xf0, 0x11, 0x00


	//----- nvinfo : EIATTR_KPARAM_INFO
	.align		4
.L_422:
        /*0028*/ 	.byte	0x04, 0x17
        /*002a*/ 	.short	(.L_424 - .L_423)
.L_423:
        /*002c*/ 	.word	0x00000000
        /*0030*/ 	.short	0x0009
        /*0032*/ 	.short	0x0038
        /*0034*/ 	.byte	0x00, 0xf5, 0x21, 0x00


	//----- nvinfo : EIATTR_KPARAM_INFO
	.align		4
.L_424:
        /*0038*/ 	.byte	0x04, 0x17
        /*003a*/ 	.short	(.L_426 - .L_425)
.L_425:
        /*003c*/ 	.word	0x00000000
        /*0040*/ 	.short	0x0008
        /*0042*/ 	.short	0x0030
        /*0044*/ 	.byte	0x00, 0xf5, 0x21, 0x00


	//----- nvinfo : EIATTR_KPARAM_INFO
	.align		4
.L_426:
        /*0048*/ 	.byte	0x04, 0x17
        /*004a*/ 	.short	(.L_428 - .L_427)
.L_427:
        /*004c*/ 	.word	0x00000000
        /*0050*/ 	.short	0x0007
        /*0052*/ 	.short	0x002c
        /*0054*/ 	.byte	0x00, 0xf0, 0x11, 0x00


	//----- nvinfo : EIATTR_KPARAM_INFO
	.align		4
.L_428:
        /*0058*/ 	.byte	0x04, 0x17
        /*005a*/ 	.short	(.L_430 - .L_429)
.L_429:
        /*005c*/ 	.word	0x00000000
        /*0060*/ 	.short	0x0006
        /*0062*/ 	.short	0x0028
        /*0064*/ 	.byte	0x00, 0xf0, 0x11, 0x00


	//----- nvinfo : EIATTR_KPARAM_INFO
	.align		4
.L_430:
        /*0068*/ 	.byte	0x04, 0x17
        /*006a*/ 	.short	(.L_432 - .L_431)
.L_431:
        /*006c*/ 	.word	0x00000000
        /*0070*/ 	.short	0x0005
        /*0072*/ 	.short	0x0024
        /*0074*/ 	.byte	0x00, 0xf0, 0x11, 0x00


	//----- nvinfo : EIATTR_KPARAM_INFO
	.align		4
.L_432:
        /*0078*/ 	.byte	0x04, 0x17
        /*007a*/ 	.short	(.L_434 - .L_433)
.L_433:
        /*007c*/ 	.word	0x00000000
        /*0080*/ 	.short	0x0004
        /*0082*/ 	.short	0x0020
        /*0084*/ 	.byte	0x00, 0xf0, 0x11, 0x00


	//----- nvinfo : EIATTR_KPARAM_INFO
	.align		4
.L_434:
        /*0088*/ 	.byte	0x04, 0x17
        /*008a*/ 	.short	(.L_436 - .L_435)
.L_435:
        /*008c*/ 	.word	0x00000000
        /*0090*/ 	.short	0x0003
        /*0092*/ 	.short	0x0018
        /*0094*/ 	.byte	0x00, 0xf5, 0x21, 0x00


	//----- nvinfo : EIATTR_KPARAM_INFO
	.align		4
.L_436:
        /*0098*/ 	.byte	0x04, 0x17
        /*009a*/ 	.short	(.L_438 - .L_437)
.L_437:
        /*009c*/ 	.word	0x00000000
        /*00a0*/ 	.short	0x0002
        /*00a2*/ 	.short	0x0010
        /*00a4*/ 	.byte	0x00, 0xf5, 0x21, 0x00


	//----- nvinfo : EIATTR_KPARAM_INFO
	.align		4
.L_438:
        /*00a8*/ 	.byte	0x04, 0x17
        /*00aa*/ 	.short	(.L_440 - .L_439)
.L_439:
        /*00ac*/ 	.word	0x00000000
        /*00b0*/ 	.short	0x0001
        /*00b2*/ 	.short	0x0008
        /*00b4*/ 	.byte	0x00, 0xf5, 0x21, 0x00


	//----- nvinfo : EIATTR_KPARAM_INFO
	.align		4
.L_440:
        /*00b8*/ 	.byte	0x04, 0x17
        /*00ba*/ 	.short	(.L_442 - .L_441)
.L_441:
        /*00bc*/ 	.word	0x00000000
        /*00c0*/ 	.short	0x0000
        /*00c2*/ 	.short	0x0000
        /*00c4*/ 	.byte	0x00, 0xf5, 0x21, 0x00


	//----- nvinfo : EIATTR_SPARSE_MMA_MASK
	.align		4
.L_442:
        /*00c8*/ 	.byte	0x03, 0x50
        /*00ca*/ 	.short	0x0000


	//----- nvinfo : EIATTR_MAXREG_COUNT
	.align		4
        /*00cc*/ 	.byte	0x03, 0x1b
        /*00ce*/ 	.short	0x00ff


	//----- nvinfo : EIATTR_NUM_BARRIERS
	.align		4
        /*00d0*/ 	.byte	0x02, 0x4c
        /*00d2*/ 	.byte	0x01
	.zero		1


	//----- nvinfo : EIATTR_MERCURY_ISA_VERSION
	.align		4
        /*00d4*/ 	.byte	0x03, 0x5f
        /*00d6*/ 	.short	0x0101


	//----- nvinfo : EIATTR_COOP_GROUP_MASK_REGIDS
	.align		4
        /*00d8*/ 	.byte	0x04, 0x29
        /*00da*/ 	.short	(.L_444 - .L_443)


	//   ....[0]....
.L_443:
        /*00dc*/ 	.word	0xffffffff


	//   ....[1]....
        /*00e0*/ 	.word	0xffffffff


	//   ....[2]....
        /*00e4*/ 	.word	0xffffffff


	//   ....[3]....
        /*00e8*/ 	.word	0xffffffff


	//   ....[4]....
        /*00ec*/ 	.word	0xffffffff


	//   ....[5]....
        /*00f0*/ 	.word	0xffffffff


	//   ....[6]....
        /*00f4*/ 	.word	0x05000010


	//   ....[7]....
        /*00f8*/ 	.word	0x05000010


	//   ....[8]....
        /*00fc*/ 	.word	0x05000010


	//   ....[9]....
        /*0100*/ 	.word	0x05000010


	//   ....[10]....
        /*0104*/ 	.word	0x05000010


	//----- nvinfo : EIATTR_COOP_GROUP_INSTR_OFFSETS
	.align		4
.L_444:
        /*0108*/ 	.byte	0x04, 0x28
        /*010a*/ 	.short	(.L_446 - .L_445)


	//   ....[0]....
.L_445:
        /*010c*/ 	.word	0x00000420


	//   ....[1]....
        /*0110*/ 	.word	0x00000440


	//   ....[2]....
        /*0114*/ 	.word	0x00000460


	//   ....[3]....
        /*0118*/ 	.word	0x00000480


	//   ....[4]....
        /*011c*/ 	.word	0x000004a0


	//   ....[5]....
        /*0120*/ 	.word	0x000004d0


	//   ....[6]....
        /*0124*/ 	.word	0x000006f0


	//   ....[7]....
        /*0128*/ 	.word	0x00000760


	//   ....[8]....
        /*012c*/ 	.word	0x000007d0


	//   ....[9]....
        /*0130*/ 	.word	0x00000840


	//   ....[10]....
        /*0134*/ 	.word	0x000008b0


	//----- nvinfo : EIATTR_VRC_CTA_INIT_COUNT
	.align		4
.L_446:
        /*0138*/ 	.byte	0x02, 0x4a
	.zero		1
	.zero		1


	//----- nvinfo : EIATTR_EXIT_INSTR_OFFSETS
	.align		4
        /*013c*/ 	.byte	0x04, 0x1c
        /*013e*/ 	.short	(.L_448 - .L_447)


	//   ....[0]....
.L_447:
        /*0140*/ 	.word	0x00000610


	//   ....[1]....
        /*0144*/ 	.word	0x00000690


	//----- nvinfo : EIATTR_CRS_STACK_SIZE
	.align		4
.L_448:
        /*0148*/ 	.byte	0x04, 0x1e
        /*014a*/ 	.short	(.L_450 - .L_449)
.L_449:
        /*014c*/ 	.word	0x00000000


	//----- nvinfo : EIATTR_CBANK_PARAM_SIZE
	.align		4
.L_450:
        /*0150*/ 	.byte	0x03, 0x19
        /*0152*/ 	.short	0x0048


	//----- nvinfo : EIATTR_PARAM_CBANK
	.align		4
        /*0154*/ 	.byte	0x04, 0x0a
        /*0156*/ 	.short	(.L_452 - .L_451)
	.align		4
.L_451:
        /*0158*/ 	.word	index@(.nv.constant0._Z19load_experts_kernelPfPlS0_S0_iiiiS0_Piii)
        /*015c*/ 	.short	0x0380
        /*015e*/ 	.short	0x0048


	//----- nvinfo : EIATTR_SW_WAR
	.align		4
.L_452:
        /*0160*/ 	.byte	0x04, 0x36
        /*0162*/ 	.short	(.L_454 - .L_453)
.L_453:
        /*0164*/ 	.word	0x00000008
.L_454:


//--------------------- .nv.callgraph             --------------------------
	.section	.nv.callgraph,"",@"SHT_CUDA_CALLGRAPH"
	.align	4
	.sectionentsize	8
	.align		4
        /*0000*/ 	.word	0x00000000
	.align		4
        /*0004*/ 	.word	0xffffffff
	.align		4
        /*0008*/ 	.word	index@(_Z26load_experts_device_kernelPfS_iPlS0_Piiii)
	.align		4
        /*000c*/ 	.word	index@(vprintf)
	.align		4
        /*0010*/ 	.word	0x00000000
	.align		4
        /*0014*/ 	.word	0xfffffffe
	.align		4
        /*0018*/ 	.word	0x00000000
	.align		4
        /*001c*/ 	.word	0xfffffffd
	.align		4
        /*0020*/ 	.word	0x00000000
	.align		4
        /*0024*/ 	.word	0xfffffffc


//--------------------- .nv.constant4             --------------------------
	.section	.nv.constant4,"a",@progbits
	.align	8
	.align		8
.nv.constant4:
        /*0000*/ 	.dword	_ZN34_INTERNAL_0b812873_4_k_cu_261512674cuda3std3__45__cpo5beginE
	.align		8
        /*0008*/ 	.dword	_ZN34_INTERNAL_0b812873_4_k_cu_261512674cuda3std3__45__cpo3endE
	.align		8
        /*0010*/ 	.dword	_ZN34_INTERNAL_0b812873_4_k_cu_261512674cuda3std3__45__cpo6cbeginE
	.align		8
        /*0018*/ 	.dword	_ZN34_INTERNAL_0b812873_4_k_cu_261512674cuda3std3__45__cpo4cendE
	.align		8
        /*0020*/ 	.dword	_ZN34_INTERNAL_0b812873_4_k_cu_261512674cuda3std3__45__cpo6rbeginE
	.align		8
        /*0028*/ 	.dword	_ZN34_INTERNAL_0b812873_4_k_cu_261512674cuda3std3__45__cpo4rendE
	.align		8
        /*0030*/ 	.dword	_ZN34_INTERNAL_0b812873_4_k_cu_261512674cuda3std3__45__cpo7crbeginE
	.align		8
        /*0038*/ 	.dword	_ZN34_INTERNAL_0b812873_4_k_cu_261512674cuda3std3__45__cpo5crendE
	.align		8
        /*0040*/ 	.dword	_ZN34_INTERNAL_0b812873_4_k_cu_261512674cuda3std3__436_GLOBAL__N__0b812873_4_k_cu_261512676ignoreE
	.align		8
        /*0048*/ 	.dword	_ZN34_INTERNAL_0b812873_4_k_cu_261512674cuda3std3__419piecewise_constructE
	.align		8
        /*0050*/ 	.dword	_ZN34_INTERNAL_0b812873_4_k_cu_261512674cuda3std3__48in_placeE
	.align		8
        /*0058*/ 	.dword	_ZN34_INTERNAL_0b812873_4_k_cu_261512674cuda3std3__420unreachable_sentinelE
	.align		8
        /*0060*/ 	.dword	_ZN34_INTERNAL_0b812873_4_k_cu_261512674cuda3std3__47nulloptE
	.align		8
        /*0068*/ 	.dword	_ZN34_INTERNAL_0b812873_4_k_cu_261512674cuda3std3__48unexpectE
	.align		8
        /*0070*/ 	.dword	_ZN34_INTERNAL_0b812873_4_k_cu_261512674cuda3std6ranges3__45__cpo4swapE
	.align		8
        /*0078*/ 	.dword	_ZN34_INTERNAL_0b812873_4_k_cu_261512674cuda3std6ranges3__45__cpo9iter_moveE
	.align		8
        /*0080*/ 	.dword	_ZN34_INTERNAL_0b812873_4_k_cu_261512674cuda3std6ranges3__45__cpo5beginE
	.align		8
        /*0088*/ 	.dword	_ZN34_INTERNAL_0b812873_4_k_cu_261512674cuda3std6ranges3__45__cpo3endE
	.align		8
        /*0090*/ 	.dword	_ZN34_INTERNAL_0b812873_4_k_cu_261512674cuda3std6ranges3__45__cpo6cbeginE
	.align		8
        /*0098*/ 	.dword	_ZN34_INTERNAL_0b812873_4_k_cu_261512674cuda3std6ranges3__45__cpo4cendE
	.align		8
        /*00a0*/ 	.dword	_ZN34_INTERNAL_0b812873_4_k_cu_261512674cuda3std6ranges3__45__cpo7advanceE
	.align		8
        /*00a8*/ 	.dword	_ZN34_INTERNAL_0b812873_4_k_cu_261512674cuda3std6ranges3__45__cpo9iter_swapE
	.align		8
        /*00b0*/ 	.dword	_ZN34_INTERNAL_0b812873_4_k_cu_261512674cuda3std6ranges3__45__cpo4nextE
	.align		8
        /*00b8*/ 	.dword	_ZN34_INTERNAL_0b812873_4_k_cu_261512674cuda3std6ranges3__45__cpo4prevE
	.align		8
        /*00c0*/ 	.dword	_ZN34_INTERNAL_0b812873_4_k_cu_261512674cuda3std6ranges3__45__cpo4dataE
	.align		8
        /*00c8*/ 	.dword	_ZN34_INTERNAL_0b812873_4_k_cu_261512674cuda3std6ranges3__45__cpo5cdataE
	.align		8
        /*00d0*/ 	.dword	_ZN34_INTERNAL_0b812873_4_k_cu_261512674cuda3std6ranges3__45__cpo4sizeE
	.align		8
        /*00d8*/ 	.dword	_ZN34_INTERNAL_0b812873_4_k_cu_261512674cuda3std6ranges3__45__cpo5ssizeE
	.align		8
        /*00e0*/ 	.dword	_ZN34_INTERNAL_0b812873_4_k_cu_261512674cuda3std6ranges3__45__cpo8distanceE
	.align		8
        /*00e8*/ 	.dword	_ZN34_INTERNAL_0b812873_4_k_cu_261512676thrust24THRUST_300001_SM_1000_NS8cuda_cub3parE
	.align		8
        /*00f0*/ 	.dword	_ZN34_INTERNAL_0b812873_4_k_cu_261512676thrust24THRUST_300001_SM_1000_NS8cuda_cub10par_nosyncE
	.align		8
        /*00f8*/ 	.dword	_ZN34_INTERNAL_0b812873_4_k_cu_261512676thrust24THRUST_300001_SM_1000_NS6system6detail10sequential3seqE
	.align		8
        /*0100*/ 	.dword	_ZN34_INTERNAL_0b812873_4_k_cu_261512676thrust24THRUST_300001_SM_1000_NS6system3cpp3parE
	.align		8
        /*0108*/ 	.dword	_ZN34_INTERNAL_0b812873_4_k_cu_261512676thrust24THRUST_300001_SM_1000_NS12placeholders2_1E
	.align		8
        /*0110*/ 	.dword	_ZN34_INTERNAL_0b812873_4_k_cu_261512676thrust24THRUST_300001_SM_1000_NS12placeholders2_2E
	.align		8
        /*0118*/ 	.dword	_ZN34_INTERNAL_0b812873_4_k_cu_261512676thrust24THRUST_300001_SM_1000_NS12placeholders2_3E
	.align		8
        /*0120*/ 	.dword	_ZN34_INTERNAL_0b812873_4_k_cu_261512676thrust24THRUST_300001_SM_1000_NS12placeholders2_4E
	.align		8
        /*0128*/ 	.dword	_ZN34_INTERNAL_0b812873_4_k_cu_261512676thrust24THRUST_300001_SM_1000_NS12placeholders2_5E
	.align		8
        /*0130*/ 	.dword	_ZN34_INTERNAL_0b812873_4_k_cu_261512676thrust24THRUST_300001_SM_1000_NS12placeholders2_6E
	.align		8
        /*0138*/ 	.dword	_ZN34_INTERNAL_0b812873_4_k_cu_261512676thrust24THRUST_300001_SM_1000_NS12placeholders2_7E
	.align		8
        /*0140*/ 	.dword	_ZN34_INTERNAL_0b812873_4_k_cu_261512676thrust24THRUST_300001_SM_1000_NS12placeholders2_8E
	.align		8
        /*0148*/ 	.dword	_ZN34_INTERNAL_0b812873_4_k_cu_261512676thrust24THRUST_300001_SM_1000_NS12placeholders2_9E
	.align		8
        /*0150*/ 	.dword	_ZN34_INTERNAL_0b812873_4_k_cu_261512676thrust24THRUST_300001_SM_1000_NS12placeholders3_10E
	.align		8
        /*0158*/ 	.dword	_ZN34_INTERNAL_0b812873_4_k_cu_261512676thrust24THRUST_300001_SM_1000_NS3seqE
	.align		8
        /*0160*/ 	.dword	_ZN34_INTERNAL_0b812873_4_k_cu_261512676thrust24THRUST_300001_SM_1000_NS6deviceE
	.align		8
        /*0168*/ 	.dword	$str
	.align		8
        /*0170*/ 	.dword	$str$1
	.align		8
        /*0178*/ 	.dword	vprintf


//--------------------- .text._ZN6thrust24THRUST_300001_SM_1000_NS8cuda_cub4core6detail13_kernel_agentINS1_8__unique11UniqueAgentINS0_6detail15normal_iteratorINS0_10device_ptrIlEEEESB_N4cuda3std3__48equal_toIlEEiPiEEJSB_SB_SG_SH_iN3cub18CUB_300001_SM_100013ScanTileStateIiLb1EEEmEEEvDpT0_ --------------------------
	.section	.text._ZN6thrust24THRUST_300001_SM_1000_NS8cuda_cub4core6detail13_kernel_agentINS1_8__unique11UniqueAgentINS0_6detail15normal_iteratorINS0_10device_ptrIlEEEESB_N4cuda3std3__48equal_toIlEEiPiEEJSB_SB_SG_SH_iN3cub18CUB_300001_SM_100013ScanTileStateIiLb1EEEmEEEvDpT0_,"ax",@progbits
	.align	128
        .global         _ZN6thrust24THRUST_300001_SM_1000_NS8cuda_cub4core6detail13_kernel_agentINS1_8__unique11UniqueAgentINS0_6detail15normal_iteratorINS0_10device_ptrIlEEEESB_N4cuda3std3__48equal_toIlEEiPiEEJSB_SB_SG_SH_iN3cub18CUB_300001_SM_100013ScanTileStateIiLb1EEEmEEEvDpT0_
        .type           _ZN6thrust24THRUST_300001_SM_1000_NS8cuda_cub4core6detail13_kernel_agentINS1_8__unique11UniqueAgentINS0_6detail15normal_iteratorINS0_10device_ptrIlEEEESB_N4cuda3std3__48equal_toIlEEiPiEEJSB_SB_SG_SH_iN3cub18CUB_300001_SM_100013ScanTileStateIiLb1EEEmEEEvDpT0_,@function
        .size           _ZN6thrust24THRUST_300001_SM_1000_NS8cuda_cub4core6detail13_kernel_agentINS1_8__unique11UniqueAgentINS0_6detail15normal_iteratorINS0_10device_ptrIlEEEESB_N4cuda3std3__48equal_toIlEEiPiEEJSB_SB_SG_SH_iN3cub18CUB_300001_SM_100013ScanTileStateIiLb1EEEmEEEvDpT0_,(.L_x_468 - _ZN6thrust24THRUST_300001_SM_1000_NS8cuda_cub4core6detail13_kernel_agentINS1_8__unique11UniqueAgentINS0_6detail15normal_iteratorINS0_10device_ptrIlEEEESB_N4cuda3std3__48equal_toIlEEiPiEEJSB_SB_SG_SH_iN3cub18CUB_300001_SM_100013ScanTileStateIiLb1EEEmEEEvDpT0_)
        .other          _ZN6thrust24THRUST_300001_SM_1000_NS8cuda_cub4core6detail13_kernel_agentINS1_8__unique11UniqueAgentINS0_6detail15normal_iteratorINS0_10device_ptrIlEEEESB_N4cuda3std3__48equal_toIlEEiPiEEJSB_SB_SG_SH_iN3cub18CUB_300001_SM_100013ScanTileStateIiLb1EEEmEEEvDpT0_,@"STO_CUDA_ENTRY STV_DEFAULT"
_ZN6thrust24THRUST_300001_SM_1000_NS8cuda_cub4core6detail13_kernel_agentINS1_8__unique11UniqueAgentINS0_6detail15normal_iteratorINS0_10device_ptrIlEEEESB_N4cuda3std3__48equal_toIlEEiPiEEJSB_SB_SG_SH_iN3cub18CUB_300001_SM_100013ScanTileStateIiLb1EEEmEEEvDpT0_:
.text._ZN6thrust24THRUST_300001_SM_1000_NS8cuda_cub4core6detail13_kernel_agentINS1_8__unique11UniqueAgentINS0_6detail15normal_iteratorINS0_10device_ptrIlEEEESB_N4cuda3std3__48equal_toIlEEiPiEEJSB_SB_SG_SH_iN3cub18CUB_300001_SM_100013ScanTileStateIiLb1EEEmEEEvDpT0_:
[----:B------:R-:W-:Y:S01]  /*0000*/  LDC R1, c[0x0][0x37c] ;  /* 0x0000df00ff017b82 */ /* 0x000fe20000000800 */
[----:B------:R-:W0:Y:S01]  /*0010*/  S2R R0, SR_CTAID.X ;  /* 0x0000000000007919 */ /* 0x000e220000002500 */
[----:B------:R-:W1:Y:S01]  /*0020*/  LDCU UR4, c[0x0][0x3b0] ;  /* 0x00007600ff0477ac */ /* 0x000e620008000800 */
[----:B------:R-:W2:Y:S01]  /*0030*/  LDCU.64 UR8, c[0x0][0x358] ;  /* 0x00006b00ff0877ac */ /* 0x000ea20008000a00 */
[----:B-1----:R-:W-:-:S06]  /*0040*/  UIADD3 UR4, UPT, UPT, UR4, -0x1, URZ ;  /* 0xffffffff04047890 */ /* 0x002fcc000fffe0ff */
[C---:B0-----:R-:W-:Y:S01]  /*0050*/  ISETP.GE.AND P0, PT, R0.reuse, UR4, PT ;  /* 0x0000000400007c0c */ /* 0x041fe2000bf06270 */
[----:B------:R-:W-:-:S12]  /*0060*/  IMAD R7, R0, 0x140, RZ ;  /* 0x0000014000077824 */ /* 0x000fd800078e02ff */
[----:B--2---:R-:W-:Y:S05]  /*0070*/  @P0 BRA `(.L_x_0) ;  /* 0x0000002400fc0947 */ /* 0x004fea0003800000 */
[----:B------:R-:W-:-:S13]  /*0080*/  ISETP.NE.AND P0, PT, R0, RZ, PT ;  /* 0x000000ff0000720c */ /* 0x000fda0003f05270 */
[----:B------:R-:W-:Y:S05]  /*0090*/  @P0 BRA `(.L_x_1) ;  /* 0x0000000c00ac0947 */ /* 0x000fea0003800000 */
[----:B------:R-:W0:Y:S01]  /*00a0*/  S2R R0, SR_TID.X ;  /* 0x0000000000007919 */ /* 0x000e220000002100 */
[----:B------:R-:W1:Y:S01]  /*00b0*/  LDC.64 R2, c[0x0][0x380] ;  /* 0x0000e000ff027b82 */ /* 0x000e620000000a00 */
[C---:B0-----:R-:W-:Y:S02]  /*00c0*/  LOP3.LUT R4, R0.reuse, 0x1f, RZ, 0xc0, !PT ;  /* 0x0000001f00047812 */ /* 0x041fe400078ec0ff */
[----:B------:R-:W-:-:S03]  /*00d0*/  LOP3.LUT R5, R0, 0x3e0, RZ, 0xc0, !PT ;  /* 0x000003e000057812 */ /* 0x000fc600078ec0ff */
[----:B------:R-:W-:-:S04]  /*00e0*/  IMAD.IADD R4, R7, 0x1, R4 ;  /* 0x0000000107047824 */ /* 0x000fc800078e0204 */
[----:B------:R-:W-:-:S04]  /*00f0*/  IMAD R5, R5, 0x5, R4 ;  /* 0x0000000505057824 */ /* 0x000fc800078e0204 */
[----:B-1----:R-:W-:-:S05]  /*0100*/  IMAD.WIDE.U32 R2, R5, 0x8, R2 ;  /* 0x0000000805027825 */ /* 0x002fca00078e0002 */
[----:B------:R-:W2:Y:S04]  /*0110*/  LDG.E.64.CONSTANT R6, desc[UR8][R2.64] ;  /* 0x0000000802067981 */ /* 0x000ea8000c1e9b00 */
[----:B------:R-:W3:Y:S04]  /*0120*/  LDG.E.64.CONSTANT R12, desc[UR8][R2.64+0x100] ;  /* 0x00010008020c7981 */ /* 0x000ee8000c1e9b00 */
[----:B------:R-:W4:Y:S04]  /*0130*/  LDG.E.64.CONSTANT R16, desc[UR8][R2.64+0x200] ;  /* 0x0002000802107981 */ /* 0x000f28000c1e9b00 */
[----:B------:R-:W5:Y:S04]  /*0140*/  LDG.E.64.CONSTANT R18, desc[UR8][R2.64+0x300] ;  /* 0x0003000802127981 */ /* 0x000f68000c1e9b00 */
[----:B------:R-:W5:Y:S01]  /*0150*/  LDG.E.64.CONSTANT R20, desc[UR8][R2.64+0x400] ;  /* 0x0004000802147981 */ /* 0x000f62000c1e9b00 */
[----:B------:R-:W0:Y:S01]  /*0160*/  S2UR UR5, SR_CgaCtaId ;  /* 0x00000000000579c3 */ /* 0x000e220000008800 */
[----:B------:R-:W-:Y:S01]  /*0170*/  SHF.R.U32.HI R5, RZ, 0x5, R0 ;  /* 0x00000005ff057819 */ /* 0x000fe20000011600 */
[----:B------:R-:W-:Y:S01]  /*0180*/  UMOV UR4, 0x400 ;  /* 0x0000040000047882 */ /* 0x000fe20000000000 */
[----:B------:R-:W1:Y:S01]  /*0190*/  S2R R4, SR_LANEID ;  /* 0x0000000000047919 */ /* 0x000e620000000000 */
[C---:B------:R-:W-:Y:S01]  /*01a0*/  ISETP.NE.AND P3, PT, R0.reuse, RZ, PT ;  /* 0x000000ff0000720c */ /* 0x040fe20003f65270 */
[----:B------:R-:W-:Y:S01]  /*01b0*/  BSSY.RECONVERGENT B0, `(.L_x_2) ;  /* 0x00000d7000007945 */ /* 0x000fe20003800200 */
[----:B------:R-:W-:-:S02]  /*01c0*/  ISETP.NE.AND P6, PT, R0, RZ, PT ;  /* 0x000000ff0000720c */ /* 0x000fc40003fc5270 */
[----:B------:R-:W-:Y:S01]  /*01d0*/  ISETP.GE.U32.AND P5, PT, R0, 0x20, PT ;  /* 0x000000200000780c */ /* 0x000fe20003fa6070 */
[----:B0-----:R-:W-:-:S06]  /*01e0*/  ULEA UR4, UR5, UR4, 0x18 ;  /* 0x0000000405047291 */ /* 0x001fcc000f8ec0ff */
[----:B------:R-:W-:Y:S01]  /*01f0*/  LEA R15, R0, UR4, 0x3 ;  /* 0x00000004000f7c11 */ /* 0x000fe2000f8e18ff */
[----:B-1----:R-:W-:Y:S01]  /*0200*/  IMAD R8, R5, 0xa0, R4 ;  /* 0x000000a005087824 */ /* 0x002fe200078e0204 */
[----:B------:R-:W-:-:S04]  /*0210*/  ISETP.NE.AND P4, PT, R4, RZ, PT ;  /* 0x000000ff0400720c */ /* 0x000fc80003f85270 */
[----:B------:R-:W-:-:S05]  /*0220*/  LEA R23, R8, UR4, 0x3 ;  /* 0x0000000408177c11 */ /* 0x000fca000f8e18ff */
[----:B------:R-:W-:Y:S01]  /*0230*/  IMAD R14, R4, 0x20, R23 ;  /* 0x00000020040e7824 */ /* 0x000fe200078e0217 */
[----:B--2---:R-:W-:Y:S04]  /*0240*/  STS.64 [R23], R6 ;  /* 0x0000000617007388 */ /* 0x004fe80000000a00 */
[----:B---3--:R-:W-:Y:S04]  /*0250*/  STS.64 [R23+0x100], R12 ;  /* 0x0001000c17007388 */ /* 0x008fe80000000a00 */
[----:B----4-:R-:W-:Y:S04]  /*0260*/  STS.64 [R23+0x200], R16 ;  /* 0x0002001017007388 */ /* 0x010fe80000000a00 */
[----:B-----5:R-:W-:Y:S04]  /*0270*/  STS.64 [R23+0x300], R18 ;  /* 0x0003001217007388 */ /* 0x020fe80000000a00 */
[----:B------:R0:W-:Y:S01]  /*0280*/  STS.64 [R23+0x400], R20 ;  /* 0x0004001417007388 */ /* 0x0001e20000000a00 */
[----:B------:R-:W-:-:S03]  /*0290*/  NOP ;  /* 0x0000000000007918 */ /* 0x000fc60000000000 */
[----:B------:R-:W1:Y:S04]  /*02a0*/  LDS.64 R2, [R14+0x20] ;  /* 0x000020000e027984 */ /* 0x000e680000000a00 */
[----:B------:R-:W-:Y:S01]  /*02b0*/  LDS.64 R10, [R14] ;  /* 0x000000000e0a7984 */ /* 0x000fe20000000a00 */
[----:B0-----:R-:W-:-:S03]  /*02c0*/  IMAD.MOV.U32 R21, RZ, RZ, 0x1 ;  /* 0x00000001ff157424 */ /* 0x001fc600078e00ff */
[----:B------:R-:W0:Y:S04]  /*02d0*/  LDS.64 R8, [R14+0x8] ;  /* 0x000008000e087984 */ /* 0x000e280000000a00 */
[----:B------:R-:W2:Y:S04]  /*02e0*/  LDS.64 R6, [R14+0x10] ;  /* 0x000010000e067984 */ /* 0x000ea80000000a00 */
[----:B------:R-:W-:Y:S01]  /*02f0*/  LDS.64 R12, [R14+0x18] ;  /* 0x000018000e0c7984 */ /* 0x000fe20000000a00 */
[----:B------:R-:W-:Y:S06]  /*0300*/  BAR.SYNC.DEFER_BLOCKING 0x0 ;  /* 0x0000000000007b1d */ /* 0x000fec0000010000 */
[----:B-1----:R-:W-:Y:S02]  /*0310*/  STS.64 [R15+0x230], R2 ;  /* 0x000230020f007388 */ /* 0x002fe40000000a00 */
[----:B------:R-:W-:Y:S01]  /*0320*/  BAR.SYNC.DEFER_BLOCKING 0x0 ;  /* 0x0000000000007b1d */ /* 0x000fe20000010000 */
[----:B0-----:R-:W-:-:S02]  /*0330*/  ISETP.NE.U32.AND P1, PT, R10, R8, PT ;  /* 0x000000080a00720c */ /* 0x001fc40003f25070 */
[----:B--2---:R-:W-:Y:S02]  /*0340*/  ISETP.NE.U32.AND P2, PT, R8, R6, PT ;  /* 0x000000060800720c */ /* 0x004fe40003f45070 */
[----:B------:R-:W-:Y:S01]  /*0350*/  ISETP.NE.AND.EX P1, PT, R11, R9, PT, P1 ;  /* 0x000000090b00720c */ /* 0x000fe20003f25310 */
[----:B------:R-:W0:Y:S02]  /*0360*/  @P3 LDS.64 R16, [R15+0x228] ;  /* 0x000228000f103984 */ /* 0x000e240000000a00 */
[----:B------:R-:W-:Y:S01]  /*0370*/  BAR.SYNC.DEFER_BLOCKING 0x0 ;  /* 0x0000000000007b1d */ /* 0x000fe20000010000 */
[----:B0-----:R-:W-:-:S04]  /*0380*/  @P3 ISETP.NE.U32.AND P0, PT, R16, R10, PT ;  /* 0x0000000a1000320c */ /* 0x001fc80003f05070 */
[----:B------:R-:W-:-:S04]  /*0390*/  @P3 ISETP.NE.AND.EX P0, PT, R17, R11, PT, P0 ;  /* 0x0000000b1100320c */ /* 0x000fc80003f05300 */
[----:B------:R-:W-:Y:S02]  /*03a0*/  @P3 SEL R21, RZ, 0x1, !P0 ;  /* 0x00000001ff153807 */ /* 0x000fe40004000000 */
[----:B------:R-:W-:Y:S02]  /*03b0*/  ISETP.NE.AND.EX P0, PT, R9, R7, PT, P2 ;  /* 0x000000070900720c */ /* 0x000fe40003f05320 */
[CC--:B------:R-:W-:Y:S01]  /*03c0*/  ISETP.NE.U32.AND P2, PT, R6.reuse, R12.reuse, PT ;  /* 0x0000000c0600720c */ /* 0x0c0fe20003f45070 */
[----:B------:R-:W-:Y:S01]  /*03d0*/  VIADD R22, R21, 0x1 ;  /* 0x0000000115167836 */ /* 0x000fe20000000000 */
[----:B------:R-:W-:Y:S01]  /*03e0*/  ISETP.NE.U32.AND P3, PT, R6, R12, PT ;  /* 0x0000000c0600720c */ /* 0x000fe20003f65070 */
[----:B------:R-:W-:Y:S01]  /*03f0*/  @!P1 IMAD.MOV R22, RZ, RZ, R21 ;  /* 0x000000ffff169224 */ /* 0x000fe200078e0215 */
[CC--:B------:R-:W-:Y:S02]  /*0400*/  ISETP.NE.AND.EX P1, PT, R7.reuse, R13.reuse, PT, P2 ;  /* 0x0000000d0700720c */ /* 0x0c0fe40003f25320 */
[----:B------:R-:W-:Y:S01]  /*0410*/  ISETP.NE.U32.AND P2, PT, R12, R2, PT ;  /* 0x000000020c00720c */ /* 0x000fe20003f45070 */
[----:B------:R-:W-:Y:S01]  /*0420*/  VIADD R20, R22, 0x1 ;  /* 0x0000000116147836 */ /* 0x000fe20000000000 */
[----:B------:R-:W-:-:S03]  /*0430*/  ISETP.NE.AND.EX P3, PT, R7, R13, PT, P3 ;  /* 0x0000000d0700720c */ /* 0x000fc60003f65330 */
[----:B------:R-:W-:Y:S01]  /*0440*/  @!P0 IMAD.MOV R20, RZ, RZ, R22 ;  /* 0x000000ffff148224 */ /* 0x000fe200078e0216 */
[CC--:B------:R-:W-:Y:S02]  /*0450*/  ISETP.NE.AND.EX P0, PT, R13.reuse, R3.reuse, PT, P2 ;  /* 0x000000030d00720c */ /* 0x0c0fe40003f05320 */
[----:B------:R-:W-:Y:S01]  /*0460*/  ISETP.NE.U32.AND P2, PT, R12, R2, PT ;  /* 0x000000020c00720c */ /* 0x000fe20003f45070 */
[----:B------:R-:W-:Y:S02]  /*0470*/  VIADD R14, R20, 0x1 ;  /* 0x00000001140e7836 */ /* 0x000fe40000000000 */
[----:B------:R-:W-:Y:S01]  /*0480*/  @!P1 IMAD.MOV R14, RZ, RZ, R20 ;  /* 0x000000ffff0e9224 */ /* 0x000fe200078e0214 */
[----:B------:R-:W-:Y:S01]  /*0490*/  ISETP.NE.AND P1, PT, R4, 0x1f, PT ;  /* 0x0000001f0400780c */ /* 0x000fe20003f25270 */
[----:B------:R-:W-:Y:S01]  /*04a0*/  @!P6 IMAD.MOV.U32 R4, RZ, RZ, 0x65 ;  /* 0x00000065ff04e424 */ /* 0x000fe200078e00ff */
[----:B------:R-:W-:Y:S01]  /*04b0*/  ISETP.NE.AND.EX P2, PT, R13, R3, PT, P2 ;  /* 0x000000030d00720c */ /* 0x000fe20003f45320 */
[----:B------:R-:W-:-:S04]  /*04c0*/  VIADD R23, R14, 0x1 ;  /* 0x000000010e177836 */ /* 0x000fc80000000000 */
[----:B------:R-:W-:-:S05]  /*04d0*/  @!P0 IMAD.MOV R23, RZ, RZ, R14 ;  /* 0x000000ffff178224 */ /* 0x000fca00078e020e */
[----:B------:R-:W0:Y:S01]  /*04e0*/  SHFL.UP P0, R16, R23, 0x1, RZ ;  /* 0x0420000017107989 */ /* 0x000e2200000000ff */
[----:B------:R-:W-:Y:S01]  /*04f0*/  @!P1 LEA R5, R5, UR4, 0x2 ;  /* 0x0000000405059c11 */ /* 0x000fe2000f8e10ff */
[----:B0-----:R-:W-:-:S05]  /*0500*/  @P0 IMAD.IADD R16, R16, 0x1, R23 ;  /* 0x0000000110100824 */ /* 0x001fca00078e0217 */
[----:B------:R-:W0:Y:S02]  /*0510*/  SHFL.UP P0, R17, R16, 0x2, RZ ;  /* 0x0440000010117989 */ /* 0x000e2400000000ff */
[----:B0-----:R-:W-:-:S05]  /*0520*/  @P0 IMAD.IADD R17, R16, 0x1, R17 ;  /* 0x0000000110110824 */ /* 0x001fca00078e0211 */
[----:B------:R-:W0:Y:S02]  /*0530*/  SHFL.UP P0, R24, R17, 0x4, RZ ;  /* 0x0480000011187989 */ /* 0x000e2400000000ff */
[----:B0-----:R-:W-:Y:S02]  /*0540*/  @P0 IMAD.IADD R24, R17, 0x1, R24 ;  /* 0x0000000111180824 */ /* 0x001fe400078e0218 */
[----:B------:R-:W0:Y:S03]  /*0550*/  @!P6 LDC.64 R16, c[0x0][0x3a8] ;  /* 0x0000ea00ff10eb82 */ /* 0x000e260000000a00 */
[----:B------:R-:W1:Y:S02]  /*0560*/  SHFL.UP P0, R25, R24, 0x8, RZ ;  /* 0x0500000018197989 */ /* 0x000e6400000000ff */
[----:B-1----:R-:W-:-:S05]  /*0570*/  @P0 IMAD.IADD R25, R24, 0x1, R25 ;  /* 0x0000000118190824 */ /* 0x002fca00078e0219 */
[----:B------:R-:W1:Y:S02]  /*0580*/  SHFL.UP P0, R26, R25, 0x10, RZ ;  /* 0x06000000191a7989 */ /* 0x000e6400000000ff */
[----:B-1----:R-:W-:Y:S01]  /*0590*/  @P0 IMAD.IADD R26, R25, 0x1, R26 ;  /* 0x00000001191a0824 */ /* 0x002fe200078e021a */
[----:B------:R-:W-:-:S03]  /*05a0*/  ISETP.NE.U32.AND P0, PT, R8, R6, PT ;  /* 0x000000060800720c */ /* 0x000fc60003f05070 */
[----:B------:R-:W-:Y:S01]  /*05b0*/  IMAD.IADD R23, R26, 0x1, -R23 ;  /* 0x000000011a177824 */ /* 0x000fe200078e0a17 */
[----:B------:R-:W-:Y:S01]  /*05c0*/  @!P1 STS [R5], R26 ;  /* 0x0000001a05009388 */ /* 0x000fe20000000800 */
[----:B------:R-:W-:Y:S01]  /*05d0*/  BAR.SYNC.DEFER_BLOCKING 0x0 ;  /* 0x0000000000007b1d */ /* 0x000fe20000010000 */
[----:B------:R-:W-:Y:S02]  /*05e0*/  ISETP.NE.U32.AND P1, PT, R10, R8, PT ;  /* 0x000000080a00720c */ /* 0x000fe40003f25070 */
[----:B------:R-:W-:Y:S02]  /*05f0*/  ISETP.NE.AND.EX P0, PT, R9, R7, PT, P0 ;  /* 0x000000070900720c */ /* 0x000fe40003f05300 */
[----:B------:R-:W-:Y:S02]  /*0600*/  ISETP.NE.AND.EX P1, PT, R11, R9, PT, P1 ;  /* 0x000000090b00720c */ /* 0x000fe40003f25310 */
[----:B------:R-:W-:Y:S02]  /*0610*/  SEL R24, R23, RZ, P4 ;  /* 0x000000ff17187207 */ /* 0x000fe40002000000 */
[----:B------:R-:W-:Y:S01]  /*0620*/  ISETP.NE.AND P4, PT, R21, RZ, PT ;  /* 0x000000ff1500720c */ /* 0x000fe20003f85270 */
[----:B------:R-:W1:Y:S02]  /*0630*/  LDS.64 R18, [UR4] ;  /* 0x00000004ff127984 */ /* 0x000e640008000a00 */
[C---:B-1----:R-:W-:Y:S01]  /*0640*/  IMAD.IADD R5, R18.reuse, 0x1, R19 ;  /* 0x0000000112057824 */ /* 0x042fe200078e0213 */
[----:B------:R-:W-:-:S04]  /*0650*/  SEL R23, R18, RZ, P5 ;  /* 0x000000ff12177207 */ /* 0x000fc80002800000 */
[----:B0-----:R0:W-:Y:S01]  /*0660*/  @!P6 ST.E.64.STRONG.GPU desc[UR8][R16.64+0x100], R4 ;  /* 0x000100041000e985 */ /* 0x0011e2000c10fb08 */
[----:B------:R-:W-:-:S04]  /*0670*/  IMAD.IADD R23, R23, 0x1, R24 ;  /* 0x0000000117177824 */ /* 0x000fc800078e0218 */
[C---:B------:R-:W-:Y:S01]  /*0680*/  @P1 IMAD.IADD R21, R23.reuse, 0x1, R21 ;  /* 0x0000000117151824 */ /* 0x040fe200078e0215 */
[----:B------:R-:W-:Y:S01]  /*0690*/  @P4 LEA R19, R23, UR4, 0x3 ;  /* 0x0000000417134c11 */ /* 0x000fe2000f8e18ff */
[----:B------:R-:W-:Y:S01]  /*06a0*/  BAR.SYNC.DEFER_BLOCKING 0x0 ;  /* 0x0000000000007b1d */ /* 0x000fe20000010000 */
[--C-:B------:R-:W-:Y:S02]  /*06b0*/  @P0 IMAD.IADD R22, R22, 0x1, R23.reuse ;  /* 0x0000000116160824 */ /* 0x100fe400078e0217 */
[--C-:B------:R-:W-:Y:S01]  /*06c0*/  @P3 IMAD.IADD R20, R20, 0x1, R23.reuse ;  /* 0x0000000114143824 */ /* 0x100fe200078e0217 */
[----:B------:R-:W-:Y:S01]  /*06d0*/  @P1 LEA R21, R21, UR4, 0x3 ;  /* 0x0000000415151c11 */ /* 0x000fe2000f8e18ff */
[----:B------:R-:W-:Y:S01]  /*06e0*/  @P2 IMAD.IADD R14, R14, 0x1, R23 ;  /* 0x000000010e0e2824 */ /* 0x000fe200078e0217 */
[----:B------:R-:W-:Y:S02]  /*06f0*/  @P0 LEA R23, R22, UR4, 0x3 ;  /* 0x0000000416170c11 */ /* 0x000fe4000f8e18ff */
[----:B------:R-:W-:-:S02]  /*0700*/  @P3 LEA R25, R20, UR4, 0x3 ;  /* 0x0000000414193c11 */ /* 0x000fc4000f8e18ff */
[----:B------:R-:W-:Y:S01]  /*0710*/  @P2 LEA R27, R14, UR4, 0x3 ;  /* 0x000000040e1b2c11 */ /* 0x000fe2000f8e18ff */
[----:B------:R0:W-:Y:S04]  /*0720*/  @P4 STS.64 [R19], R10 ;  /* 0x0000000a13004388 */ /* 0x0001e80000000a00 */
[----:B------:R0:W-:Y:S04]  /*0730*/  @P1 STS.64 [R21], R8 ;  /* 0x0000000815001388 */ /* 0x0001e80000000a00 */
[----:B------:R0:W-:Y:S01]  /*0740*/  @P0 STS.64 [R23], R6 ;  /* 0x0000000617000388 */ /* 0x0001e20000000a00 */
[----:B------:R-:W-:-:S03]  /*0750*/  ISETP.GE.AND P0, PT, R0, R5, PT ;  /* 0x000000050000720c */ /* 0x000fc60003f06270 */
[----:B------:R0:W-:Y:S04]  /*0760*/  @P3 STS.64 [R25], R12 ;  /* 0x0000000c19003388 */ /* 0x0001e80000000a00 */
[----:B------:R0:W-:Y:S01]  /*0770*/  @P2 STS.64 [R27], R2 ;  /* 0x000000021b002388 */ /* 0x0001e20000000a00 */
[----:B------:R-:W-:Y:S06]  /*0780*/  BAR.SYNC.DEFER_BLOCKING 0x0 ;  /* 0x0000000000007b1d */ /* 0x000fec0000010000 */
[----:B------:R-:W-:Y:S05]  /*0790*/  @P0 BRA `(.L_x_3) ;  /* 0x0000000400e00947 */ /* 0x000fea0003800000 */
[----:B0-----:R-:W-:Y:S01]  /*07a0*/  LOP3.LUT R2, RZ, R0, RZ, 0x33, !PT ;  /* 0x00000000ff027212 */ /* 0x001fe200078e33ff */
[----:B------:R-:W-:Y:S04]  /*07b0*/  BSSY.RECONVERGENT B1, `(.L_x_4) ;  /* 0x000001a000017945 */ /* 0x000fe80003800200 */
[----:B------:R-:W-:-:S05]  /*07c0*/  IMAD.IADD R4, R5, 0x1, R2 ;  /* 0x0000000105047824 */ /* 0x000fca00078e0202 */
[C---:B------:R-:W-:Y:S02]  /*07d0*/  LOP3.LUT R2, R4.reuse, 0xc0, RZ, 0xc0, !PT ;  /* 0x000000c004027812 */ /* 0x040fe400078ec0ff */
[----:B------:R-:W-:Y:S02]  /*07e0*/  ISETP.GE.U32.AND P1, PT, R4, 0xc0, PT ;  /* 0x000000c00400780c */ /* 0x000fe40003f26070 */
[----:B------:R-:W-:-:S13]  /*07f0*/  ISETP.NE.AND P0, PT, R2, 0xc0, PT ;  /* 0x000000c00200780c */ /* 0x000fda0003f05270 */
[----:B------:R-:W-:Y:S05]  /*0800*/  @!P0 BRA `(.L_x_5) ;  /* 0x0000000000508947 */ /* 0x000fea0003800000 */
[----:B------:R-:W0:Y:S01]  /*0810*/  LDC.64 R2, c[0x0][0x388] ;  /* 0x0000e200ff027b82 */ /* 0x000e220000000a00 */
[----:B------:R-:W-:-:S05]  /*0820*/  LEA.HI R4, R4, 0x1, RZ, 0x1a ;  /* 0x0000000104047811 */ /* 0x000fca00078fd0ff */
[C---:B------:R-:W-:Y:S01]  /*0830*/  IMAD.SHL.U32 R6, R4.reuse, 0x40, RZ ;  /* 0x0000004004067824 */ /* 0x040fe200078e00ff */
[----:B------:R-:W-:-:S04]  /*0840*/  LOP3.LUT R4, R4, 0x3, RZ, 0xc0, !PT ;  /* 0x0000000304047812 */ /* 0x000fc800078ec0ff */
[----:B------:R-:W-:Y:S01]  /*0850*/  LOP3.LUT R7, R6, 0xc0, RZ, 0xc0, !PT ;  /* 0x000000c006077812 */ /* 0x000fe200078ec0ff */
[----:B------:R-:W-:Y:S02]  /*0860*/  IMAD.MOV R4, RZ, RZ, -R4 ;  /* 0x000000ffff047224 */ /* 0x000fe400078e0a04 */
[----:B0-----:R-:W-:-:S04]  /*0870*/  IMAD.WIDE.U32 R2, R0, 0x8, R2 ;  /* 0x0000000800027825 */ /* 0x001fc800078e0002 */
[----:B------:R-:W-:Y:S02]  /*0880*/  IMAD.MOV.U32 R8, RZ, RZ, R2 ;  /* 0x000000ffff087224 */ /* 0x000fe400078e0002 */
[----:B------:R-:W-:Y:S02]  /*0890*/  IMAD.MOV.U32 R9, RZ, RZ, R3 ;  /* 0x000000ffff097224 */ /* 0x000fe400078e0003 */
[----:B------:R-:W-:-:S07]  /*08a0*/  IMAD.IADD R0, R0, 0x1, R7 ;  /* 0x0000000100007824 */ /* 0x000fce00078e0207 */
.L_x_6:
[----:B0-----:R0:W1:Y:S01]  /*08b0*/  LDS.64 R2, [R15] ;  /* 0x000000000f027984 */ /* 0x0010620000000a00 */
[----:B------:R-:W-:Y:S01]  /*08c0*/  IMAD.MOV.U32 R6, RZ, RZ, R8 ;  /* 0x000000ffff067224 */ /* 0x000fe200078e0008 */
[----:B------:R-:W-:Y:S01]  /*08d0*/  IADD3 R8, P2, PT, R8, 0x200, RZ ;  /* 0x0000020008087810 */ /* 0x000fe20007f5e0ff */
[--C-:B------:R-:W-:Y:S02]  /*08e0*/  IMAD.MOV.U32 R7, RZ, RZ, R9.reuse ;  /* 0x000000ffff077224 */ /* 0x100fe400078e0009 */
[----:B------:R-:W-:Y:S02]  /*08f0*/  VIADD R4, R4, 0x1 ;  /* 0x0000000104047836 */ /* 0x000fe40000000000 */
[----:B------:R-:W-:Y:S02]  /*0900*/  IMAD.X R9, RZ, RZ, R9, P2 ;  /* 0x000000ffff097224 */ /* 0x000fe400010e0609 */
[----:B0-----:R-:W-:Y:S01]  /*0910*/  VIADD R15, R15, 0x200 ;  /* 0x000002000f0f7836 */ /* 0x001fe20000000000 */
[----:B------:R-:W-:Y:S01]  /*0920*/  ISETP.NE.AND P0, PT, R4, RZ, PT ;  /* 0x000000ff0400720c */ /* 0x000fe20003f05270 */
[----:B-1----:R0:W-:-:S12]  /*0930*/  STG.E.64 desc[UR8][R6.64], R2 ;  /* 0x0000000206007986 */ /* 0x0021d8000c101b08 */
[----:B------:R-:W-:Y:S05]  /*0940*/  @P0 BRA `(.L_x_6) ;  /* 0xfffffffc00d80947 */ /* 0x000fea000383ffff */
.L_x_5:
[----:B------:R-:W-:Y:S05]  /*0950*/  BSYNC.RECONVERGENT B1 ;  /* 0x0000000000017941 */ /* 0x000fea0003800200 */
.L_x_4:
[----:B------:R-:W-:Y:S05]  /*0960*/  @!P1 BRA `(.L_x_3) ;  /* 0x00000004006c9947 */ /* 0x000fea0003800000 */
[----:B0-----:R-:W0:Y:S01]  /*0970*/  LDC.64 R2, c[0x0][0x388] ;  /* 0x0000e200ff027b82 */ /* 0x001e220000000a00 */
[----:B------:R-:W-:Y:S01]  /*0980*/  IMAD.IADD R4, R5, 0x1, -R0 ;  /* 0x0000000105047824 */ /* 0x000fe200078e0a00 */
[----:B------:R-:W-:Y:S04]  /*0990*/  BSSY.RECONVERGENT B1, `(.L_x_7) ;  /* 0x0000033000017945 */ /* 0x000fe80003800200 */
[----:B------:R-:W-:Y:S02]  /*09a0*/  ISETP.GT.AND P1, PT, R4, 0x300, PT ;  /* 0x000003000400780c */ /* 0x000fe40003f24270 */
[----:B------:R-:W-:-:S05]  /*09b0*/  LEA R4, R0, UR4, 0x3 ;  /* 0x0000000400047c11 */ /* 0x000fca000f8e18ff */
[----:B------:R-:W-:Y:S02]  /*09c0*/  VIADD R4, R4, 0x400 ;  /* 0x0000040004047836 */ /* 0x000fe40000000000 */
[----:B0-----:R-:W-:-:S03]  /*09d0*/  IMAD.WIDE.U32 R2, R0, 0x8, R2 ;  /* 0x0000000800027825 */ /* 0x001fc600078e0002 */
[----:B------:R-:W-:-:S05]  /*09e0*/  IADD3 R2, P0, PT, R2, 0x400, RZ ;  /* 0x0000040002027810 */ /* 0x000fca0007f1e0ff */
[----:B------:R-:W-:Y:S01]  /*09f0*/  IMAD.X R3, RZ, RZ, R3, P0 ;  /* 0x000000ffff037224 */ /* 0x000fe200000e0603 */
[----:B------:R-:W-:Y:S01]  /*0a00*/  PLOP3.LUT P0, PT, PT, PT, PT, 0x80, 0x8 ;  /* 0x000000000008781c */ /* 0x000fe20003f0f070 */
[----:B------:R-:W-:-:S12]  /*0a10*/  @!P1 BRA `(.L_x_8) ;  /* 0x0000000000a89947 */ /* 0x000fd80003800000 */
[----:B------:R-:W-:Y:S01]  /*0a20*/  PLOP3.LUT P0, PT, PT, PT, PT, 0x8, 0x80 ;  /* 0x000000000080781c */ /* 0x000fe20003f0e170 */
[----:B------:R-:W-:-:S12]  /*0a30*/  VIADD R35, R5, 0xfffffd00 ;  /* 0xfffffd0005237836 */ /* 0x000fd80000000000 */
.L_x_9:
[----:B------:R-:W0:Y:S01]  /*0a40*/  LDS.64 R26, [R4+-0x400] ;  /* 0xfffc0000041a7984 */ /* 0x000e220000000a00 */
[----:B------:R-:W-:-:S03]  /*0a50*/  VIADD R0, R0, 0x400 ;  /* 0x0000040000007836 */ /* 0x000fc60000000000 */
[----:B------:R-:W1:Y:S02]  /*0a60*/  LDS.64 R28, [R4+-0x200] ;  /* 0xfffe0000041c7984 */ /* 0x000e640000000a00 */
[----:B------:R-:W-:Y:S02]  /*0a70*/  ISETP.GE.AND P1, PT, R0, R35, PT ;  /* 0x000000230000720c */ /* 0x000fe40003f26270 */
[----:B------:R-:W2:Y:S04]  /*0a80*/  LDS.64 R6, [R4] ;  /* 0x0000000004067984 */ /* 0x000ea80000000a00 */
[----:B------:R-:W3:Y:S04]  /*0a90*/  LDS.64 R8, [R4+0x200] ;  /* 0x0002000004087984 */ /* 0x000ee80000000a00 */
[----:B------:R-:W4:Y:S04]  /*0aa0*/  LDS.64 R10, [R4+0x400] ;  /* 0x00040000040a7984 */ /* 0x000f280000000a00 */
[----:B------:R-:W5:Y:S04]  /*0ab0*/  LDS.64 R12, [R4+0x600] ;  /* 0x00060000040c7984 */ /* 0x000f680000000a00 */
[----:B------:R-:W5:Y:S04]  /*0ac0*/  LDS.64 R14, [R4+0x800] ;  /* 0x00080000040e7984 */ /* 0x000f680000000a00 */
[----:B------:R-:W5:Y:S04]  /*0ad0*/  LDS.64 R16, [R4+0xa00] ;  /* 0x000a000004107984 */ /* 0x000f680000000a00 */
[----:B------:R-:W5:Y:S04]  /*0ae0*/  LDS.64 R18, [R4+0xc00] ;  /* 0x000c000004127984 */ /* 0x000f680000000a00 */
[----:B------:R-:W5:Y:S04]  /*0af0*/  LDS.64 R20, [R4+0xe00] ;  /* 0x000e000004147984 */ /* 0x000f680000000a00 */
[----:B0-----:R-:W-:Y:S04]  /*0b00*/  STG.E.64 desc[UR8][R2.64+-0x400], R26 ;  /* 0xfffc001a02007986 */ /* 0x001fe8000c101b08 */
[----:B-1----:R-:W-:Y:S04]  /*0b10*/  STG.E.64 desc[UR8][R2.64+-0x200], R28 ;  /* 0xfffe001c02007986 */ /* 0x002fe8000c101b08 */
[----:B------:R-:W0:Y:S04]  /*0b20*/  LDS.64 R22, [R4+0x1000] ;  /* 0x0010000004167984 */ /* 0x000e280000000a00 */
[----:B------:R-:W1:Y:S04]  /*0b30*/  LDS.64 R24, [R4+0x1200] ;  /* 0x0012000004187984 */ /* 0x000e680000000a00 */
[----:B------:R-:W1:Y:S04]  /*0b40*/  LDS.64 R26, [R4+0x1400] ;  /* 0x00140000041a7984 */ /* 0x000e680000000a00 */
[----:B------:R-:W1:Y:S04]  /*0b50*/  LDS.64 R28, [R4+0x1600] ;  /* 0x00160000041c7984 */ /* 0x000e680000000a00 */
[----:B------:R-:W1:Y:S04]  /*0b60*/  LDS.64 R30, [R4+0x1800] ;  /* 0x00180000041e7984 */ /* 0x000e680000000a00 */
[----:B------:R4:W1:Y:S04]  /*0b70*/  LDS.64 R32, [R4+0x1a00] ;  /* 0x001a000004207984 */ /* 0x0008680000000a00 */
[----:B--2---:R2:W-:Y:S04]  /*0b80*/  STG.E.64 desc[UR8][R2.64], R6 ;  /* 0x0000000602007986 */ /* 0x0045e8000c101b08 */
[----:B---3--:R-:W-:Y:S01]  /*0b90*/  STG.E.64 desc[UR8][R2.64+0x200], R8 ;  /* 0x0002000802007986 */ /* 0x008fe2000c101b08 */
[----:B----4-:R-:W-:-:S03]  /*0ba0*/  VIADD R4, R4, 0x2000 ;  /* 0x0000200004047836 */ /* 0x010fc60000000000 */
[----:B------:R-:W-:Y:S04]  /*0bb0*/  STG.E.64 desc[UR8][R2.64+0x400], R10 ;  /* 0x0004000a02007986 */ /* 0x000fe8000c101b08 */
[----:B-----5:R-:W-:Y:S01]  /*0bc0*/  STG.E.64 desc[UR8][R2.64+0x600], R12 ;  /* 0x0006000c02007986 */ /* 0x020fe2000c101b08 */
[----:B--2---:R-:W-:-:S03]  /*0bd0*/  IADD3 R6, P2, PT, R2, 0x2000, RZ ;  /* 0x0000200002067810 */ /* 0x004fc60007f5e0ff */
[----:B------:R-:W-:Y:S02]  /*0be0*/  STG.E.64 desc[UR8][R2.64+0x800], R14 ;  /* 0x0008000e02007986 */ /* 0x000fe4000c101b08 */
[----:B------:R-:W-:Y:S02]  /*0bf0*/  IMAD.X R7, RZ, RZ, R3, P2 ;  /* 0x000000ffff077224 */ /* 0x000fe400010e0603 */
[----:B------:R-:W-:Y:S04]  /*0c00*/  STG.E.64 desc[UR8][R2.64+0xa00], R16 ;  /* 0x000a001002007986 */ /* 0x000fe8000c101b08 */
[----:B------:R-:W-:Y:S04]  /*0c10*/  STG.E.64 desc[UR8][R2.64+0xc00], R18 ;  /* 0x000c001202007986 */ /* 0x000fe8000c101b08 */
[----:B------:R-:W-:Y:S04]  /*0c20*/  STG.E.64 desc[UR8][R2.64+0xe00], R20 ;  /* 0x000e001402007986 */ /* 0x000fe8000c101b08 */
[----:B0-----:R-:W-:Y:S04]  /*0c30*/  STG.E.64 desc[UR8][R2.64+0x1000], R22 ;  /* 0x0010001602007986 */ /* 0x001fe8000c101b08 */
[----:B-1----:R-:W-:Y:S04]  /*0c40*/  STG.E.64 desc[UR8][R2.64+0x1200], R24 ;  /* 0x0012001802007986 */ /* 0x002fe8000c101b08 */
[----:B------:R-:W-:Y:S04]  /*0c50*/  STG.E.64 desc[UR8][R2.64+0x1400], R26 ;  /* 0x0014001a02007986 */ /* 0x000fe8000c101b08 */
[----:B------:R-:W-:Y:S04]  /*0c60*/  STG.E.64 desc[UR8][R2.64+0x1600], R28 ;  /* 0x0016001c02007986 */ /* 0x000fe8000c101b08 */
[----:B------:R-:W-:Y:S04]  /*0c70*/  STG.E.64 desc[UR8][R2.64+0x1800], R30 ;  /* 0x0018001e02007986 */ /* 0x000fe8000c101b08 */
[----:B------:R0:W-:Y:S02]  /*0c80*/  STG.E.64 desc[UR8][R2.64+0x1a00], R32 ;  /* 0x001a002002007986 */ /* 0x0001e4000c101b08 */
[----:B0-----:R-:W-:-:S02]  /*0c90*/  IMAD.MOV.U32 R2, RZ, RZ, R6 ;  /* 0x000000ffff027224 */ /* 0x001fc400078e0006 */
[----:B------:R-:W-:Y:S01]  /*0ca0*/  IMAD.MOV.U32 R3, RZ, RZ, R7 ;  /* 0x000000ffff037224 */ /* 0x000fe200078e0007 */
[----:B------:R-:W-:Y:S06]  /*0cb0*/  @!P1 BRA `(.L_x_9) ;  /* 0xfffffffc00609947 */ /* 0x000fec000383ffff */
.L_x_8:
[----:B------:R-:W-:Y:S05]  /*0cc0*/  BSYNC.RECONVERGENT B1 ;  /* 0x0000000000017941 */ /* 0x000fea0003800200 */
.L_x_7:
[----:B------:R-:W-:Y:S01]  /*0cd0*/  IMAD.IADD R6, R5, 0x1, -R0 ;  /* 0x0000000105067824 */ /* 0x000fe200078e0a00 */
[----:B------:R-:W-:Y:S04]  /*0ce0*/  BSSY.RECONVERGENT B1, `(.L_x_10) ;  /* 0x000001a000017945 */ /* 0x000fe80003800200 */
[----:B------:R-:W-:-:S13]  /*0cf0*/  ISETP.GT.AND P1, PT, R6, 0x100, PT ;  /* 0x000001000600780c */ /* 0x000fda0003f24270 */
[----:B------:R-:W-:Y:S05]  /*0d00*/  @!P1 BRA `(.L_x_11) ;  /* 0x00000000005c9947 */ /* 0x000fea0003800000 */
[----:B------:R-:W0:Y:S01]  /*0d10*/  LDS.64 R6, [R4+-0x400] ;  /* 0xfffc000004067984 */ /* 0x000e220000000a00 */
[----:B------:R-:W-:Y:S01]  /*0d20*/  IADD3 R22, P1, PT, R2, 0x1000, RZ ;  /* 0x0000100002167810 */ /* 0x000fe20007f3e0ff */
[----:B------:R-:W-:Y:S01]  /*0d30*/  VIADD R0, R0, 0x200 ;  /* 0x0000020000007836 */ /* 0x000fe20000000000 */
[----:B------:R-:W-:Y:S01]  /*0d40*/  PLOP3.LUT P0, PT, PT, PT, PT, 0x8, 0x80 ;  /* 0x000000000080781c */ /* 0x000fe20003f0e170 */
[----:B------:R-:W1:Y:S02]  /*0d50*/  LDS.64 R8, [R4+-0x200] ;  /* 0xfffe000004087984 */ /* 0x000e640000000a00 */
[----:B------:R-:W-:Y:S02]  /*0d60*/  IMAD.X R23, RZ, RZ, R3, P1 ;  /* 0x000000ffff177224 */ /* 0x000fe400008e0603 */
[----:B------:R-:W2:Y:S04]  /*0d70*/  LDS.64 R10, [R4] ;  /* 0x00000000040a7984 */ /* 0x000ea80000000a00 */
[----:B------:R-:W3:Y:S04]  /*0d80*/  LDS.64 R12, [R4+0x200] ;  /* 0x00020000040c7984 */ /* 0x000ee80000000a00 */
[----:B------:R-:W4:Y:S04]  /*0d90*/  LDS.64 R14, [R4+0x400] ;  /* 0x00040000040e7984 */ /* 0x000f280000000a00 */
[----:B------:R-:W5:Y:S04]  /*0da0*/  LDS.64 R16, [R4+0x600] ;  /* 0x0006000004107984 */ /* 0x000f680000000a00 */
[----:B------:R-:W5:Y:S04]  /*0db0*/  LDS.64 R18, [R4+0x800] ;  /* 0x0008000004127984 */ /* 0x000f680000000a00 */
[----:B------:R0:W5:Y:S02]  /*0dc0*/  LDS.64 R20, [R4+0xa00] ;  /* 0x000a000004147984 */ /* 0x0001640000000a00 */
[----:B0-----:R-:W-:-:S02]  /*0dd0*/  VIADD R4, R4, 0x1000 ;  /* 0x0000100004047836 */ /* 0x001fc40000000000 */
[----:B------:R-:W-:Y:S04]  /*0de0*/  STG.E.64 desc[UR8][R2.64+-0x400], R6 ;  /* 0xfffc000602007986 */ /* 0x000fe8000c101b08 */
[----:B-1----:R-:W-:Y:S04]  /*0df0*/  STG.E.64 desc[UR8][R2.64+-0x200], R8 ;  /* 0xfffe000802007986 */ /* 0x002fe8000c101b08 */
[----:B--2---:R-:W-:Y:S04]  /*0e00*/  STG.E.64 desc[UR8][R2.64], R10 ;  /* 0x0000000a02007986 */ /* 0x004fe8000c101b08 */
[----:B---3--:R-:W-:Y:S04]  /*0e10*/  STG.E.64 desc[UR8][R2.64+0x200], R12 ;  /* 0x0002000c02007986 */ /* 0x008fe8000c101b08 */
[----:B----4-:R-:W-:Y:S04]  /*0e20*/  STG.E.64 desc[UR8][R2.64+0x400], R14 ;  /* 0x0004000e02007986 */ /* 0x010fe8000c101b08 */
[----:B-----5:R-:W-:Y:S04]  /*0e30*/  STG.E.64 desc[UR8][R2.64+0x600], R16 ;  /* 0x0006001002007986 */ /* 0x020fe8000c101b08 */
[----:B------:R-:W-:Y:S04]  /*0e40*/  STG.E.64 desc[UR8][R2.64+0x800], R18 ;  /* 0x0008001202007986 */ /* 0x000fe8000c101b08 */
[----:B------:R0:W-:Y:S02]  /*0e50*/  STG.E.64 desc[UR8][R2.64+0xa00], R20 ;  /* 0x000a001402007986 */ /* 0x0001e4000c101b08 */
[----:B0-----:R-:W-:-:S02]  /*0e60*/  IMAD.MOV.U32 R2, RZ, RZ, R22 ;  /* 0x000000ffff027224 */ /* 0x001fc400078e0016 */
[----:B------:R-:W-:-:S07]  /*0e70*/  IMAD.MOV.U32 R3, RZ, RZ, R23 ;  /* 0x000000ffff037224 */ /* 0x000fce00078e0017 */
.L_x_11:
[----:B------:R-:W-:Y:S05]  /*0e80*/  BSYNC.RECONVERGENT B1 ;  /* 0x0000000000017941 */ /* 0x000fea0003800200 */
.L_x_10:
[----:B------:R-:W-:-:S13]  /*0e90*/  ISETP.LT.OR P0, PT, R0, R5, P0 ;  /* 0x000000050000720c */ /* 0x000fda0000701670 */
[----:B------:R-:W0:Y:S04]  /*0ea0*/  @P0 LDS.64 R6, [R4+-0x400] ;  /* 0xfffc000004060984 */ /* 0x000e280000000a00 */
[----:B------:R-:W1:Y:S04]  /*0eb0*/  @P0 LDS.64 R8, [R4+-0x200] ;  /* 0xfffe000004080984 */ /* 0x000e680000000a00 */
[----:B------:R-:W2:Y:S04]  /*0ec0*/  @P0 LDS.64 R10, [R4] ;  /* 0x00000000040a0984 */ /* 0x000ea80000000a00 */
[----:B------:R-:W3:Y:S04]  /*0ed0*/  @P0 LDS.64 R12, [R4+0x200] ;  /* 0x00020000040c0984 */ /* 0x000ee80000000a00 */
[----:B0-----:R4:W-:Y:S04]  /*0ee0*/  @P0 STG.E.64 desc[UR8][R2.64+-0x400], R6 ;  /* 0xfffc000602000986 */ /* 0x0019e8000c101b08 */
[----:B-1----:R4:W-:Y:S04]  /*0ef0*/  @P0 STG.E.64 desc[UR8][R2.64+-0x200], R8 ;  /* 0xfffe000802000986 */ /* 0x0029e8000c101b08 */
[----:B--2---:R4:W-:Y:S04]  /*0f00*/  @P0 STG.E.64 desc[UR8][R2.64], R10 ;  /* 0x0000000a02000986 */ /* 0x0049e8000c101b08 */
[----:B---3--:R4:W-:Y:S02]  /*0f10*/  @P0 STG.E.64 desc[UR8][R2.64+0x200], R12 ;  /* 0x0002000c02000986 */ /* 0x0089e4000c101b08 */
.L_x_3:
[----:B------:R-:W-:Y:S05]  /*0f20*/  BSYNC.RECONVERGENT B0 ;  /* 0x0000000000007941 */ /* 0x000fea0003800200 */
.L_x_2:
[----:B------:R-:W-:Y:S06]  /*0f30*/  BAR.SYNC.DEFER_BLOCKING 0x0 ;  /* 0x0000000000007b1d */ /* 0x000fec0000010000 */
[----:B------:R-:W-:Y:S05]  /*0f40*/  EXIT ;  /* 0x000000000000794d */ /* 0x000fea0003800000 */
.L_x_1:
        /* <DEDUP_REMOVED lines=11> */
[----:B------:R0:W5:Y:S01]  /*1000*/  LDG.E.64.CONSTANT R26, desc[UR8][R2.64+0x400] ;  /* 0x00040008021a7981 */ /* 0x000162000c1e9b00 */
[----:B------:R-:W-:-:S06]  /*1010*/  IMAD.WIDE R24, R7, 0x8, R24 ;  /* 0x0000000807187825 */ /* 0x000fcc00078e0218 */
[----:B------:R-:W5:Y:S01]  /*1020*/  LDG.E.64.CONSTANT R24, desc[UR8][R24.64+-0x8] ;  /* 0xfffff80818187981 */ /* 0x000f62000c1e9b00 */
[----:B------:R-:W1:Y:S01]  /*1030*/  S2UR UR5, SR_CgaCtaId ;  /* 0x00000000000579c3 */ /* 0x000e620000008800 */
[----:B------:R-:W-:Y:S01]  /*1040*/  SHF.R.U32.HI R6, RZ, 0x5, R0 ;  /* 0x00000005ff067819 */ /* 0x000fe20000011600 */
[----:B------:R-:W-:Y:S01]  /*1050*/  UMOV UR4, 0x400 ;  /* 0x0000040000047882 */ /* 0x000fe20000000000 */
[----:B------:R-:W0:Y:S01]  /*1060*/  S2R R33, SR_LANEID ;  /* 0x0000000000217919 */ /* 0x000e220000000000 */
[----:B------:R-:W-:Y:S01]  /*1070*/  ISETP.NE.AND P0, PT, R0, RZ, PT ;  /* 0x000000ff0000720c */ /* 0x000fe20003f05270 */
[----:B-1----:R-:W-:-:S06]  /*1080*/  ULEA UR4, UR5, UR4, 0x18 ;  /* 0x0000000405047291 */ /* 0x002fcc000f8ec0ff */
[----:B------:R-:W-:Y:S01]  /*1090*/  LEA R29, R0, UR4, 0x3 ;  /* 0x00000004001d7c11 */ /* 0x000fe2000f8e18ff */
[----:B0-----:R-:W-:-:S05]  /*10a0*/  IMAD R7, R6, 0xa0, R33 ;  /* 0x000000a006077824 */ /* 0x001fca00078e0221 */
[----:B------:R-:W-:-:S05]  /*10b0*/  LEA R7, R7, UR4, 0x3 ;  /* 0x0000000407077c11 */ /* 0x000fca000f8e18ff */
[----:B------:R-:W-:Y:S01]  /*10c0*/  IMAD R3, R33, 0x20, R7 ;  /* 0x0000002021037824 */ /* 0x000fe200078e0207 */
[----:B--2---:R-:W-:Y:S04]  /*10d0*/  STS.64 [R7], R4 ;  /* 0x0000000407007388 */ /* 0x004fe80000000a00 */
[----:B---3--:R-:W-:Y:S04]  /*10e0*/  STS.64 [R7+0x100], R8 ;  /* 0x0001000807007388 */ /* 0x008fe80000000a00 */
[----:B----4-:R-:W-:Y:S04]  /*10f0*/  STS.64 [R7+0x200], R10 ;  /* 0x0002000a07007388 */ /* 0x010fe80000000a00 */
[----:B-----5:R-:W-:Y:S04]  /*1100*/  STS.64 [R7+0x300], R12 ;  /* 0x0003000c07007388 */ /* 0x020fe80000000a00 */
[----:B------:R-:W-:Y:S01]  /*1110*/  STS.64 [R7+0x400], R26 ;  /* 0x0004001a07007388 */ /* 0x000fe20000000a00 */
[----:B------:R-:W-:-:S03]  /*1120*/  NOP ;  /* 0x0000000000007918 */ /* 0x000fc60000000000 */
[----:B------:R-:W0:Y:S04]  /*1130*/  LDS.64 R22, [R3+0x20] ;  /* 0x0000200003167984 */ /* 0x000e280000000a00 */
[----:B------:R-:W-:Y:S04]  /*1140*/  LDS.64 R20, [R3] ;  /* 0x0000000003147984 */ /* 0x000fe80000000a00 */
[----:B------:R-:W1:Y:S04]  /*1150*/  LDS.64 R18, [R3+0x8] ;  /* 0x0000080003127984 */ /* 0x000e680000000a00 */
[----:B------:R-:W2:Y:S04]  /*1160*/  LDS.64 R16, [R3+0x10] ;  /* 0x0000100003107984 */ /* 0x000ea80000000a00 */
[----:B------:R-:W-:Y:S01]  /*1170*/  LDS.64 R14, [R3+0x18] ;  /* 0x00001800030e7984 */ /* 0x000fe20000000a00 */
[----:B------:R-:W-:Y:S06]  /*1180*/  BAR.SYNC.DEFER_BLOCKING 0x0 ;  /* 0x0000000000007b1d */ /* 0x000fec0000010000 */
[----:B0-----:R-:W-:Y:S02]  /*1190*/  STS.64 [R29+0x230], R22 ;  /* 0x000230161d007388 */ /* 0x001fe40000000a00 */
[----:B------:R-:W-:Y:S01]  /*11a0*/  BAR.SYNC.DEFER_BLOCKING 0x0 ;  /* 0x0000000000007b1d */ /* 0x000fe20000010000 */
[----:B-1----:R-:W-:-:S02]  /*11b0*/  ISETP.NE.U32.AND P1, PT, R20, R18, PT ;  /* 0x000000121400720c */ /* 0x002fc40003f25070 */
[----:B--2---:R-:W-:Y:S02]  /*11c0*/  ISETP.NE.U32.AND P2, PT, R18, R16, PT ;  /* 0x000000101200720c */ /* 0x004fe40003f45070 */
[----:B------:R-:W-:Y:S01]  /*11d0*/  ISETP.NE.AND.EX P1, PT, R21, R19, PT, P1 ;  /* 0x000000131500720c */ /* 0x000fe20003f25310 */
[----:B------:R-:W0:Y:S02]  /*11e0*/  @P0 LDS.64 R24, [R29+0x228] ;  /* 0x000228001d180984 */ /* 0x000e240000000a00 */
[----:B------:R-:W-:Y:S01]  /*11f0*/  BAR.SYNC.DEFER_BLOCKING 0x0 ;  /* 0x0000000000007b1d */ /* 0x000fe20000010000 */
[----:B0-----:R-:W-:-:S04]  /*1200*/  ISETP.NE.U32.AND P0, PT, R24, R20, PT ;  /* 0x000000141800720c */ /* 0x001fc80003f05070 */
[----:B------:R-:W-:-:S04]  /*1210*/  ISETP.NE.AND.EX P0, PT, R25, R21, PT, P0 ;  /* 0x000000151900720c */ /* 0x000fc80003f05300 */
[----:B------:R-:W-:Y:S02]  /*1220*/  SEL R2, RZ, 0x1, !P0 ;  /* 0x00000001ff027807 */ /* 0x000fe40004000000 */
[----:B------:R-:W-:Y:S02]  /*1230*/  ISETP.NE.AND.EX P0, PT, R19, R17, PT, P2 ;  /* 0x000000111300720c */ /* 0x000fe40003f05320 */
[----:B------:R-:W-:Y:S01]  /*1240*/  ISETP.NE.U32.AND P2, PT, R16, R14, PT ;  /* 0x0000000e1000720c */ /* 0x000fe20003f45070 */
[----:B------:R-:W-:Y:S02]  /*1250*/  VIADD R4, R2, 0x1 ;  /* 0x0000000102047836 */ /* 0x000fe40000000000 */
[----:B------:R-:W-:Y:S01]  /*1260*/  @!P1 IMAD.MOV R4, RZ, RZ, R2 ;  /* 0x000000ffff049224 */ /* 0x000fe200078e0202 */
[----:B------:R-:W-:Y:S02]  /*1270*/  ISETP.NE.AND.EX P1, PT, R17, R15, PT, P2 ;  /* 0x0000000f1100720c */ /* 0x000fe40003f25320 */
[----:B------:R-:W-:Y:S01]  /*1280*/  ISETP.NE.U32.AND P2, PT, R14, R22, PT ;  /* 0x000000160e00720c */ /* 0x000fe20003f45070 */
[----:B------:R-:W-:-:S04]  /*1290*/  VIADD R3, R4, 0x1 ;  /* 0x0000000104037836 */ /* 0x000fc80000000000 */
[----:B------:R-:W-:Y:S01]  /*12a0*/  @!P0 IMAD.MOV R3, RZ, RZ, R4 ;  /* 0x000000ffff038224 */ /* 0x000fe200078e0204 */
[----:B------:R-:W-:-:S03]  /*12b0*/  ISETP.NE.AND.EX P0, PT, R15, R23, PT, P2 ;  /* 0x000000170f00720c */ /* 0x000fc60003f05320 */
[----:B------:R-:W-:Y:S02]  /*12c0*/  VIADD R2, R3, 0x1 ;  /* 0x0000000103027836 */ /* 0x000fe40000000000 */
[----:B------:R-:W-:Y:S01]  /*12d0*/  @!P1 IMAD.MOV R2, RZ, RZ, R3 ;  /* 0x000000ffff029224 */ /* 0x000fe200078e0203 */
[----:B------:R-:W-:-:S03]  /*12e0*/  ISETP.NE.AND P1, PT, R33, 0x1f, PT ;  /* 0x0000001f2100780c */ /* 0x000fc60003f25270 */
        /* <DEDUP_REMOVED lines=8> */
[----:B0-----:R-:W-:-:S05]  /*1370*/  @P0 IMAD.IADD R10, R7, 0x1, R10 ;  /* 0x00000001070a0824 */ /* 0x001fca00078e020a */
[----:B------:R-:W0:Y:S02]  /*1380*/  SHFL.UP P0, R9, R10, 0x8, RZ ;  /* 0x050000000a097989 */ /* 0x000e2400000000ff */
[----:B0-----:R-:W-:-:S05]  /*1390*/  @P0 IMAD.IADD R9, R10, 0x1, R9 ;  /* 0x000000010a090824 */ /* 0x001fca00078e0209 */
[----:B------:R-:W0:Y:S02]  /*13a0*/  SHFL.UP P0, R12, R9, 0x10, RZ ;  /* 0x06000000090c7989 */ /* 0x000e2400000000ff */
[----:B0-----:R-:W-:Y:S01]  /*13b0*/  @P0 IMAD.IADD R12, R9, 0x1, R12 ;  /* 0x00000001090c0824 */ /* 0x001fe200078e020c */
[----:B------:R-:W-:-:S03]  /*13c0*/  ISETP.NE.AND P0, PT, R33, RZ, PT ;  /* 0x000000ff2100720c */ /* 0x000fc60003f05270 */
[----:B------:R-:W-:Y:S01]  /*13d0*/  IMAD.IADD R5, R12, 0x1, -R5 ;  /* 0x000000010c057824 */ /* 0x000fe200078e0a05 */
[----:B------:R-:W-:Y:S01]  /*13e0*/  @!P1 STS [R11], R12 ;  /* 0x0000000c0b009388 */ /* 0x000fe20000000800 */
[----:B------:R-:W-:Y:S01]  /*13f0*/  BAR.SYNC.DEFER_BLOCKING 0x0 ;  /* 0x0000000000007b1d */ /* 0x000fe20000010000 */
[C---:B------:R-:W-:Y:S02]  /*1400*/  ISETP.GT.U32.AND P1, PT, R0.reuse, 0x1f, PT ;  /* 0x0000001f0000780c */ /* 0x040fe40003f24070 */
[----:B------:R-:W-:Y:S02]  /*1410*/  SEL R9, R5, RZ, P0 ;  /* 0x000000ff05097207 */ /* 0x000fe40000000000 */
[----:B------:R-:W-:Y:S01]  /*1420*/  ISETP.GE.U32.AND P0, PT, R0, 0x20, PT ;  /* 0x000000200000780c */ /* 0x000fe20003f06070 */
[----:B------:R-:W0:Y:S02]  /*1430*/  LDS.64 R6, [UR4] ;  /* 0x00000004ff067984 */ /* 0x000e240008000a00 */
[----:B0-----:R-:W-:-:S02]  /*1440*/  IMAD.IADD R8, R6, 0x1, R9 ;  /* 0x0000000106087824 */ /* 0x001fc400078e0209 */
[----:B------:R-:W-:-:S03]  /*1450*/  IMAD.IADD R7, R6, 0x1, R7 ;  /* 0x0000000106077824 */ /* 0x000fc600078e0207 */
[----:B------:R-:W-:Y:S01]  /*1460*/  SEL R32, R5, R8, !P0 ;  /* 0x0000000805207207 */ /* 0x000fe20004000000 */
[----:B------:R-:W-:Y:S06]  /*1470*/  @P1 BRA `(.L_x_12) ;  /* 0x0000000800441947 */ /* 0x000fec0003800000 */
[----:B------:R-:W0:Y:S01]  /*1480*/  S2R R28, SR_CTAID.X ;  /* 0x00000000001c7919 */ /* 0x000e220000002500 */
[----:B------:R-:W0:Y:S01]  /*1490*/  LDC.64 R34, c[0x0][0x3a8] ;  /* 0x0000ea00ff227b82 */ /* 0x000e220000000a00 */
[----:B------:R-:W-:Y:S02]  /*14a0*/  ISETP.NE.AND P0, PT, R0, RZ, PT ;  /* 0x000000ff0000720c */ /* 0x000fe40003f05270 */
[----:B------:R-:W-:-:S05]  /*14b0*/  LOP3.LUT R29, RZ, R0, RZ, 0x33, !PT ;  /* 0x00000000ff1d7212 */ /* 0x000fca00078e33ff */
[----:B------:R-:W1:Y:S06]  /*14c0*/  LDC R5, c[0x0][0x370] ;  /* 0x0000dc00ff057b82 */ /* 0x000e6c0000000800 */
[----:B------:R-:W-:Y:S01]  /*14d0*/  @!P0 IMAD.MOV.U32 R6, RZ, RZ, 0x64 ;  /* 0x00000064ff068424 */ /* 0x000fe200078e00ff */
[----:B------:R2:W-:Y:S01]  /*14e0*/  @!P0 STS [UR4+0x2c], R7 ;  /* 0x00002c07ff008988 */ /* 0x0005e20008000804 */
[----:B0-----:R-:W-:Y:S01]  /*14f0*/  IMAD.WIDE.U32 R34, R28, 0x8, R34 ;  /* 0x000000081c227825 */ /* 0x001fe200078e0022 */
[----:B-1----:R-:W-:-:S04]  /*1500*/  ISETP.GT.U32.AND P1, PT, R5, 0x1f3, PT ;  /* 0x000001f30500780c */ /* 0x002fc80003f24070 */
[----:B------:R2:W-:Y:S09]  /*1510*/  @!P0 ST.E.64.STRONG.GPU desc[UR8][R34.64+0x100], R6 ;  /* 0x0001000622008985 */ /* 0x0005f2000c10fb08 */
[----:B------:R-:W-:Y:S05]  /*1520*/  @P1 BRA `(.L_x_13) ;  /* 0x0000000000081947 */ /* 0x000fea0003800000 */
[----:B------:R0:W-:Y:S06]  /*1530*/  MEMBAR.SC.CTA ;  /* 0x0000000000007992 */ /* 0x0001ec0000000000 */
[----:B0-----:R-:W-:Y:S05]  /*1540*/  BRA `(.L_x_14) ;  /* 0x0000000000087947 */ /* 0x001fea0003800000 */
.L_x_13:
[----:B------:R-:W-:Y:S05]  /*1550*/  NANOSLEEP 0x1c2 ;  /* 0x000001c20000795d */ /* 0x000fea0003800000 */
[----:B------:R-:W-:Y:S01]  /*1560*/  NOP ;  /* 0x0000000000007918 */ /* 0x000fe20000000000 */
.L_x_14:
[----:B------:R-:W-:-:S05]  /*1570*/  IMAD.WIDE R8, R29, 0x8, R34 ;  /* 0x000000081d087825 */ /* 0x000fca00078e0222 */
[----:B------:R-:W3:Y:S01]  /*1580*/  LD.E.64.STRONG.GPU R26, desc[UR8][R8.64+0x100] ;  /* 0x00010008081a7980 */ /* 0x000ee2000c10fb00 */
[----:B------:R-:W-:Y:S01]  /*1590*/  UMOV UR5, 0xffffffff ;  /* 0xffffffff00057882 */ /* 0x000fe20000000000 */
[----:B---3--:R-:W-:Y:S02]  /*15a0*/  ISETP.NE.AND P0, PT, R26, 0x63, PT ;  /* 0x000000631a00780c */ /* 0x008fe40003f05270 */
[----:B------:R-:W-:Y:S11]  /*15b0*/  BRA.DIV UR5, `(.L_x_15) ;  /* 0x0000003e058c7947 */ /* 0x000ff6000b800000 */
[----:B------:R-:W-:-:S13]  /*15c0*/  VOTE.ANY P0, !P0 ;  /* 0x0000000000ff7806 */ /* 0x000fda0004000100 */
.L_x_84:
[----:B------:R-:W-:Y:S05]  /*15d0*/  @!P0 BRA `(.L_x_16) ;  /* 0x0000000000308947 */ /* 0x000fea0003800000 */
.L_x_20:
[----:B------:R-:W-:Y:S05]  /*15e0*/  YIELD ;  /* 0x0000000000007946 */ /* 0x000fea0003800000 */
[----:B------:R-:W-:Y:S05]  /*15f0*/  @P1 BRA `(.L_x_17) ;  /* 0x0000000000081947 */ /* 0x000fea0003800000 */
[----:B------:R0:W-:Y:S06]  /*1600*/  MEMBAR.SC.CTA ;  /* 0x0000000000007992 */ /* 0x0001ec0000000000 */
[----:B0-----:R-:W-:Y:S05]  /*1610*/  BRA `(.L_x_18) ;  /* 0x0000000000087947 */ /* 0x001fea0003800000 */
.L_x_17:
[----:B------:R-:W-:Y:S05]  /*1620*/  NANOSLEEP 0x15e ;  /* 0x0000015e0000795d */ /* 0x000fea0003800000 */
[----:B------:R-:W-:Y:S01]  /*1630*/  NOP ;  /* 0x0000000000007918 */ /* 0x000fe20000000000 */
.L_x_18:
[----:B------:R-:W3:Y:S01]  /*1640*/  LD.E.64.STRONG.GPU R26, desc[UR8][R8.64+0x100] ;  /* 0x00010008081a7980 */ /* 0x000ee2000c10fb00 */
[----:B------:R-:W-:Y:S01]  /*1650*/  UMOV UR5, 0xffffffff ;  /* 0xffffffff00057882 */ /* 0x000fe20000000000 */
[----:B---3--:R-:W-:Y:S02]  /*1660*/  ISETP.NE.AND P0, PT, R26, 0x63, PT ;  /* 0x000000631a00780c */ /* 0x008fe40003f05270 */
[----:B------:R-:W-:Y:S11]  /*1670*/  BRA.DIV UR5, `(.L_x_19) ;  /* 0x0000003e057c7947 */ /* 0x000ff6000b800000 */
[----:B------:R-:W-:-:S13]  /*1680*/  VOTE.ANY P0, !P0 ;  /* 0x0000000000ff7806 */ /* 0x000fda0004000100 */
.L_x_87:
[----:B------:R-:W-:Y:S05]  /*1690*/  @P0 BRA `(.L_x_20) ;  /* 0xfffffffc00d00947 */ /* 0x000fea000383ffff */
.L_x_16:
[----:B------:R-:W-:Y:S01]  /*16a0*/  UMOV UR5, 0xffffffff ;  /* 0xffffffff00057882 */ /* 0x000fe20000000000 */
[----:B------:R-:W-:Y:S02]  /*16b0*/  ISETP.NE.AND P6, PT, R26, 0x65, PT ;  /* 0x000000651a00780c */ /* 0x000fe40003fc5270 */
[----:B------:R-:W-:Y:S11]  /*16c0*/  BRA.DIV UR5, `(.L_x_21) ;  /* 0x0000003e05887947 */ /* 0x000ff6000b800000 */
[----:B------:R-:W0:Y:S01]  /*16d0*/  S2R R36, SR_GEMASK ;  /* 0x0000000000247919 */ /* 0x000e220000003c00 */
[----:B------:R-:W-:Y:S01]  /*16e0*/  VOTE.ANY R30, PT, !P6 ;  /* 0x00000000001e7806 */ /* 0x000fe200070e0100 */
[C---:B------:R-:W-:Y:S01]  /*16f0*/  VIADD R8, R33.reuse, 0x2 ;  /* 0x0000000221087836 */ /* 0x040fe20000000000 */
[----:B------:R-:W1:Y:S01]  /*1700*/  LDC.64 R12, c[0x0][0x3a8] ;  /* 0x0000ea00ff0c7b82 */ /* 0x000e620000000a00 */
[C---:B------:R-:W-:Y:S01]  /*1710*/  VIADD R9, R33.reuse, 0x4 ;  /* 0x0000000421097836 */ /* 0x040fe20000000000 */
[----:B------:R-:W3:Y:S01]  /*1720*/  S2R R37, SR_CTAID.X ;  /* 0x0000000000257919 */ /* 0x000ee20000002500 */
[----:B------:R-:W-:Y:S01]  /*1730*/  VIADD R10, R33, 0x8 ;  /* 0x00000008210a7836 */ /* 0x000fe20000000000 */
[----:B0-----:R-:W-:-:S05]  /*1740*/  LOP3.LUT R30, R30, 0x80000000, R36, 0xec, !PT ;  /* 0x800000001e1e7812 */ /* 0x001fca00078eec24 */
[----:B------:R-:W-:Y:S02]  /*1750*/  VIADD R5, R30, 0xffffffff ;  /* 0xffffffff1e057836 */ /* 0x000fe40000000000 */
[----:B---3--:R-:W-:-:S03]  /*1760*/  IMAD.IADD R29, R29, 0x1, R37 ;  /* 0x000000011d1d7824 */ /* 0x008fc600078e0225 */
[----:B------:R-:W-:-:S06]  /*1770*/  LOP3.LUT R5, R30, R5, RZ, 0xc, !PT ;  /* 0x000000051e057212 */ /* 0x000fcc00078e0cff */
[----:B------:R-:W0:Y:S02]  /*1780*/  POPC R5, R5 ;  /* 0x0000000500057309 */ /* 0x000e240000000000 */
[----:B0-----:R-:W2:Y:S01]  /*1790*/  SHFL.DOWN PT, R31, R27, 0x1, R5 ;  /* 0x082000001b1f7989 */ /* 0x001ea200000e0005 */
[----:B------:R-:W-:-:S04]  /*17a0*/  ISETP.GE.AND P0, PT, R33, R5, PT ;  /* 0x000000052100720c */ /* 0x000fc80003f06270 */
[----:B--2---:R-:W-:Y:S02]  /*17b0*/  SEL R6, R31, RZ, !P0 ;  /* 0x000000ff1f067207 */ /* 0x004fe40004000000 */
[----:B------:R-:W-:-:S03]  /*17c0*/  ISETP.GT.AND P0, PT, R8, R5, PT ;  /* 0x000000050800720c */ /* 0x000fc60003f04270 */
[----:B------:R-:W-:-:S05]  /*17d0*/  IMAD.IADD R6, R6, 0x1, R27 ;  /* 0x0000000106067824 */ /* 0x000fca00078e021b */
[----:B------:R-:W0:Y:S02]  /*17e0*/  SHFL.DOWN PT, R31, R6, 0x2, R5 ;  /* 0x08400000061f7989 */ /* 0x000e2400000e0005 */
[----:B0-----:R-:W-:Y:S02]  /*17f0*/  SEL R31, R31, RZ, !P0 ;  /* 0x000000ff1f1f7207 */ /* 0x001fe40004000000 */
[----:B------:R-:W-:-:S03]  /*1800*/  ISETP.GT.AND P0, PT, R9, R5, PT ;  /* 0x000000050900720c */ /* 0x000fc60003f04270 */
[----:B------:R-:W-:Y:S02]  /*1810*/  IMAD.IADD R11, R6, 0x1, R31 ;  /* 0x00000001060b7824 */ /* 0x000fe400078e021f */
[----:B------:R-:W-:-:S03]  /*1820*/  VIADD R6, R33, 0x10 ;  /* 0x0000001021067836 */ /* 0x000fc60000000000 */
[----:B------:R-:W0:Y:S02]  /*1830*/  SHFL.DOWN PT, R31, R11, 0x4, R5 ;  /* 0x088000000b1f7989 */ /* 0x000e2400000e0005 */
[-C--:B------:R-:W-:Y:S02]  /*1840*/  ISETP.GT.AND P2, PT, R6, R5.reuse, PT ;  /* 0x000000050600720c */ /* 0x080fe40003f44270 */
[----:B0-----:R-:W-:Y:S02]  /*1850*/  SEL R28, R31, RZ, !P0 ;  /* 0x000000ff1f1c7207 */ /* 0x001fe40004000000 */
[----:B------:R-:W-:-:S03]  /*1860*/  ISETP.GT.AND P0, PT, R10, R5, PT ;  /* 0x000000050a00720c */ /* 0x000fc60003f04270 */
[----:B------:R-:W-:Y:S01]  /*1870*/  IMAD.IADD R28, R11, 0x1, R28 ;  /* 0x000000010b1c7824 */ /* 0x000fe200078e021c */
[----:B-1----:R-:W-:-:S04]  /*1880*/  IADD3 R11, P3, PT, R12, 0x100, RZ ;  /* 0x000001000c0b7810 */ /* 0x002fc80007f7e0ff */
[----:B------:R-:W0:Y:S02]  /*1890*/  SHFL.DOWN PT, R31, R28, 0x8, R5 ;  /* 0x090000001c1f7989 */ /* 0x000e2400000e0005 */
[----:B0-----:R-:W-:Y:S02]  /*18a0*/  SEL R27, R31, RZ, !P0 ;  /* 0x000000ff1f1b7207 */ /* 0x001fe40004000000 */
[----:B------:R-:W-:-:S03]  /*18b0*/  ISETP.NE.AND P0, PT, R26, 0x65, PT ;  /* 0x000000651a00780c */ /* 0x000fc60003f05270 */
[----:B------:R-:W-:Y:S02]  /*18c0*/  IMAD.IADD R27, R28, 0x1, R27 ;  /* 0x000000011c1b7824 */ /* 0x000fe400078e021b */
[----:B------:R-:W-:-:S03]  /*18d0*/  IMAD.X R28, RZ, RZ, R13, P3 ;  /* 0x000000ffff1c7224 */ /* 0x000fc600018e060d */
[----:B------:R-:W0:Y:S05]  /*18e0*/  SHFL.DOWN PT, R31, R27, 0x10, R5 ;  /* 0x0a0000001b1f7989 */ /* 0x000e2a00000e0005 */
[----:B------:R-:W-:Y:S02]  /*18f0*/  VOTE.ALL P0, P0 ;  /* 0x0000000000ff7806 */ /* 0x000fe40000000000 */
[----:B0-----:R-:W-:-:S05]  /*1900*/  SEL R12, R31, RZ, !P2 ;  /* 0x000000ff1f0c7207 */ /* 0x001fca0005000000 */
[----:B------:R-:W-:-:S07]  /*1910*/  IMAD.IADD R5, R27, 0x1, R12 ;  /* 0x000000011b057824 */ /* 0x000fce00078e020c */
.L_x_96:
[----:B------:R-:W-:Y:S05]  /*1920*/  @!P0 BRA `(.L_x_22) ;  /* 0x0000000000d88947 */ /* 0x000fea0003800000 */
.L_x_30:
[----:B------:R-:W-:Y:S02]  /*1930*/  IMAD.MOV.U32 R12, RZ, RZ, R11 ;  /* 0x000000ffff0c7224 */ /* 0x000fe400078e000b */
[----:B------:R-:W-:Y:S02]  /*1940*/  IMAD.MOV.U32 R13, RZ, RZ, R28 ;  /* 0x000000ffff0d7224 */ /* 0x000fe400078e001c */
[----:B------:R-:W-:-:S05]  /*1950*/  IMAD.WIDE R12, R29, 0x8, R12 ;  /* 0x000000081d0c7825 */ /* 0x000fca00078e020c */
[----:B------:R-:W2:Y:S01]  /*1960*/  LD.E.64.STRONG.GPU R26, desc[UR8][R12.64+-0x100] ;  /* 0xffff00080c1a7980 */ /* 0x000ea2000c10fb00 */
[----:B------:R-:W-:Y:S05]  /*1970*/  YIELD ;  /* 0x0000000000007946 */ /* 0x000fea0003800000 */
[----:B------:R-:W-:Y:S01]  /*1980*/  UMOV UR5, 0xffffffff ;  /* 0xffffffff00057882 */ /* 0x000fe20000000000 */
[----:B--2---:R-:W-:Y:S02]  /*1990*/  ISETP.NE.AND P0, PT, R26, 0x63, PT ;  /* 0x000000631a00780c */ /* 0x004fe40003f05270 */
[----:B------:R-:W-:Y:S11]  /*19a0*/  BRA.DIV UR5, `(.L_x_23) ;  /* 0x0000003e05d87947 */ /* 0x000ff6000b800000 */
[----:B------:R-:W-:-:S13]  /*19b0*/  VOTE.ANY P0, !P0 ;  /* 0x0000000000ff7806 */ /* 0x000fda0004000100 */
.L_x_99:
[----:B------:R-:W-:Y:S05]  /*19c0*/  @!P0 BRA `(.L_x_24) ;  /* 0x0000000000308947 */ /* 0x000fea0003800000 */
.L_x_28:
[----:B------:R-:W-:Y:S05]  /*19d0*/  YIELD ;  /* 0x0000000000007946 */ /* 0x000fea0003800000 */
[----:B------:R-:W-:Y:S05]  /*19e0*/  @P1 BRA `(.L_x_25) ;  /* 0x0000000000081947 */ /* 0x000fea0003800000 */
[----:B------:R0:W-:Y:S06]  /*19f0*/  MEMBAR.SC.CTA ;  /* 0x0000000000007992 */ /* 0x0001ec0000000000 */
[----:B0-----:R-:W-:Y:S05]  /*1a00*/  BRA `(.L_x_26) ;  /* 0x0000000000087947 */ /* 0x001fea0003800000 */
.L_x_25:
[----:B------:R-:W-:Y:S05]  /*1a10*/  NANOSLEEP 0x15e ;  /* 0x0000015e0000795d */ /* 0x000fea0003800000 */
[----:B------:R-:W-:Y:S01]  /*1a20*/  NOP ;  /* 0x0000000000007918 */ /* 0x000fe20000000000 */
.L_x_26:
[----:B------:R-:W2:Y:S01]  /*1a30*/  LD.E.64.STRONG.GPU R26, desc[UR8][R12.64+-0x100] ;  /* 0xffff00080c1a7980 */ /* 0x000ea2000c10fb00 */
[----:B------:R-:W-:Y:S01]  /*1a40*/  UMOV UR5, 0xffffffff ;  /* 0xffffffff00057882 */ /* 0x000fe20000000000 */
[----:B--2---:R-:W-:Y:S02]  /*1a50*/  ISETP.NE.AND P0, PT, R26, 0x63, PT ;  /* 0x000000631a00780c */ /* 0x004fe40003f05270 */
[----:B------:R-:W-:Y:S11]  /*1a60*/  BRA.DIV UR5, `(.L_x_27) ;  /* 0x0000003e05c87947 */ /* 0x000ff6000b800000 */
[----:B------:R-:W-:-:S13]  /*1a70*/  VOTE.ANY P0, !P0 ;  /* 0x0000000000ff7806 */ /* 0x000fda0004000100 */
.L_x_102:
[----:B------:R-:W-:Y:S05]  /*1a80*/  @P0 BRA `(.L_x_28) ;  /* 0xfffffffc00d00947 */ /* 0x000fea000383ffff */
.L_x_24:
[----:B------:R-:W-:Y:S01]  /*1a90*/  UMOV UR5, 0xffffffff ;  /* 0xffffffff00057882 */ /* 0x000fe20000000000 */
[----:B------:R-:W-:Y:S02]  /*1aa0*/  ISETP.NE.AND P6, PT, R26, 0x65, PT ;  /* 0x000000651a00780c */ /* 0x000fe40003fc5270 */
[----:B------:R-:W-:Y:S11]  /*1ab0*/  BRA.DIV UR5, `(.L_x_29) ;  /* 0x0000003e05d47947 */ /* 0x000ff6000b800000 */
[----:B------:R-:W-:Y:S01]  /*1ac0*/  VOTE.ANY R30, PT, !P6 ;  /* 0x00000000001e7806 */ /* 0x000fe200070e0100 */
[----:B------:R-:W-:-:S03]  /*1ad0*/  VIADD R29, R29, 0xffffffe0 ;  /* 0xffffffe01d1d7836 */ /* 0x000fc60000000000 */
[----:B------:R-:W-:-:S05]  /*1ae0*/  LOP3.LUT R30, R30, 0x80000000, R36, 0xec, !PT ;  /* 0x800000001e1e7812 */ /* 0x000fca00078eec24 */
[----:B------:R-:W-:-:S05]  /*1af0*/  VIADD R13, R30, 0xffffffff ;  /* 0xffffffff1e0d7836 */ /* 0x000fca0000000000 */
[----:B------:R-:W-:-:S04]  /*1b00*/  LOP3.LUT R13, R30, R13, RZ, 0xc, !PT ;  /* 0x0000000d1e0d7212 */ /* 0x000fc800078e0cff */
[----:B------:R-:W0:Y:S02]  /*1b10*/  POPC R12, R13 ;  /* 0x0000000d000c7309 */ /* 0x000e240000000000 */
[----:B0-----:R-:W0:Y:S01]  /*1b20*/  SHFL.DOWN PT, R31, R27, 0x1, R12 ;  /* 0x082000001b1f7989 */ /* 0x001e2200000e000c */
[-C--:B------:R-:W-:Y:S02]  /*1b30*/  ISETP.GE.AND P0, PT, R33, R12.reuse, PT ;  /* 0x0000000c2100720c */ /* 0x080fe40003f06270 */
[-C--:B------:R-:W-:Y:S02]  /*1b40*/  ISETP.GT.AND P2, PT, R6, R12.reuse, PT ;  /* 0x0000000c0600720c */ /* 0x080fe40003f44270 */
[----:B0-----:R-:W-:Y:S02]  /*1b50*/  SEL R30, R31, RZ, !P0 ;  /* 0x000000ff1f1e7207 */ /* 0x001fe40004000000 */
[----:B------:R-:W-:-:S03]  /*1b60*/  ISETP.GT.AND P0, PT, R8, R12, PT ;  /* 0x0000000c0800720c */ /* 0x000fc60003f04270 */
[----:B------:R-:W-:-:S05]  /*1b70*/  IMAD.IADD R37, R30, 0x1, R27 ;  /* 0x000000011e257824 */ /* 0x000fca00078e021b */
[----:B------:R-:W0:Y:S02]  /*1b80*/  SHFL.DOWN PT, R31, R37, 0x2, R12 ;  /* 0x08400000251f7989 */ /* 0x000e2400000e000c */
        /* <DEDUP_REMOVED lines=9> */
[----:B------:R-:W-:-:S03]  /*1c20*/  ISETP.NE.AND P0, PT, R26, 0x65, PT ;  /* 0x000000651a00780c */ /* 0x000fc60003f05270 */
[----:B------:R-:W-:-:S05]  /*1c30*/  IMAD.IADD R37, R27, 0x1, R30 ;  /* 0x000000011b257824 */ /* 0x000fca00078e021e */
[----:B------:R-:W0:Y:S05]  /*1c40*/  SHFL.DOWN PT, R31, R37, 0x10, R12 ;  /* 0x0a000000251f7989 */ /* 0x000e2a00000e000c */
[----:B------:R-:W-:Y:S02]  /*1c50*/  VOTE.ALL P0, P0 ;  /* 0x0000000000ff7806 */ /* 0x000fe40000000000 */
[----:B0-----:R-:W-:-:S04]  /*1c60*/  SEL R26, R31, RZ, !P2 ;  /* 0x000000ff1f1a7207 */ /* 0x001fc80005000000 */
[----:B------:R-:W-:-:S07]  /*1c70*/  IADD3 R5, PT, PT, R37, R26, R5 ;  /* 0x0000001a25057210 */ /* 0x000fce0007ffe005 */
.L_x_111:
[----:B------:R-:W-:Y:S05]  /*1c80*/  @P0 BRA `(.L_x_30) ;  /* 0xfffffffc00280947 */ /* 0x000fea000383ffff */
.L_x_22:
[----:B------:R-:W-:Y:S02]  /*1c90*/  ISETP.NE.AND P1, PT, R0, RZ, PT ;  /* 0x000000ff0000720c */ /* 0x000fe40003f25270 */
[----:B------:R-:W-:-:S11]  /*1ca0*/  ISETP.NE.AND P0, PT, R33, RZ, PT ;  /* 0x000000ff2100720c */ /* 0x000fd60003f05270 */
[----:B------:R-:W0:Y:S01]  /*1cb0*/  @!P1 S2R R9, SR_CgaCtaId ;  /* 0x0000000000099919 */ /* 0x000e220000008800 */
[----:B------:R-:W-:Y:S01]  /*1cc0*/  @!P1 MOV R8, 0x400 ;  /* 0x0000040000089802 */ /* 0x000fe20000000f00 */
[----:B------:R-:W-:Y:S01]  /*1cd0*/  @!P1 IMAD.IADD R7, R7, 0x1, R5 ;  /* 0x0000000107079824 */ /* 0x000fe200078e0205 */
[----:B------:R-:W-:Y:S01]  /*1ce0*/  @!P0 MOV R11, 0x400 ;  /* 0x00000400000b8802 */ /* 0x000fe20000000f00 */
[----:B------:R-:W1:Y:S01]  /*1cf0*/  @!P0 S2R R12, SR_CgaCtaId ;  /* 0x00000000000c8919 */ /* 0x000e620000008800 */
[----:B------:R-:W-:-:S05]  /*1d00*/  @!P1 IMAD.MOV.U32 R6, RZ, RZ, 0x65 ;  /* 0x00000065ff069424 */ /* 0x000fca00078e00ff */
[----:B------:R2:W-:Y:S01]  /*1d10*/  @!P1 ST.E.64.STRONG.GPU desc[UR8][R34.64+0x100], R6 ;  /* 0x0001000622009985 */ /* 0x0005e2000c10fb08 */
[----:B0-----:R-:W-:Y:S01]  /*1d20*/  @!P1 LEA R10, R9, R8, 0x18 ;  /* 0x00000008090a9211 */ /* 0x001fe200078ec0ff */
[----:B------:R-:W-:Y:S02]  /*1d30*/  IMAD.MOV.U32 R8, RZ, RZ, R32 ;  /* 0x000000ffff087224 */ /* 0x000fe400078e0020 */
[----:B------:R-:W-:Y:S01]  /*1d40*/  @!P0 IMAD.MOV.U32 R8, RZ, RZ, R5 ;  /* 0x000000ffff088224 */ /* 0x000fe200078e0005 */
[----:B-1----:R-:W-:Y:S01]  /*1d50*/  @!P0 LEA R12, R12, R11, 0x18 ;  /* 0x0000000b0c0c8211 */ /* 0x002fe200078ec0ff */
[----:B------:R2:W-:Y:S04]  /*1d60*/  @!P1 STS [R10+0x28], R7 ;  /* 0x000028070a009388 */ /* 0x0005e80000000800 */
[----:B------:R2:W-:Y:S04]  /*1d70*/  @!P1 STS [R10+0x24], R5 ;  /* 0x000024050a009388 */ /* 0x0005e80000000800 */
[----:B------:R2:W-:Y:S02]  /*1d80*/  @!P0 STS [R12+0xc], R5 ;  /* 0x00000c050c008388 */ /* 0x0005e40000000800 */
.L_x_12:
[-C--:B------:R-:W-:Y:S01]  /*1d90*/  ISETP.NE.U32.AND P0, PT, R24, R20.reuse, PT ;  /* 0x000000141800720c */ /* 0x080fe20003f05070 */
[----:B------:R-:W-:Y:S05]  /*1da0*/  WARPSYNC.ALL ;  /* 0x0000000000007948 */ /* 0x000fea0003800000 */
[----:B------:R-:W-:Y:S02]  /*1db0*/  ISETP.NE.AND.EX P0, PT, R25, R21, PT, P0 ;  /* 0x000000151900720c */ /* 0x000fe40003f05300 */
[----:B------:R-:W-:Y:S02]  /*1dc0*/  ISETP.NE.AND P4, PT, R0, RZ, PT ;  /* 0x000000ff0000720c */ /* 0x000fe40003f85270 */
[----:B------:R-:W-:Y:S01]  /*1dd0*/  SEL R9, RZ, 0x1, !P0 ;  /* 0x00000001ff097807 */ /* 0x000fe20004000000 */
[----:B------:R-:W0:Y:S08]  /*1de0*/  S2UR UR5, SR_CgaCtaId ;  /* 0x00000000000579c3 */ /* 0x000e300000008800 */
[----:B------:R-:W-:Y:S01]  /*1df0*/  BAR.SYNC.DEFER_BLOCKING 0x0 ;  /* 0x0000000000007b1d */ /* 0x000fe20000010000 */
[----:B------:R-:W-:-:S02]  /*1e00*/  ISETP.NE.U32.AND P0, PT, R24, R20, PT ;  /* 0x000000141800720c */ /* 0x000fc40003f05070 */
[----:B------:R-:W-:Y:S02]  /*1e10*/  ISETP.NE.U32.AND P1, PT, R20, R18, PT ;  /* 0x000000121400720c */ /* 0x000fe40003f25070 */
[----:B------:R-:W-:Y:S01]  /*1e20*/  ISETP.NE.AND.EX P0, PT, R25, R21, PT, P0 ;  /* 0x000000151900720c */ /* 0x000fe20003f05300 */
[----:B------:R-:W-:Y:S01]  /*1e30*/  UMOV UR4, 0x400 ;  /* 0x0000040000047882 */ /* 0x000fe20000000000 */
[----:B------:R-:W-:Y:S01]  /*1e40*/  ISETP.NE.U32.AND P5, PT, R18, R16, PT ;  /* 0x000000101200720c */ /* 0x000fe20003fa5070 */
[----:B------:R-:W-:Y:S01]  /*1e50*/  BSSY.RECONVERGENT B0, `(.L_x_31) ;  /* 0x000009f000007945 */ /* 0x000fe20003800200 */
[----:B------:R-:W-:Y:S02]  /*1e60*/  ISETP.NE.U32.AND P2, PT, R16, R14, PT ;  /* 0x0000000e1000720c */ /* 0x000fe40003f45070 */
[----:B------:R-:W-:Y:S02]  /*1e70*/  ISETP.NE.U32.AND P3, PT, R14, R22, PT ;  /* 0x000000160e00720c */ /* 0x000fe40003f65070 */
[----:B------:R-:W-:-:S02]  /*1e80*/  ISETP.NE.AND.EX P1, PT, R21, R19, PT, P1 ;  /* 0x000000131500720c */ /* 0x000fc40003f25310 */
[----:B------:R-:W-:Y:S02]  /*1e90*/  ISETP.NE.AND.EX P2, PT, R17, R15, PT, P2 ;  /* 0x0000000f1100720c */ /* 0x000fe40003f45320 */
[----:B------:R-:W-:Y:S01]  /*1ea0*/  ISETP.NE.AND.EX P3, PT, R15, R23, PT, P3 ;  /* 0x000000170f00720c */ /* 0x000fe20003f65330 */
[----:B0-----:R-:W-:-:S09]  /*1eb0*/  ULEA UR6, UR5, UR4, 0x18 ;  /* 0x0000000405067291 */ /* 0x001fd2000f8ec0ff */
[----:B--2---:R-:W0:Y:S04]  /*1ec0*/  @P4 LDS R7, [UR6+0xc] ;  /* 0x00000c06ff074984 */ /* 0x004e280008000800 */
[----:B------:R-:W1:Y:S04]  /*1ed0*/  LDS R33, [UR6+0x24] ;  /* 0x00002406ff217984 */ /* 0x000e680008000800 */
[----:B------:R-:W2:Y:S01]  /*1ee0*/  LDS R5, [UR6+0x2c] ;  /* 0x00002c06ff057984 */ /* 0x000ea20008000800 */
[----:B0-----:R-:W-:Y:S01]  /*1ef0*/  @P4 IMAD.IADD R8, R8, 0x1, R7 ;  /* 0x0000000108084824 */ /* 0x001fe200078e0207 */
[----:B------:R-:W-:Y:S01]  /*1f00*/  BAR.SYNC.DEFER_BLOCKING 0x0 ;  /* 0x0000000000007b1d */ /* 0x000fe20000010000 */
[----:B------:R-:W-:-:S02]  /*1f10*/  ISETP.NE.AND.EX P4, PT, R19, R17, PT, P5 ;  /* 0x000000111300720c */ /* 0x000fc40003f85350 */
[--C-:B------:R-:W-:Y:S02]  /*1f20*/  IMAD.IADD R6, R3, 0x1, R8.reuse ;  /* 0x0000000103067824 */ /* 0x100fe400078e0208 */
[----:B-1----:R-:W-:Y:S02]  /*1f30*/  @P0 IMAD.IADD R3, R8, 0x1, -R33 ;  /* 0x0000000108030824 */ /* 0x002fe400078e0a21 */
[--C-:B------:R-:W-:Y:S02]  /*1f40*/  IMAD.IADD R4, R4, 0x1, R8.reuse ;  /* 0x0000000104047824 */ /* 0x100fe400078e0208 */
[----:B------:R-:W-:Y:S01]  /*1f50*/  IMAD.IADD R10, R2, 0x1, R8 ;  /* 0x00000001020a7824 */ /* 0x000fe200078e0208 */
[----:B------:R-:W-:Y:S02]  /*1f60*/  @P0 LEA R3, R3, UR6, 0x3 ;  /* 0x0000000603030c11 */ /* 0x000fe4000f8e18ff */
[----:B------:R-:W-:Y:S02]  /*1f70*/  @P1 IADD3 R8, PT, PT, -R33, R8, R9 ;  /* 0x0000000821081210 */ /* 0x000fe40007ffe109 */
[----:B------:R-:W-:-:S02]  /*1f80*/  @P4 IMAD.IADD R2, R4, 0x1, -R33 ;  /* 0x0000000104024824 */ /* 0x000fc400078e0a21 */
[--C-:B------:R-:W-:Y:S01]  /*1f90*/  @P2 IMAD.IADD R4, R6, 0x1, -R33.reuse ;  /* 0x0000000106042824 */ /* 0x100fe200078e0a21 */
[----:B------:R-:W-:Y:S01]  /*1fa0*/  @P1 LEA R7, R8, UR6, 0x3 ;  /* 0x0000000608071c11 */ /* 0x000fe2000f8e18ff */
[----:B------:R-:W-:Y:S01]  /*1fb0*/  @P3 IMAD.IADD R6, R10, 0x1, -R33 ;  /* 0x000000010a063824 */ /* 0x000fe200078e0a21 */
[----:B------:R-:W-:Y:S02]  /*1fc0*/  @P4 LEA R9, R2, UR6, 0x3 ;  /* 0x0000000602094c11 */ /* 0x000fe4000f8e18ff */
[----:B------:R-:W-:Y:S02]  /*1fd0*/  @P2 LEA R11, R4, UR6, 0x3 ;  /* 0x00000006040b2c11 */ /* 0x000fe4000f8e18ff */
[----:B------:R-:W-:Y:S01]  /*1fe0*/  @P3 LEA R13, R6, UR6, 0x3 ;  /* 0x00000006060d3c11 */ /* 0x000fe2000f8e18ff */
[----:B------:R0:W-:Y:S01]  /*1ff0*/  @P0 STS.64 [R3], R20 ;  /* 0x0000001403000388 */ /* 0x0001e20000000a00 */
[----:B--2---:R-:W-:-:S03]  /*2000*/  ISETP.GE.AND P0, PT, R0, R5, PT ;  /* 0x000000050000720c */ /* 0x004fc60003f06270 */
[----:B------:R0:W-:Y:S04]  /*2010*/  @P1 STS.64 [R7], R18 ;  /* 0x0000001207001388 */ /* 0x0001e80000000a00 */
[----:B------:R0:W-:Y:S04]  /*2020*/  @P4 STS.64 [R9], R16 ;  /* 0x0000001009004388 */ /* 0x0001e80000000a00 */
[----:B------:R0:W-:Y:S04]  /*2030*/  @P2 STS.64 [R11], R14 ;  /* 0x0000000e0b002388 */ /* 0x0001e80000000a00 */
[----:B------:R0:W-:Y:S01]  /*2040*/  @P3 STS.64 [R13], R22 ;  /* 0x000000160d003388 */ /* 0x0001e20000000a00 */
[----:B------:R-:W-:Y:S06]  /*2050*/  BAR.SYNC.DEFER_BLOCKING 0x0 ;  /* 0x0000000000007b1d */ /* 0x000fec0000010000 */
[----:B------:R-:W-:Y:S05]  /*2060*/  @P0 BRA `(.L_x_32) ;  /* 0x0000000400f40947 */ /* 0x000fea0003800000 */
[----:B------:R-:W-:Y:S01]  /*2070*/  LOP3.LUT R2, RZ, R0, RZ, 0x33, !PT ;  /* 0x00000000ff027212 */ /* 0x000fe200078e33ff */
[----:B------:R-:W-:Y:S04]  /*2080*/  BSSY.RECONVERGENT B1, `(.L_x_33) ;  /* 0x0000017000017945 */ /* 0x000fe80003800200 */
[----:B------:R-:W-:-:S05]  /*2090*/  IMAD.IADD R2, R5, 0x1, R2 ;  /* 0x0000000105027824 */ /* 0x000fca00078e0202 */
[C---:B0-----:R-:W-:Y:S02]  /*20a0*/  LOP3.LUT R3, R2.reuse, 0xc0, RZ, 0xc0, !PT ;  /* 0x000000c002037812 */ /* 0x041fe400078ec0ff */
[----:B------:R-:W-:Y:S02]  /*20b0*/  ISETP.GE.U32.AND P1, PT, R2, 0xc0, PT ;  /* 0x000000c00200780c */ /* 0x000fe40003f26070 */
[----:B------:R-:W-:-:S13]  /*20c0*/  ISETP.NE.AND P0, PT, R3, 0xc0, PT ;  /* 0x000000c00300780c */ /* 0x000fda0003f05270 */
[----:B------:R-:W-:Y:S05]  /*20d0*/  @!P0 BRA `(.L_x_34) ;  /* 0x0000000000448947 */ /* 0x000fea0003800000 */
[----:B------:R-:W0:Y:S01]  /*20e0*/  LDC.64 R8, c[0x0][0x388] ;  /* 0x0000e200ff087b82 */ /* 0x000e220000000a00 */
[----:B------:R-:W-:Y:S01]  /*20f0*/  LEA.HI R2, R2, 0x1, RZ, 0x1a ;  /* 0x0000000102027811 */ /* 0x000fe200078fd0ff */
[C---:B------:R-:W-:Y:S01]  /*2100*/  IMAD.IADD R11, R0.reuse, 0x1, R33 ;  /* 0x00000001000b7824 */ /* 0x040fe200078e0221 */
[----:B------:R-:W-:-:S03]  /*2110*/  LEA R4, R0, UR6, 0x3 ;  /* 0x0000000600047c11 */ /* 0x000fc6000f8e18ff */
[C---:B------:R-:W-:Y:S01]  /*2120*/  IMAD.SHL.U32 R3, R2.reuse, 0x40, RZ ;  /* 0x0000004002037824 */ /* 0x040fe200078e00ff */
[----:B------:R-:W-:-:S04]  /*2130*/  LOP3.LUT R2, R2, 0x3, RZ, 0xc0, !PT ;  /* 0x0000000302027812 */ /* 0x000fc800078ec0ff */
[----:B------:R-:W-:Y:S01]  /*2140*/  LOP3.LUT R3, R3, 0xc0, RZ, 0xc0, !PT ;  /* 0x000000c003037812 */ /* 0x000fe200078ec0ff */
[----:B------:R-:W-:-:S04]  /*2150*/  IMAD.MOV R10, RZ, RZ, -R2 ;  /* 0x000000ffff0a7224 */ /* 0x000fc800078e0a02 */
[----:B------:R-:W-:-:S07]  /*2160*/  IMAD.IADD R0, R0, 0x1, R3 ;  /* 0x0000000100007824 */ /* 0x000fce00078e0203 */
.L_x_35:
[----:B-1----:R1:W2:Y:S01]  /*2170*/  LDS.64 R6, [R4] ;  /* 0x0000000004067984 */ /* 0x0022a20000000a00 */
[----:B0-----:R-:W-:-:S04]  /*2180*/  IMAD.WIDE R2, R11, 0x8, R8 ;  /* 0x000000080b027825 */ /* 0x001fc800078e0208 */
[----:B------:R-:W-:Y:S02]  /*2190*/  VIADD R10, R10, 0x1 ;  /* 0x000000010a0a7836 */ /* 0x000fe40000000000 */
[----:B------:R-:W-:Y:S02]  /*21a0*/  VIADD R11, R11, 0x40 ;  /* 0x000000400b0b7836 */ /* 0x000fe40000000000 */
[----:B-1----:R-:W-:Y:S01]  /*21b0*/  VIADD R4, R4, 0x200 ;  /* 0x0000020004047836 */ /* 0x002fe20000000000 */
[----:B------:R-:W-:Y:S01]  /*21c0*/  ISETP.NE.AND P0, PT, R10, RZ, PT ;  /* 0x000000ff0a00720c */ /* 0x000fe20003f05270 */
[----:B--2---:R1:W-:-:S12]  /*21d0*/  STG.E.64 desc[UR8][R2.64], R6 ;  /* 0x0000000602007986 */ /* 0x0043d8000c101b08 */
[----:B------:R-:W-:Y:S05]  /*21e0*/  @P0 BRA `(.L_x_35) ;  /* 0xfffffffc00e00947 */ /* 0x000fea000383ffff */
.L_x_34:
[----:B------:R-:W-:Y:S05]  /*21f0*/  BSYNC.RECONVERGENT B1 ;  /* 0x0000000000017941 */ /* 0x000fea0003800200 */
.L_x_33:
[----:B------:R-:W-:Y:S05]  /*2200*/  @!P1 BRA `(.L_x_32) ;  /* 0x00000004008c9947 */ /* 0x000fea0003800000 */
[----:B------:R-:W0:Y:S01]  /*2210*/  LDCU.64 UR4, c[0x0][0x388] ;  /* 0x00007100ff0477ac */ /* 0x000e220008000a00 */
[----:B-1----:R-:W-:Y:S01]  /*2220*/  IMAD.IADD R2, R5, 0x1, -R0 ;  /* 0x0000000105027824 */ /* 0x002fe200078e0a00 */
[C---:B------:R-:W-:Y:S01]  /*2230*/  LEA R4, R0.reuse, UR6, 0x3 ;  /* 0x0000000600047c11 */ /* 0x040fe2000f8e18ff */
[----:B------:R-:W-:Y:S01]  /*2240*/  BSSY.RECONVERGENT B1, `(.L_x_36) ;  /* 0x0000038000017945 */ /* 0x000fe20003800200 */
[----:B------:R-:W-:Y:S01]  /*2250*/  IMAD.IADD R33, R0, 0x1, R33 ;  /* 0x0000000100217824 */ /* 0x000fe200078e0221 */
[----:B------:R-:W-:Y:S02]  /*2260*/  PLOP3.LUT P0, PT, PT, PT, PT, 0x80, 0x8 ;  /* 0x000000000008781c */ /* 0x000fe40003f0f070 */
[----:B------:R-:W-:Y:S01]  /*2270*/  ISETP.GT.AND P1, PT, R2, 0x300, PT ;  /* 0x000003000200780c */ /* 0x000fe20003f24270 */
[----:B------:R-:W-:Y:S01]  /*2280*/  VIADD R4, R4, 0x400 ;  /* 0x0000040004047836 */ /* 0x000fe20000000000 */
[----:B0-----:R-:W-:-:S04]  /*2290*/  UIADD3 UR4, UP0, UPT, UR4, 0x400, URZ ;  /* 0x0000040004047890 */ /* 0x001fc8000ff1e0ff */
[----:B------:R-:W-:Y:S02]  /*22a0*/  UIADD3.X UR5, UPT, UPT, URZ, UR5, URZ, UP0, !UPT ;  /* 0x00000005ff057290 */ /* 0x000fe400087fe4ff */
[----:B------:R-:W-:-:S04]  /*22b0*/  IMAD.U32 R2, RZ, RZ, UR4 ;  /* 0x00000004ff027e24 */ /* 0x000fc8000f8e00ff */
[----:B------:R-:W-:Y:S01]  /*22c0*/  IMAD.U32 R3, RZ, RZ, UR5 ;  /* 0x00000005ff037e24 */ /* 0x000fe2000f8e00ff */
[----:B------:R-:W-:Y:S06]  /*22d0*/  @!P1 BRA `(.L_x_37) ;  /* 0x0000000000b89947 */ /* 0x000fec0003800000 */
[----:B------:R-:W-:Y:S01]  /*22e0*/  PLOP3.LUT P0, PT, PT, PT, PT, 0x8, 0x80 ;  /* 0x000000000080781c */ /* 0x000fe20003f0e170 */
[----:B------:R-:W-:-:S12]  /*22f0*/  VIADD R35, R5, 0xfffffd00 ;  /* 0xfffffd0005237836 */ /* 0x000fd80000000000 */
.L_x_38:
[----:B-1----:R-:W0:Y:S01]  /*2300*/  LDS.64 R14, [R4+0x200] ;  /* 0x00020000040e7984 */ /* 0x002e220000000a00 */
[----:B------:R-:W-:-:S03]  /*2310*/  IMAD.WIDE R36, R33, 0x8, R2 ;  /* 0x0000000821247825 */ /* 0x000fc600078e0202 */
[----:B------:R-:W1:Y:S01]  /*2320*/  LDS.64 R24, [R4+-0x400] ;  /* 0xfffc000004187984 */ /* 0x000e620000000a00 */
[C---:B------:R-:W-:Y:S02]  /*2330*/  VIADD R31, R33.reuse, 0x100 ;  /* 0x00000100211f7836 */ /* 0x040fe40000000000 */
[----:B------:R-:W-:Y:S01]  /*2340*/  VIADD R32, R33, 0x300 ;  /* 0x0000030021207836 */ /* 0x000fe20000000000 */
[----:B------:R-:W2:Y:S01]  /*2350*/  LDS.64 R26, [R4+-0x200] ;  /* 0xfffe0000041a7984 */ /* 0x000ea20000000a00 */
[----:B------:R-:W-:-:S03]  /*2360*/  IMAD.WIDE R30, R31, 0x8, R2 ;  /* 0x000000081f1e7825 */ /* 0x000fc600078e0202 */
[----:B------:R-:W3:Y:S01]  /*2370*/  LDS.64 R28, [R4] ;  /* 0x00000000041c7984 */ /* 0x000ee20000000a00 */
[----:B------:R-:W-:-:S03]  /*2380*/  VIADD R0, R0, 0x400 ;  /* 0x0000040000007836 */ /* 0x000fc60000000000 */
[----:B------:R-:W4:Y:S02]  /*2390*/  LDS.64 R6, [R4+0x400] ;  /* 0x0004000004067984 */ /* 0x000f240000000a00 */
[----:B------:R-:W-:Y:S02]  /*23a0*/  ISETP.GE.AND P1, PT, R0, R35, PT ;  /* 0x000000230000720c */ /* 0x000fe40003f26270 */
[----:B------:R-:W5:Y:S04]  /*23b0*/  LDS.64 R8, [R4+0x600] ;  /* 0x0006000004087984 */ /* 0x000f680000000a00 */
[----:B------:R-:W5:Y:S04]  /*23c0*/  LDS.64 R10, [R4+0x800] ;  /* 0x00080000040a7984 */ /* 0x000f680000000a00 */
[----:B------:R-:W5:Y:S04]  /*23d0*/  LDS.64 R12, [R4+0xa00] ;  /* 0x000a0000040c7984 */ /* 0x000f680000000a00 */
[----:B------:R-:W-:Y:S04]  /*23e0*/  LDS.64 R16, [R4+0xe00] ;  /* 0x000e000004107984 */ /* 0x000fe80000000a00 */
[----:B------:R-:W-:Y:S04]  /*23f0*/  LDS.64 R18, [R4+0x1000] ;  /* 0x0010000004127984 */ /* 0x000fe80000000a00 */
[----:B0-----:R-:W-:Y:S04]  /*2400*/  STG.E.64 desc[UR8][R36.64+0x200], R14 ;  /* 0x0002000e24007986 */ /* 0x001fe8000c101b08 */
[----:B-1----:R-:W-:Y:S04]  /*2410*/  STG.E.64 desc[UR8][R36.64+-0x400], R24 ;  /* 0xfffc001824007986 */ /* 0x002fe8000c101b08 */
[----:B--2---:R-:W-:Y:S04]  /*2420*/  STG.E.64 desc[UR8][R36.64+-0x200], R26 ;  /* 0xfffe001a24007986 */ /* 0x004fe8000c101b08 */
[----:B---3--:R0:W-:Y:S04]  /*2430*/  STG.E.64 desc[UR8][R36.64], R28 ;  /* 0x0000001c24007986 */ /* 0x0081e8000c101b08 */
[----:B------:R-:W1:Y:S04]  /*2440*/  LDS.64 R14, [R4+0xc00] ;  /* 0x000c0000040e7984 */ /* 0x000e680000000a00 */
[----:B------:R-:W2:Y:S04]  /*2450*/  LDS.64 R20, [R4+0x1200] ;  /* 0x0012000004147984 */ /* 0x000ea80000000a00 */
[----:B------:R-:W3:Y:S01]  /*2460*/  LDS.64 R22, [R4+0x1400] ;  /* 0x0014000004167984 */ /* 0x000ee20000000a00 */
[----:B0-----:R-:W-:-:S03]  /*2470*/  VIADD R37, R33, 0x200 ;  /* 0x0000020021257836 */ /* 0x001fc60000000000 */
[----:B------:R-:W0:Y:S01]  /*2480*/  LDS.64 R24, [R4+0x1600] ;  /* 0x0016000004187984 */ /* 0x000e220000000a00 */
[----:B------:R-:W-:Y:S02]  /*2490*/  VIADD R33, R33, 0x400 ;  /* 0x0000040021217836 */ /* 0x000fe40000000000 */
[----:B------:R-:W-:Y:S01]  /*24a0*/  IMAD.WIDE R36, R37, 0x8, R2 ;  /* 0x0000000825247825 */ /* 0x000fe200078e0202 */
[----:B------:R-:W0:Y:S04]  /*24b0*/  LDS.64 R26, [R4+0x1800] ;  /* 0x00180000041a7984 */ /* 0x000e280000000a00 */
[----:B------:R5:W0:Y:S04]  /*24c0*/  LDS.64 R28, [R4+0x1a00] ;  /* 0x001a0000041c7984 */ /* 0x000a280000000a00 */
[----:B----4-:R4:W-:Y:S04]  /*24d0*/  STG.E.64 desc[UR8][R30.64+-0x400], R6 ;  /* 0xfffc00061e007986 */ /* 0x0109e8000c101b08 */
[----:B-----5:R0:W-:Y:S01]  /*24e0*/  STG.E.64 desc[UR8][R30.64+-0x200], R8 ;  /* 0xfffe00081e007986 */ /* 0x0201e2000c101b08 */
[----:B------:R-:W-:-:S03]  /*24f0*/  VIADD R4, R4, 0x2000 ;  /* 0x0000200004047836 */ /* 0x000fc60000000000 */
[----:B------:R0:W-:Y:S04]  /*2500*/  STG.E.64 desc[UR8][R30.64], R10 ;  /* 0x0000000a1e007986 */ /* 0x0001e8000c101b08 */
[----:B------:R0:W-:Y:S01]  /*2510*/  STG.E.64 desc[UR8][R30.64+0x200], R12 ;  /* 0x0002000c1e007986 */ /* 0x0001e2000c101b08 */
[----:B----4-:R-:W-:-:S03]  /*2520*/  IMAD.WIDE R6, R32, 0x8, R2 ;  /* 0x0000000820067825 */ /* 0x010fc600078e0202 */
[----:B-1----:R1:W-:Y:S04]  /*2530*/  STG.E.64 desc[UR8][R36.64+-0x400], R14 ;  /* 0xfffc000e24007986 */ /* 0x0023e8000c101b08 */
[----:B------:R1:W-:Y:S04]  /*2540*/  STG.E.64 desc[UR8][R36.64+-0x200], R16 ;  /* 0xfffe001024007986 */ /* 0x0003e8000c101b08 */
[----:B------:R1:W-:Y:S04]  /*2550*/  STG.E.64 desc[UR8][R36.64], R18 ;  /* 0x0000001224007986 */ /* 0x0003e8000c101b08 */
[----:B--2---:R1:W-:Y:S04]  /*2560*/  STG.E.64 desc[UR8][R36.64+0x200], R20 ;  /* 0x0002001424007986 */ /* 0x0043e8000c101b08 */
[----:B---3--:R1:W-:Y:S04]  /*2570*/  STG.E.64 desc[UR8][R6.64+-0x400], R22 ;  /* 0xfffc001606007986 */ /* 0x0083e8000c101b08 */
[----:B0-----:R1:W-:Y:S04]  /*2580*/  STG.E.64 desc[UR8][R6.64+-0x200], R24 ;  /* 0xfffe001806007986 */ /* 0x0013e8000c101b08 */
[----:B------:R1:W-:Y:S04]  /*2590*/  STG.E.64 desc[UR8][R6.64], R26 ;  /* 0x0000001a06007986 */ /* 0x0003e8000c101b08 */
[----:B------:R1:W-:Y:S01]  /*25a0*/  STG.E.64 desc[UR8][R6.64+0x200], R28 ;  /* 0x0002001c06007986 */ /* 0x0003e2000c101b08 */
[----:B------:R-:W-:Y:S05]  /*25b0*/  @!P1 BRA `(.L_x_38) ;  /* 0xfffffffc00509947 */ /* 0x000fea000383ffff */
.L_x_37:
[----:B------:R-:W-:Y:S05]  /*25c0*/  BSYNC.RECONVERGENT B1 ;  /* 0x0000000000017941 */ /* 0x000fea0003800200 */
.L_x_36:
[----:B-1----:R-:W-:Y:S01]  /*25d0*/  IMAD.IADD R6, R5, 0x1, -R0 ;  /* 0x0000000105067824 */ /* 0x002fe200078e0a00 */
[----:B------:R-:W-:Y:S04]  /*25e0*/  BSSY.RECONVERGENT B1, `(.L_x_39) ;  /* 0x000001a000017945 */ /* 0x000fe80003800200 */
[----:B------:R-:W-:-:S13]  /*25f0*/  ISETP.GT.AND P1, PT, R6, 0x100, PT ;  /* 0x000001000600780c */ /* 0x000fda0003f24270 */
[----:B------:R-:W-:Y:S05]  /*2600*/  @!P1 BRA `(.L_x_40) ;  /* 0x00000000005c9947 */ /* 0x000fea0003800000 */
[----:B------:R-:W0:Y:S01]  /*2610*/  LDS.64 R8, [R4+-0x400] ;  /* 0xfffc000004087984 */ /* 0x000e220000000a00 */
[C---:B------:R-:W-:Y:S01]  /*2620*/  VIADD R17, R33.reuse, 0x100 ;  /* 0x0000010021117836 */ /* 0x040fe20000000000 */
[----:B------:R-:W-:Y:S01]  /*2630*/  PLOP3.LUT P0, PT, PT, PT, PT, 0x8, 0x80 ;  /* 0x000000000080781c */ /* 0x000fe20003f0e170 */
[--C-:B------:R-:W-:Y:S01]  /*2640*/  IMAD.WIDE R6, R33, 0x8, R2.reuse ;  /* 0x0000000821067825 */ /* 0x100fe200078e0202 */
[----:B------:R-:W1:Y:S03]  /*2650*/  LDS.64 R10, [R4+-0x200] ;  /* 0xfffe0000040a7984 */ /* 0x000e660000000a00 */
[----:B------:R-:W-:Y:S01]  /*2660*/  IMAD.WIDE R16, R17, 0x8, R2 ;  /* 0x0000000811107825 */ /* 0x000fe200078e0202 */
[----:B------:R-:W2:Y:S03]  /*2670*/  LDS.64 R12, [R4] ;  /* 0x00000000040c7984 */ /* 0x000ea60000000a00 */
[----:B------:R-:W-:Y:S01]  /*2680*/  VIADD R0, R0, 0x200 ;  /* 0x0000020000007836 */ /* 0x000fe20000000000 */
[----:B------:R-:W3:Y:S01]  /*2690*/  LDS.64 R14, [R4+0x200] ;  /* 0x00020000040e7984 */ /* 0x000ee20000000a00 */
[----:B------:R-:W-:-:S03]  /*26a0*/  VIADD R33, R33, 0x200 ;  /* 0x0000020021217836 */ /* 0x000fc60000000000 */
[----:B------:R-:W4:Y:S04]  /*26b0*/  LDS.64 R18, [R4+0x400] ;  /* 0x0004000004127984 */ /* 0x000f280000000a00 */
[----:B------:R-:W5:Y:S04]  /*26c0*/  LDS.64 R20, [R4+0x600] ;  /* 0x0006000004147984 */ /* 0x000f680000000a00 */
[----:B------:R-:W5:Y:S04]  /*26d0*/  LDS.64 R22, [R4+0x800] ;  /* 0x0008000004167984 */ /* 0x000f680000000a00 */
[----:B------:R0:W5:Y:S02]  /*26e0*/  LDS.64 R24, [R4+0xa00] ;  /* 0x000a000004187984 */ /* 0x0001640000000a00 */
[----:B0-----:R-:W-:-:S02]  /*26f0*/  VIADD R4, R4, 0x1000 ;  /* 0x0000100004047836 */ /* 0x001fc40000000000 */
[----:B------:R0:W-:Y:S04]  /*2700*/  STG.E.64 desc[UR8][R6.64+-0x400], R8 ;  /* 0xfffc000806007986 */ /* 0x0001e8000c101b08 */
[----:B-1----:R0:W-:Y:S04]  /*2710*/  STG.E.64 desc[UR8][R6.64+-0x200], R10 ;  /* 0xfffe000a06007986 */ /* 0x0021e8000c101b08 */
[----:B--2---:R0:W-:Y:S04]  /*2720*/  STG.E.64 desc[UR8][R6.64], R12 ;  /* 0x0000000c06007986 */ /* 0x0041e8000c101b08 */
[----:B---3--:R0:W-:Y:S04]  /*2730*/  STG.E.64 desc[UR8][R6.64+0x200], R14 ;  /* 0x0002000e06007986 */ /* 0x0081e8000c101b08 */
[----:B----4-:R0:W-:Y:S04]  /*2740*/  STG.E.64 desc[UR8][R16.64+-0x400], R18 ;  /* 0xfffc001210007986 */ /* 0x0101e8000c101b08 */
[----:B-----5:R0:W-:Y:S04]  /*2750*/  STG.E.64 desc[UR8][R16.64+-0x200], R20 ;  /* 0xfffe001410007986 */ /* 0x0201e8000c101b08 */
[----:B------:R0:W-:Y:S04]  /*2760*/  STG.E.64 desc[UR8][R16.64], R22 ;  /* 0x0000001610007986 */ /* 0x0001e8000c101b08 */
[----:B------:R0:W-:Y:S02]  /*2770*/  STG.E.64 desc[UR8][R16.64+0x200], R24 ;  /* 0x0002001810007986 */ /* 0x0001e4000c101b08 */
.L_x_40:
[----:B------:R-:W-:Y:S05]  /*2780*/  BSYNC.RECONVERGENT B1 ;  /* 0x0000000000017941 */ /* 0x000fea0003800200 */
.L_x_39:
[----:B------:R-:W-:-:S13]  /*2790*/  ISETP.LT.OR P0, PT, R0, R5, P0 ;  /* 0x000000050000720c */ /* 0x000fda0000701670 */
[----:B------:R-:W-:Y:S05]  /*27a0*/  @!P0 BRA `(.L_x_32) ;  /* 0x0000000000248947 */ /* 0x000fea0003800000 */
[----:B0-----:R-:W0:Y:S01]  /*27b0*/  LDS.64 R6, [R4+-0x400] ;  /* 0xfffc000004067984 */ /* 0x001e220000000a00 */
[----:B------:R-:W-:-:S03]  /*27c0*/  IMAD.WIDE R2, R33, 0x8, R2 ;  /* 0x0000000821027825 */ /* 0x000fc600078e0202 */
[----:B------:R-:W1:Y:S04]  /*27d0*/  LDS.64 R8, [R4+-0x200] ;  /* 0xfffe000004087984 */ /* 0x000e680000000a00 */
[----:B------:R-:W2:Y:S04]  /*27e0*/  LDS.64 R10, [R4] ;  /* 0x00000000040a7984 */ /* 0x000ea80000000a00 */
[----:B------:R-:W3:Y:S04]  /*27f0*/  LDS.64 R12, [R4+0x200] ;  /* 0x00020000040c7984 */ /* 0x000ee80000000a00 */
[----:B0-----:R4:W-:Y:S04]  /*2800*/  STG.E.64 desc[UR8][R2.64+-0x400], R6 ;  /* 0xfffc000602007986 */ /* 0x0019e8000c101b08 */
[----:B-1----:R4:W-:Y:S04]  /*2810*/  STG.E.64 desc[UR8][R2.64+-0x200], R8 ;  /* 0xfffe000802007986 */ /* 0x0029e8000c101b08 */
[----:B--2---:R4:W-:Y:S04]  /*2820*/  STG.E.64 desc[UR8][R2.64], R10 ;  /* 0x0000000a02007986 */ /* 0x0049e8000c101b08 */
[----:B---3--:R4:W-:Y:S02]  /*2830*/  STG.E.64 desc[UR8][R2.64+0x200], R12 ;  /* 0x0002000c02007986 */ /* 0x0089e4000c101b08 */
.L_x_32:
[----:B------:R-:W-:Y:S05]  /*2840*/  BSYNC.RECONVERGENT B0 ;  /* 0x0000000000007941 */ /* 0x000fea0003800200 */
.L_x_31:
[----:B------:R-:W-:Y:S06]  /*2850*/  BAR.SYNC.DEFER_BLOCKING 0x0 ;  /* 0x0000000000007b1d */ /* 0x000fec0000010000 */
[----:B------:R-:W-:Y:S05]  /*2860*/  EXIT ;  /* 0x000000000000794d */ /* 0x000fea0003800000 */
.L_x_0:
[----:B------:R-:W0:Y:S01]  /*2870*/  S2R R0, SR_CTAID.X ;  /* 0x0000000000007919 */ /* 0x000e220000002500 */
[----:B------:R-:W1:Y:S01]  /*2880*/  LDCU UR6, c[0x0][0x3a0] ;  /* 0x00007400ff0677ac */ /* 0x000e620008000800 */
[C---:B0-----:R-:W-:Y:S01]  /*2890*/  ISETP.NE.AND P0, PT, R0.reuse, RZ, PT ;  /* 0x000000ff0000720c */ /* 0x041fe20003f05270 */
[----:B------:R-:W-:-:S05]  /*28a0*/  IMAD R0, R0, 0x140, RZ ;  /* 0x0000014000007824 */ /* 0x000fca00078e02ff */
[----:B-1----:R-:W-:-:S07]  /*28b0*/  IADD3 R33, PT, PT, -R0, UR6, RZ ;  /* 0x0000000600217c10 */ /* 0x002fce000fffe1ff */
[----:B------:R-:W-:Y:S05]  /*28c0*/  @P0 BRA `(.L_x_41) ;  /* 0x0000001000000947 */ /* 0x000fea0003800000 */
[----:B------:R-:W0:Y:S02]  /*28d0*/  LDC.64 R6, c[0x0][0x380] ;  /* 0x0000e000ff067b82 */ /* 0x000e240000000a00 */
[----:B0-----:R-:W-:-:S05]  /*28e0*/  IMAD.WIDE.U32 R4, R0, 0x8, R6 ;  /* 0x0000000800047825 */ /* 0x001fca00078e0006 */
[----:B------:R0:W2:Y:S01]  /*28f0*/  LDG.E.64.CONSTANT R2, desc[UR8][R4.64] ;  /* 0x0000000804027981 */ /* 0x0000a2000c1e9b00 */
[----:B------:R-:W1:Y:S02]  /*2900*/  S2R R19, SR_TID.X ;  /* 0x0000000000137919 */ /* 0x000e640000002100 */
[C---:B-1----:R-:W-:Y:S02]  /*2910*/  LOP3.LUT R9, R19.reuse, 0x1f, RZ, 0xc0, !PT ;  /* 0x0000001f13097812 */ /* 0x042fe400078ec0ff */
[----:B------:R-:W-:-:S05]  /*2920*/  LOP3.LUT R8, R19, 0x3e0, RZ, 0xc0, !PT ;  /* 0x000003e013087812 */ /* 0x000fca00078ec0ff */
[----:B------:R-:W-:-:S04]  /*2930*/  IMAD R9, R8, 0x5, R9 ;  /* 0x0000000508097824 */ /* 0x000fc800078e0209 */
[C---:B------:R-:W-:Y:S01]  /*2940*/  VIADD R8, R9.reuse, 0x20 ;  /* 0x0000002009087836 */ /* 0x040fe20000000000 */
[CC--:B------:R-:W-:Y:S01]  /*2950*/  ISETP.GE.AND P0, PT, R9.reuse, R33.reuse, PT ;  /* 0x000000210900720c */ /* 0x0c0fe20003f06270 */
[C---:B------:R-:W-:Y:S01]  /*2960*/  VIADD R10, R9.reuse, 0x40 ;  /* 0x00000040090a7836 */ /* 0x040fe20000000000 */
[C---:B0-----:R-:W-:Y:S01]  /*2970*/  LEA R4, P5, R9.reuse, R4, 0x3 ;  /* 0x0000000409047211 */ /* 0x041fe200078a18ff */
[C---:B------:R-:W-:Y:S01]  /*2980*/  VIADD R12, R9.reuse, 0x60 ;  /* 0x00000060090c7836 */ /* 0x040fe20000000000 */
[-C--:B------:R-:W-:Y:S01]  /*2990*/  ISETP.GE.AND P1, PT, R8, R33.reuse, PT ;  /* 0x000000210800720c */ /* 0x080fe20003f26270 */
[----:B------:R-:W-:Y:S01]  /*29a0*/  VIADD R8, R9, 0x80 ;  /* 0x0000008009087836 */ /* 0x000fe20000000000 */
[-C--:B------:R-:W-:Y:S01]  /*29b0*/  ISETP.GE.AND P2, PT, R10, R33.reuse, PT ;  /* 0x000000210a00720c */ /* 0x080fe20003f46270 */
[----:B------:R-:W-:Y:S01]  /*29c0*/  IMAD.X R5, RZ, RZ, R5, P5 ;  /* 0x000000ffff057224 */ /* 0x000fe200028e0605 */
[-C--:B------:R-:W-:Y:S02]  /*29d0*/  ISETP.GE.AND P3, PT, R12, R33.reuse, PT ;  /* 0x000000210c00720c */ /* 0x080fe40003f66270 */
[----:B------:R-:W-:-:S03]  /*29e0*/  ISETP.GE.AND P4, PT, R8, R33, PT ;  /* 0x000000210800720c */ /* 0x000fc60003f86270 */
[----:B------:R-:W-:-:S04]  /*29f0*/  @!P0 IMAD.IADD R11, R0, 0x1, R9 ;  /* 0x00000001000b8824 */ /* 0x000fc800078e0209 */
[----:B------:R-:W-:-:S04]  /*2a00*/  @!P0 IMAD.WIDE.U32 R6, R11, 0x8, R6 ;  /* 0x000000080b068825 */ /* 0x000fc800078e0006 */
[----:B--2---:R-:W-:Y:S02]  /*2a10*/  IMAD.MOV.U32 R16, RZ, RZ, R2 ;  /* 0x000000ffff107224 */ /* 0x004fe400078e0002 */
[----:B------:R-:W-:Y:S02]  /*2a20*/  IMAD.MOV.U32 R17, RZ, RZ, R3 ;  /* 0x000000ffff117224 */ /* 0x000fe400078e0003 */
[--C-:B------:R-:W-:Y:S01]  /*2a30*/  IMAD.MOV.U32 R10, RZ, RZ, R16.reuse ;  /* 0x000000ffff0a7224 */ /* 0x100fe200078e0010 */
[----:B------:R-:W2:Y:S01]  /*2a40*/  @!P0 LDG.E.64.CONSTANT R2, desc[UR8][R6.64] ;  /* 0x0000000806028981 */ /* 0x000ea2000c1e9b00 */
[--C-:B------:R-:W-:Y:S02]  /*2a50*/  IMAD.MOV.U32 R11, RZ, RZ, R17.reuse ;  /* 0x000000ffff0b7224 */ /* 0x100fe400078e0011 */
[----:B------:R-:W-:Y:S02]  /*2a60*/  IMAD.MOV.U32 R20, RZ, RZ, R16 ;  /* 0x000000ffff147224 */ /* 0x000fe400078e0010 */
[----:B------:R-:W-:-:S02]  /*2a70*/  IMAD.MOV.U32 R21, RZ, RZ, R17 ;  /* 0x000000ffff157224 */ /* 0x000fc400078e0011 */
[----:B------:R-:W-:Y:S01]  /*2a80*/  IMAD.MOV.U32 R22, RZ, RZ, R16 ;  /* 0x000000ffff167224 */ /* 0x000fe200078e0010 */
[----:B------:R-:W3:Y:S01]  /*2a90*/  @!P1 LDG.E.64.CONSTANT R10, desc[UR8][R4.64+0x100] ;  /* 0x00010008040a9981 */ /* 0x000ee2000c1e9b00 */
[----:B------:R-:W-:-:S03]  /*2aa0*/  IMAD.MOV.U32 R23, RZ, RZ, R17 ;  /* 0x000000ffff177224 */ /* 0x000fc600078e0011 */
[----:B------:R-:W4:Y:S04]  /*2ab0*/  @!P2 LDG.E.64.CONSTANT R20, desc[UR8][R4.64+0x200] ;  /* 0x000200080414a981 */ /* 0x000f28000c1e9b00 */
[----:B------:R-:W5:Y:S04]  /*2ac0*/  @!P3 LDG.E.64.CONSTANT R22, desc[UR8][R4.64+0x300] ;  /* 0x000300080416b981 */ /* 0x000f68000c1e9b00 */
[----:B------:R-:W5:Y:S01]  /*2ad0*/  @!P4 LDG.E.64.CONSTANT R16, desc[UR8][R4.64+0x400] ;  /* 0x000400080410c981 */ /* 0x000f62000c1e9b00 */
[----:B------:R-:W0:Y:S01]  /*2ae0*/  S2R R0, SR_LANEID ;  /* 0x0000000000007919 */ /* 0x000e220000000000 */
[----:B------:R-:W1:Y:S01]  /*2af0*/  S2UR UR5, SR_CgaCtaId ;  /* 0x00000000000579c3 */ /* 0x000e620000008800 */
[----:B------:R-:W-:Y:S01]  /*2b00*/  SHF.R.U32.HI R13, RZ, 0x5, R19 ;  /* 0x00000005ff0d7819 */ /* 0x000fe20000011613 */
[----:B------:R-:W-:-:S02]  /*2b10*/  UMOV UR4, 0x400 ;  /* 0x0000040000047882 */ /* 0x000fc40000000000 */
[----:B-1----:R-:W-:Y:S02]  /*2b20*/  ULEA UR4, UR5, UR4, 0x18 ;  /* 0x0000000405047291 */ /* 0x002fe4000f8ec0ff */
[----:B0-----:R-:W-:-:S05]  /*2b30*/  IMAD R8, R13, 0xa0, R0 ;  /* 0x000000a00d087824 */ /* 0x001fca00078e0200 */
[----:B------:R-:W-:-:S05]  /*2b40*/  LEA R25, R8, UR4, 0x3 ;  /* 0x0000000408197c11 */ /* 0x000fca000f8e18ff */
[----:B------:R-:W-:Y:S01]  /*2b50*/  IMAD R12, R0, 0x20, R25 ;  /* 0x00000020000c7824 */ /* 0x000fe200078e0219 */
[C---:B------:R-:W-:Y:S02]  /*2b60*/  LEA R15, R19.reuse, UR4, 0x3 ;  /* 0x00000004130f7c11 */ /* 0x040fe4000f8e18ff */
[C---:B------:R-:W-:Y:S01]  /*2b70*/  ISETP.NE.AND P3, PT, R19.reuse, RZ, PT ;  /* 0x000000ff1300720c */ /* 0x040fe20003f65270 */
[----:B------:R-:W-:-:S05]  /*2b80*/  IMAD R14, R19, 0x5, RZ ;  /* 0x00000005130e7824 */ /* 0x000fca00078e02ff */
[----:B------:R-:W-:Y:S01]  /*2b90*/  ISETP.GE.AND P4, PT, R14, R33, PT ;  /* 0x000000210e00720c */ /* 0x000fe20003f86270 */
        /* <DEDUP_REMOVED lines=10> */
[----:B------:R3:W-:Y:S01]  /*2c40*/  LDS.64 R10, [R12+0x18] ;  /* 0x000018000c0a7984 */ /* 0x0007e20000000a00 */
[----:B------:R-:W-:Y:S06]  /*2c50*/  BAR.SYNC.DEFER_BLOCKING 0x0 ;  /* 0x0000000000007b1d */ /* 0x000fec0000010000 */
[----:B0-----:R-:W-:Y:S02]  /*2c60*/  STS.64 [R15+0x230], R4 ;  /* 0x000230040f007388 */ /* 0x001fe40000000a00 */
[----:B------:R-:W-:Y:S06]  /*2c70*/  BAR.SYNC.DEFER_BLOCKING 0x0 ;  /* 0x0000000000007b1d */ /* 0x000fec0000010000 */
[----:B------:R-:W0:Y:S02]  /*2c80*/  @P3 LDS.64 R16, [R15+0x228] ;  /* 0x000228000f103984 */ /* 0x000e240000000a00 */
[----:B------:R-:W-:Y:S01]  /*2c90*/  BAR.SYNC.DEFER_BLOCKING 0x0 ;  /* 0x0000000000007b1d */ /* 0x000fe20000010000 */
[----:B-1----:R-:W-:-:S02]  /*2ca0*/  ISETP.NE.U32.AND P0, PT, R6, R8, PT ;  /* 0x000000080600720c */ /* 0x002fc40003f05070 */
[----:B--2---:R-:W-:Y:S02]  /*2cb0*/  ISETP.NE.U32.AND P2, PT, R8, R2, PT ;  /* 0x000000020800720c */ /* 0x004fe40003f45070 */
[----:B------:R-:W-:Y:S01]  /*2cc0*/  ISETP.NE.AND.EX P0, PT, R7, R9, PT, P0 ;  /* 0x000000090700720c */ /* 0x000fe20003f05300 */
[----:B---3--:R-:W-:Y:S01]  /*2cd0*/  IMAD.MOV.U32 R12, RZ, RZ, 0x1 ;  /* 0x00000001ff0c7424 */ /* 0x008fe200078e00ff */
[----:B0-----:R-:W-:Y:S01]  /*2ce0*/  @P3 ISETP.NE.U32.AND P1, PT, R16, R6, PT ;  /* 0x000000061000320c */ /* 0x001fe20003f25070 */
[----:B------:R-:W-:-:S03]  /*2cf0*/  VIADD R16, R14, 0x1 ;  /* 0x000000010e107836 */ /* 0x000fc60000000000 */
[----:B------:R-:W-:Y:S02]  /*2d00*/  @P3 ISETP.NE.AND.EX P1, PT, R17, R7, PT, P1 ;  /* 0x000000071100320c */ /* 0x000fe40003f25310 */
[----:B------:R-:W-:Y:S01]  /*2d10*/  ISETP.GE.OR P0, PT, R16, R33, P0 ;  /* 0x000000211000720c */ /* 0x000fe20000706670 */
[----:B------:R-:W-:Y:S01]  /*2d20*/  VIADD R16, R14, 0x2 ;  /* 0x000000020e107836 */ /* 0x000fe20000000000 */
[----:B------:R-:W-:Y:S02]  /*2d30*/  @P3 SEL R12, RZ, 0x1, !P1 ;  /* 0x00000001ff0c3807 */ /* 0x000fe40004800000 */
[----:B------:R-:W-:Y:S02]  /*2d40*/  ISETP.NE.AND.EX P1, PT, R9, R3, PT, P2 ;  /* 0x000000030900720c */ /* 0x000fe40003f25320 */
[----:B------:R-:W-:Y:S02]  /*2d50*/  ISETP.NE.U32.AND P2, PT, R2, R10, PT ;  /* 0x0000000a0200720c */ /* 0x000fe40003f45070 */
[----:B------:R-:W-:Y:S01]  /*2d60*/  SEL R24, R12, 0x1, !P4 ;  /* 0x000000010c187807 */ /* 0x000fe20006000000 */
[----:B------:R-:W-:Y:S01]  /*2d70*/  VIADD R12, R14, 0x3 ;  /* 0x000000030e0c7836 */ /* 0x000fe20000000000 */
[----:B------:R-:W-:-:S02]  /*2d80*/  ISETP.GE.OR P1, PT, R16, R33, P1 ;  /* 0x000000211000720c */ /* 0x000fc40000f26670 */
[----:B------:R-:W-:Y:S02]  /*2d90*/  ISETP.NE.AND.EX P2, PT, R3, R11, PT, P2 ;  /* 0x0000000b0300720c */ /* 0x000fe40003f45320 */
[----:B------:R-:W-:Y:S01]  /*2da0*/  ISETP.NE.U32.AND P3, PT, R10, R4, PT ;  /* 0x000000040a00720c */ /* 0x000fe20003f65070 */
[----:B------:R-:W-:Y:S01]  /*2db0*/  VIADD R14, R14, 0x4 ;  /* 0x000000040e0e7836 */ /* 0x000fe20000000000 */
[----:B------:R-:W-:Y:S01]  /*2dc0*/  ISETP.GE.OR P2, PT, R12, R33, P2 ;  /* 0x000000210c00720c */ /* 0x000fe20001746670 */
[----:B------:R-:W-:Y:S01]  /*2dd0*/  VIADD R16, R24, 0x1 ;  /* 0x0000000118107836 */ /* 0x000fe20000000000 */
[----:B------:R-:W-:Y:S01]  /*2de0*/  ISETP.NE.AND.EX P3, PT, R11, R5, PT, P3 ;  /* 0x000000050b00720c */ /* 0x000fe20003f65330 */
[----:B------:R-:W-:-:S03]  /*2df0*/  @!P0 IMAD.MOV R16, RZ, RZ, R24 ;  /* 0x000000ffff108224 */ /* 0x000fc600078e0218 */
[----:B------:R-:W-:Y:S01]  /*2e00*/  ISETP.GE.OR P3, PT, R14, R33, P3 ;  /* 0x000000210e00720c */ /* 0x000fe20001f66670 */
[----:B------:R-:W-:Y:S02]  /*2e10*/  VIADD R17, R16, 0x1 ;  /* 0x0000000110117836 */ /* 0x000fe40000000000 */
[----:B------:R-:W-:-:S04]  /*2e20*/  @!P1 IMAD.MOV R17, RZ, RZ, R16 ;  /* 0x000000ffff119224 */ /* 0x000fc800078e0210 */
[----:B------:R-:W-:Y:S02]  /*2e30*/  VIADD R14, R17, 0x1 ;  /* 0x00000001110e7836 */ /* 0x000fe40000000000 */
[----:B------:R-:W-:-:S04]  /*2e40*/  @!P2 IMAD.MOV R14, RZ, RZ, R17 ;  /* 0x000000ffff0ea224 */ /* 0x000fc800078e0211 */
[----:B------:R-:W-:Y:S02]  /*2e50*/  VIADD R18, R14, 0x1 ;  /* 0x000000010e127836 */ /* 0x000fe40000000000 */
[----:B------:R-:W-:-:S05]  /*2e60*/  @!P3 IMAD.MOV R18, RZ, RZ, R14 ;  /* 0x000000ffff12b224 */ /* 0x000fca00078e020e */
[----:B------:R-:W0:Y:S02]  /*2e70*/  SHFL.UP P4, R21, R18, 0x1, RZ ;  /* 0x0420000012157989 */ /* 0x000e2400000800ff */
[----:B0-----:R-:W-:-:S05]  /*2e80*/  @P4 IMAD.IADD R21, R21, 0x1, R18 ;  /* 0x0000000115154824 */ /* 0x001fca00078e0212 */
[----:B------:R-:W0:Y:S02]  /*2e90*/  SHFL.UP P4, R12, R21, 0x2, RZ ;  /* 0x04400000150c7989 */ /* 0x000e2400000800ff */
[----:B0-----:R-:W-:-:S05]  /*2ea0*/  @P4 IMAD.IADD R12, R21, 0x1, R12 ;  /* 0x00000001150c4824 */ /* 0x001fca00078e020c */
[----:B------:R-:W0:Y:S02]  /*2eb0*/  SHFL.UP P4, R23, R12, 0x4, RZ ;  /* 0x048000000c177989 */ /* 0x000e2400000800ff */
[----:B0-----:R-:W-:-:S05]  /*2ec0*/  @P4 IMAD.IADD R23, R12, 0x1, R23 ;  /* 0x000000010c174824 */ /* 0x001fca00078e0217 */
[----:B------:R-:W0:Y:S01]  /*2ed0*/  SHFL.UP P4, R20, R23, 0x8, RZ ;  /* 0x0500000017147989 */ /* 0x000e2200000800ff */
[----:B------:R-:W-:Y:S01]  /*2ee0*/  ISETP.NE.AND P5, PT, R0, 0x1f, PT ;  /* 0x0000001f0000780c */ /* 0x000fe20003fa5270 */
[----:B0-----:R-:W-:-:S05]  /*2ef0*/  @P4 IMAD.IADD R20, R23, 0x1, R20 ;  /* 0x0000000117144824 */ /* 0x001fca00078e0214 */
[----:B------:R-:W0:Y:S07]  /*2f00*/  SHFL.UP P4, R25, R20, 0x10, RZ ;  /* 0x0600000014197989 */ /* 0x000e2e00000800ff */
[----:B------:R-:W-:Y:S01]  /*2f10*/  @!P5 LEA R22, R13, UR4, 0x2 ;  /* 0x000000040d16dc11 */ /* 0x000fe2000f8e10ff */
[----:B0-----:R-:W-:-:S05]  /*2f20*/  @P4 IMAD.IADD R25, R20, 0x1, R25 ;  /* 0x0000000114194824 */ /* 0x001fca00078e0219 */
[----:B------:R-:W-:Y:S01]  /*2f30*/  @!P5 STS [R22], R25 ;  /* 0x000000191600d388 */ /* 0x000fe20000000800 */
[----:B------:R-:W-:Y:S06]  /*2f40*/  BAR.SYNC.DEFER_BLOCKING 0x0 ;  /* 0x0000000000007b1d */ /* 0x000fec0000010000 */
[----:B------:R-:W0:Y:S01]  /*2f50*/  LDS.64 R12, [UR4] ;  /* 0x00000004ff0c7984 */ /* 0x000e220008000a00 */
[----:B------:R-:W-:Y:S01]  /*2f60*/  IMAD.IADD R18, R25, 0x1, -R18 ;  /* 0x0000000119127824 */ /* 0x000fe200078e0a12 */
[----:B------:R-:W-:Y:S01]  /*2f70*/  BAR.SYNC.DEFER_BLOCKING 0x0 ;  /* 0x0000000000007b1d */ /* 0x000fe20000010000 */
[----:B------:R-:W-:-:S02]  /*2f80*/  ISETP.NE.AND P6, PT, R0, RZ, PT ;  /* 0x000000ff0000720c */ /* 0x000fc40003fc5270 */
[----:B------:R-:W-:Y:S02]  /*2f90*/  ISETP.GE.U32.AND P4, PT, R19, 0x20, PT ;  /* 0x000000201300780c */ /* 0x000fe40003f86070 */
[----:B------:R-:W-:Y:S02]  /*2fa0*/  SEL R21, R18, RZ, P6 ;  /* 0x000000ff12157207 */ /* 0x000fe40003000000 */
[----:B------:R-:W-:Y:S02]  /*2fb0*/  ISETP.NE.AND P5, PT, R24, RZ, PT ;  /* 0x000000ff1800720c */ /* 0x000fe40003fa5270 */
[----:B0-----:R-:W-:-:S05]  /*2fc0*/  SEL R0, R12, RZ, P4 ;  /* 0x000000ff0c007207 */ /* 0x001fca0002000000 */
[----:B------:R-:W-:-:S04]  /*2fd0*/  IMAD.IADD R21, R0, 0x1, R21 ;  /* 0x0000000100157824 */ /* 0x000fc800078e0215 */
[--C-:B------:R-:W-:Y:S02]  /*2fe0*/  @P2 IMAD.IADD R18, R17, 0x1, R21.reuse ;  /* 0x0000000111122824 */ /* 0x100fe400078e0215 */
[----:B------:R-:W-:-:S03]  /*2ff0*/  @P0 IMAD.IADD R0, R24, 0x1, R21 ;  /* 0x0000000118000824 */ /* 0x000fc600078e0215 */
[----:B------:R-:W-:Y:S02]  /*3000*/  @P2 LEA R25, R18, UR4, 0x3 ;  /* 0x0000000412192c11 */ /* 0x000fe4000f8e18ff */
[----:B------:R-:W-:Y:S01]  /*3010*/  IADD3 R18, PT, PT, R13, R33, R12 ;  /* 0x000000210d127210 */ /* 0x000fe20007ffe00c */
[--C-:B------:R-:W-:Y:S01]  /*3020*/  @P1 IMAD.IADD R16, R16, 0x1, R21.reuse ;  /* 0x0000000110101824 */ /* 0x100fe200078e0215 */
[----:B------:R-:W-:Y:S01]  /*3030*/  @P5 LEA R17, R21, UR4, 0x3 ;  /* 0x0000000415115c11 */ /* 0x000fe2000f8e18ff */
[----:B------:R-:W-:Y:S01]  /*3040*/  @P3 IMAD.IADD R14, R14, 0x1, R21 ;  /* 0x000000010e0e3824 */ /* 0x000fe200078e0215 */
[----:B------:R-:W-:Y:S01]  /*3050*/  @P0 LEA R21, R0, UR4, 0x3 ;  /* 0x0000000400150c11 */ /* 0x000fe2000f8e18ff */
[----:B------:R-:W-:Y:S02]  /*3060*/  VIADD R18, R18, 0xfffffec0 ;  /* 0xfffffec012127836 */ /* 0x000fe40000000000 */
[----:B------:R0:W-:Y:S04]  /*3070*/  @P5 STS.64 [R17], R6 ;  /* 0x0000000611005388 */ /* 0x0001e80000000a00 */
[----:B------:R0:W-:Y:S01]  /*3080*/  @P0 STS.64 [R21], R8 ;  /* 0x0000000815000388 */ /* 0x0001e20000000a00 */
[----:B------:R-:W-:-:S02]  /*3090*/  ISETP.GE.AND P0, PT, R19, R18, PT ;  /* 0x000000121300720c */ /* 0x000fc40003f06270 */
[----:B------:R-:W-:Y:S02]  /*30a0*/  @P1 LEA R23, R16, UR4, 0x3 ;  /* 0x0000000410171c11 */ /* 0x000fe4000f8e18ff */
[----:B------:R-:W-:-:S03]  /*30b0*/  @P3 LEA R27, R14, UR4, 0x3 ;  /* 0x000000040e1b3c11 */ /* 0x000fc6000f8e18ff */
[----:B------:R0:W-:Y:S01]  /*30c0*/  @P1 STS.64 [R23], R2 ;  /* 0x0000000217001388 */ /* 0x0001e20000000a00 */
[----:B------:R-:W-:Y:S03]  /*30d0*/  BSSY.RECONVERGENT B0, `(.L_x_42) ;  /* 0x000007d000007945 */ /* 0x000fe60003800200 */
[----:B------:R0:W-:Y:S04]  /*30e0*/  @P2 STS.64 [R25], R10 ;  /* 0x0000000a19002388 */ /* 0x0001e80000000a00 */
[----:B------:R0:W-:Y:S01]  /*30f0*/  @P3 STS.64 [R27], R4 ;  /* 0x000000041b003388 */ /* 0x0001e20000000a00 */
[----:B------:R-:W-:Y:S06]  /*3100*/  BAR.SYNC.DEFER_BLOCKING 0x0 ;  /* 0x0000000000007b1d */ /* 0x000fec0000010000 */
[----:B------:R-:W-:Y:S05]  /*3110*/  @P0 BRA `(.L_x_43) ;  /* 0x0000000400e00947 */ /* 0x000fea0003800000 */
[----:B------:R-:W-:Y:S01]  /*3120*/  IADD3 R12, PT, PT, R13, UR6, R12 ;  /* 0x000000060d0c7c10 */ /* 0x000fe2000fffe00c */
[----:B------:R-:W-:Y:S03]  /*3130*/  BSSY.RECONVERGENT B1, `(.L_x_44) ;  /* 0x000001a000017945 */ /* 0x000fe60003800200 */
[----:B------:R-:W-:-:S04]  /*3140*/  IADD3 R12, PT, PT, R12, -0x141, -R19 ;  /* 0xfffffebf0c0c7810 */ /* 0x000fc80007ffe813 */
[C---:B------:R-:W-:Y:S02]  /*3150*/  LOP3.LUT R0, R12.reuse, 0xc0, RZ, 0xc0, !PT ;  /* 0x000000c00c007812 */ /* 0x040fe400078ec0ff */
[----:B------:R-:W-:Y:S02]  /*3160*/  ISETP.GE.U32.AND P1, PT, R12, 0xc0, PT ;  /* 0x000000c00c00780c */ /* 0x000fe40003f26070 */
[----:B------:R-:W-:-:S13]  /*3170*/  ISETP.NE.AND P0, PT, R0, 0xc0, PT ;  /* 0x000000c00000780c */ /* 0x000fda0003f05270 */
[----:B------:R-:W-:Y:S05]  /*3180*/  @!P0 BRA `(.L_x_45) ;  /* 0x0000000000508947 */ /* 0x000fea0003800000 */
[----:B0-----:R-:W0:Y:S01]  /*3190*/  LDC.64 R2, c[0x0][0x388] ;  /* 0x0000e200ff027b82 */ /* 0x001e220000000a00 */
        /* <DEDUP_REMOVED lines=9> */
.L_x_46:
[----:B-1----:R0:W1:Y:S01]  /*3230*/  LDS.64 R2, [R15] ;  /* 0x000000000f027984 */ /* 0x0020620000000a00 */
        /* <DEDUP_REMOVED lines=9> */
.L_x_45:
[----:B------:R-:W-:Y:S05]  /*32d0*/  BSYNC.RECONVERGENT B1 ;  /* 0x0000000000017941 */ /* 0x000fea0003800200 */
.L_x_44:
[----:B------:R-:W-:Y:S05]  /*32e0*/  @!P1 BRA `(.L_x_43) ;  /* 0x00000004006c9947 */ /* 0x000fea0003800000 */
[----:B01----:R-:W0:Y:S01]  /*32f0*/  LDC.64 R2, c[0x0][0x388] ;  /* 0x0000e200ff027b82 */ /* 0x003e220000000a00 */
        /* <DEDUP_REMOVED lines=12> */
.L_x_49:
        /* <DEDUP_REMOVED lines=40> */
.L_x_48:
[----:B------:R-:W-:Y:S05]  /*3640*/  BSYNC.RECONVERGENT B1 ;  /* 0x0000000000017941 */ /* 0x000fea0003800200 */
.L_x_47:
        /* <DEDUP_REMOVED lines=27> */
.L_x_51:
[----:B------:R-:W-:Y:S05]  /*3800*/  BSYNC.RECONVERGENT B1 ;  /* 0x0000000000017941 */ /* 0x000fea0003800200 */
.L_x_50:
        /* <DEDUP_REMOVED lines=9> */
.L_x_43:
[----:B------:R-:W-:Y:S05]  /*38a0*/  BSYNC.RECONVERGENT B0 ;  /* 0x0000000000007941 */ /* 0x000fea0003800200 */
.L_x_42:
[----:B------:R-:W-:Y:S06]  /*38b0*/  BAR.SYNC.DEFER_BLOCKING 0x0 ;  /* 0x0000000000007b1d */ /* 0x000fec0000010000 */
[----:B------:R-:W-:Y:S05]  /*38c0*/  BRA `(.L_x_52) ;  /* 0x0000001800b07947 */ /* 0x000fea0003800000 */
.L_x_41:
        /* <DEDUP_REMOVED lines=20> */
[----:B------:R-:W-:-:S05]  /*3a10*/  IMAD.WIDE R6, R0, 0x8, R6 ;  /* 0x0000000800067825 */ /* 0x000fca00078e0206 */
[----:B------:R0:W3:Y:S01]  /*3a20*/  LDG.E.64.CONSTANT R12, desc[UR8][R6.64+-0x8] ;  /* 0xfffff808060c7981 */ /* 0x0000e2000c1e9b00 */
        /* <DEDUP_REMOVED lines=8> */
[----:B------:R-:W4:Y:S01]  /*3ab0*/  @!P1 LDG.E.64.CONSTANT R14, desc[UR8][R8.64+0x100] ;  /* 0x00010008080e9981 */ /* 0x000f22000c1e9b00 */
[----:B------:R-:W-:-:S03]  /*3ac0*/  IMAD.MOV.U32 R23, RZ, RZ, R5 ;  /* 0x000000ffff177224 */ /* 0x000fc600078e0005 */
[----:B------:R-:W5:Y:S04]  /*3ad0*/  @!P3 LDG.E.64.CONSTANT R18, desc[UR8][R8.64+0x200] ;  /* 0x000200080812b981 */ /* 0x000f68000c1e9b00 */
[----:B------:R-:W3:Y:S04]  /*3ae0*/  @!P4 LDG.E.64.CONSTANT R22, desc[UR8][R8.64+0x300] ;  /* 0x000300080816c981 */ /* 0x000ee8000c1e9b00 */
[----:B------:R-:W3:Y:S01]  /*3af0*/  @!P5 LDG.E.64.CONSTANT R4, desc[UR8][R8.64+0x400] ;  /* 0x000400080804d981 */ /* 0x000ee2000c1e9b00 */
[----:B------:R-:W1:Y:S01]  /*3b00*/  S2R R35, SR_LANEID ;  /* 0x0000000000237919 */ /* 0x000e620000000000 */
[----:B------:R-:W0:Y:S01]  /*3b10*/  S2UR UR5, SR_CgaCtaId ;  /* 0x00000000000579c3 */ /* 0x000e220000008800 */
[----:B------:R-:W-:Y:S01]  /*3b20*/  SHF.R.U32.HI R16, RZ, 0x5, R3 ;  /* 0x00000005ff107819 */ /* 0x000fe20000011603 */
[----:B------:R-:W-:-:S02]  /*3b30*/  UMOV UR4, 0x400 ;  /* 0x0000040000047882 */ /* 0x000fc40000000000 */
[----:B0-----:R-:W-:Y:S02]  /*3b40*/  ULEA UR4, UR5, UR4, 0x18 ;  /* 0x0000000405047291 */ /* 0x001fe4000f8ec0ff */
[----:B-1----:R-:W-:-:S05]  /*3b50*/  IMAD R0, R16, 0xa0, R35 ;  /* 0x000000a010007824 */ /* 0x002fca00078e0223 */
[----:B------:R-:W-:-:S05]  /*3b60*/  LEA R17, R0, UR4, 0x3 ;  /* 0x0000000400117c11 */ /* 0x000fca000f8e18ff */
[----:B------:R-:W-:Y:S01]  /*3b70*/  IMAD R0, R35, 0x20, R17 ;  /* 0x0000002023007824 */ /* 0x000fe200078e0211 */
[C---:B------:R-:W-:Y:S02]  /*3b80*/  LEA R25, R3.reuse, UR4, 0x3 ;  /* 0x0000000403197c11 */ /* 0x040fe4000f8e18ff */
[----:B------:R-:W-:Y:S01]  /*3b90*/  ISETP.NE.AND P0, PT, R3, RZ, PT ;  /* 0x000000ff0300720c */ /* 0x000fe20003f05270 */
[----:B--2---:R-:W-:Y:S04]  /*3ba0*/  STS.64 [R17], R10 ;  /* 0x0000000a11007388 */ /* 0x004fe80000000a00 */
[----:B----4-:R-:W-:Y:S04]  /*3bb0*/  STS.64 [R17+0x100], R14 ;  /* 0x0001000e11007388 */ /* 0x010fe80000000a00 */
[----:B-----5:R-:W-:Y:S04]  /*3bc0*/  STS.64 [R17+0x200], R18 ;  /* 0x0002001211007388 */ /* 0x020fe80000000a00 */
[----:B---3--:R-:W-:Y:S04]  /*3bd0*/  STS.64 [R17+0x300], R22 ;  /* 0x0003001611007388 */ /* 0x008fe80000000a00 */
[----:B------:R-:W-:Y:S01]  /*3be0*/  STS.64 [R17+0x400], R4 ;  /* 0x0004000411007388 */ /* 0x000fe20000000a00 */
[----:B------:R-:W-:-:S03]  /*3bf0*/  NOP ;  /* 0x0000000000007918 */ /* 0x000fc60000000000 */
[----:B------:R-:W0:Y:S04]  /*3c00*/  LDS.64 R6, [R0+0x20] ;  /* 0x0000200000067984 */ /* 0x000e280000000a00 */
[----:B------:R-:W-:Y:S04]  /*3c10*/  LDS.64 R8, [R0] ;  /* 0x0000000000087984 */ /* 0x000fe80000000a00 */
[----:B------:R-:W1:Y:S04]  /*3c20*/  LDS.64 R10, [R0+0x8] ;  /* 0x00000800000a7984 */ /* 0x000e680000000a00 */
[----:B------:R-:W2:Y:S04]  /*3c30*/  LDS.64 R14, [R0+0x10] ;  /* 0x00001000000e7984 */ /* 0x000ea80000000a00 */
[----:B------:R3:W4:Y:S01]  /*3c40*/  LDS.64 R20, [R0+0x18] ;  /* 0x0000180000147984 */ /* 0x0007220000000a00 */
[----:B------:R-:W-:Y:S06]  /*3c50*/  BAR.SYNC.DEFER_BLOCKING 0x0 ;  /* 0x0000000000007b1d */ /* 0x000fec0000010000 */
[----:B0-----:R-:W-:Y:S02]  /*3c60*/  STS.64 [R25+0x230], R6 ;  /* 0x0002300619007388 */ /* 0x001fe40000000a00 */
[----:B------:R-:W-:Y:S06]  /*3c70*/  BAR.SYNC.DEFER_BLOCKING 0x0 ;  /* 0x0000000000007b1d */ /* 0x000fec0000010000 */
[----:B------:R-:W0:Y:S01]  /*3c80*/  @P0 LDS.64 R12, [R25+0x228] ;  /* 0x00022800190c0984 */ /* 0x000e220000000a00 */
[----:B------:R-:W-:Y:S01]  /*3c90*/  IMAD R4, R3, 0x5, RZ ;  /* 0x0000000503047824 */ /* 0x000fe200078e02ff */
[----:B-1----:R-:W-:-:S02]  /*3ca0*/  ISETP.NE.U32.AND P1, PT, R8, R10, PT ;  /* 0x0000000a0800720c */ /* 0x002fc40003f25070 */
[----:B--2---:R-:W-:Y:S01]  /*3cb0*/  ISETP.NE.U32.AND P3, PT, R10, R14, PT ;  /* 0x0000000e0a00720c */ /* 0x004fe20003f65070 */
[C---:B------:R-:W-:Y:S01]  /*3cc0*/  VIADD R2, R4.reuse, 0x1 ;  /* 0x0000000104027836 */ /* 0x040fe20000000000 */
[----:B------:R-:W-:Y:S01]  /*3cd0*/  BAR.SYNC.DEFER_BLOCKING 0x0 ;  /* 0x0000000000007b1d */ /* 0x000fe20000010000 */
[----:B------:R-:W-:Y:S01]  /*3ce0*/  ISETP.NE.AND.EX P1, PT, R9, R11, PT, P1 ;  /* 0x0000000b0900720c */ /* 0x000fe20003f25310 */
[----:B---3--:R-:W-:Y:S01]  /*3cf0*/  VIADD R0, R4, 0x2 ;  /* 0x0000000204007836 */ /* 0x008fe20000000000 */
[----:B------:R-:W-:Y:S02]  /*3d00*/  ISETP.NE.AND.EX P3, PT, R11, R15, PT, P3 ;  /* 0x0000000f0b00720c */ /* 0x000fe40003f65330 */
[-C--:B------:R-:W-:Y:S02]  /*3d10*/  ISETP.GE.OR P1, PT, R2, R33.reuse, P1 ;  /* 0x000000210200720c */ /* 0x080fe40000f26670 */
[----:B----4-:R-:W-:Y:S02]  /*3d20*/  ISETP.NE.U32.AND P4, PT, R14, R20, PT ;  /* 0x000000140e00720c */ /* 0x010fe40003f85070 */
[----:B------:R-:W-:Y:S01]  /*3d30*/  ISETP.GE.OR P3, PT, R0, R33, P3 ;  /* 0x000000210000720c */ /* 0x000fe20001f66670 */
[----:B------:R-:W-:Y:S01]  /*3d40*/  VIADD R0, R4, 0x3 ;  /* 0x0000000304007836 */ /* 0x000fe20000000000 */
[----:B------:R-:W-:-:S02]  /*3d50*/  ISETP.NE.AND.EX P4, PT, R15, R21, PT, P4 ;  /* 0x000000150f00720c */ /* 0x000fc40003f85340 */
[----:B------:R-:W-:Y:S02]  /*3d60*/  ISETP.NE.U32.AND P5, PT, R20, R6, PT ;  /* 0x000000061400720c */ /* 0x000fe40003fa5070 */
[----:B------:R-:W-:Y:S02]  /*3d70*/  ISETP.GE.OR P4, PT, R0, R33, P4 ;  /* 0x000000210000720c */ /* 0x000fe40002786670 */
[----:B------:R-:W-:Y:S02]  /*3d80*/  ISETP.NE.AND.EX P5, PT, R21, R7, PT, P5 ;  /* 0x000000071500720c */ /* 0x000fe40003fa5350 */
[----:B0-----:R-:W-:-:S04]  /*3d90*/  ISETP.NE.U32.AND P2, PT, R12, R8, PT ;  /* 0x000000080c00720c */ /* 0x001fc80003f45070 */
[----:B------:R-:W-:-:S04]  /*3da0*/  ISETP.NE.AND.EX P2, PT, R13, R9, PT, P2 ;  /* 0x000000090d00720c */ /* 0x000fc80003f45320 */
[C---:B------:R-:W-:Y:S01]  /*3db0*/  ISETP.GE.OR P2, PT, R4.reuse, R33, P2 ;  /* 0x000000210400720c */ /* 0x040fe20001746670 */
[----:B------:R-:W-:-:S03]  /*3dc0*/  VIADD R4, R4, 0x4 ;  /* 0x0000000404047836 */ /* 0x000fc60000000000 */
[----:B------:R-:W-:Y:S02]  /*3dd0*/  SEL R32, RZ, 0x1, !P2 ;  /* 0x00000001ff207807 */ /* 0x000fe40005000000 */
[----:B------:R-:W-:-:S03]  /*3de0*/  ISETP.GE.OR P5, PT, R4, R33, P5 ;  /* 0x000000210400720c */ /* 0x000fc60002fa6670 */
[----:B------:R-:W-:Y:S02]  /*3df0*/  VIADD R29, R32, 0x1 ;  /* 0x00000001201d7836 */ /* 0x000fe40000000000 */
[----:B------:R-:W-:-:S04]  /*3e00*/  @!P1 IMAD.MOV R29, RZ, RZ, R32 ;  /* 0x000000ffff1d9224 */ /* 0x000fc800078e0220 */
        /* <DEDUP_REMOVED lines=22> */
[----:B------:R-:W-:Y:S02]  /*3f70*/  ISETP.GT.U32.AND P6, PT, R3, 0x1f, PT ;  /* 0x0000001f0300780c */ /* 0x000fe40003fc4070 */
[----:B------:R-:W-:-:S04]  /*3f80*/  ISETP.NE.AND P0, PT, R35, RZ, PT ;  /* 0x000000ff2300720c */ /* 0x000fc80003f05270 */
[----:B------:R-:W-:Y:S02]  /*3f90*/  SEL R5, R4, RZ, P0 ;  /* 0x000000ff04057207 */ /* 0x000fe40000000000 */
[----:B------:R-:W-:-:S03]  /*3fa0*/  ISETP.GE.U32.AND P0, PT, R3, 0x20, PT ;  /* 0x000000200300780c */ /* 0x000fc60003f06070 */
[C---:B0-----:R-:W-:Y:S02]  /*3fb0*/  IMAD.IADD R5, R16.reuse, 0x1, R5 ;  /* 0x0000000110057824 */ /* 0x041fe400078e0205 */
        /* <DEDUP_REMOVED lines=16> */
.L_x_54:
[----:B------:R-:W-:Y:S05]  /*40c0*/  NANOSLEEP 0x1c2 ;  /* 0x000001c20000795d */ /* 0x000fea0003800000 */
[----:B------:R-:W-:Y:S01]  /*40d0*/  NOP ;  /* 0x0000000000007918 */ /* 0x000fe20000000000 */
.L_x_55:
[----:B------:R-:W-:-:S05]  /*40e0*/  IMAD.WIDE R12, R13, 0x8, R36 ;  /* 0x000000080d0c7825 */ /* 0x000fca00078e0224 */
[----:B------:R-:W3:Y:S01]  /*40f0*/  LD.E.64.STRONG.GPU R18, desc[UR8][R12.64+0x100] ;  /* 0x000100080c127980 */ /* 0x000ee2000c10fb00 */
[----:B------:R-:W-:Y:S01]  /*4100*/  UMOV UR5, 0xffffffff ;  /* 0xffffffff00057882 */ /* 0x000fe20000000000 */
[----:B---3--:R-:W-:Y:S02]  /*4110*/  ISETP.NE.AND P0, PT, R18, 0x63, PT ;  /* 0x000000631200780c */ /* 0x008fe40003f05270 */
[----:B------:R-:W-:Y:S11]  /*4120*/  BRA.DIV UR5, `(.L_x_56) ;  /* 0x0000001e05187947 */ /* 0x000ff6000b800000 */
[----:B------:R-:W-:-:S13]  /*4130*/  VOTE.ANY P0, !P0 ;  /* 0x0000000000ff7806 */ /* 0x000fda0004000100 */
.L_x_114:
[----:B------:R-:W-:Y:S05]  /*4140*/  @!P0 BRA `(.L_x_57) ;  /* 0x0000000000308947 */ /* 0x000fea0003800000 */
.L_x_61:
[----:B------:R-:W-:Y:S05]  /*4150*/  YIELD ;  /* 0x0000000000007946 */ /* 0x000fea0003800000 */
[----:B------:R-:W-:Y:S05]  /*4160*/  @P6 BRA `(.L_x_58) ;  /* 0x0000000000086947 */ /* 0x000fea0003800000 */
[----:B------:R0:W-:Y:S06]  /*4170*/  MEMBAR.SC.CTA ;  /* 0x0000000000007992 */ /* 0x0001ec0000000000 */
[----:B0-----:R-:W-:Y:S05]  /*4180*/  BRA `(.L_x_59) ;  /* 0x0000000000087947 */ /* 0x001fea0003800000 */
.L_x_58:
[----:B------:R-:W-:Y:S05]  /*4190*/  NANOSLEEP 0x15e ;  /* 0x0000015e0000795d */ /* 0x000fea0003800000 */
[----:B------:R-:W-:Y:S01]  /*41a0*/  NOP ;  /* 0x0000000000007918 */ /* 0x000fe20000000000 */
.L_x_59:
[----:B------:R-:W3:Y:S01]  /*41b0*/  LD.E.64.STRONG.GPU R18, desc[UR8][R12.64+0x100] ;  /* 0x000100080c127980 */ /* 0x000ee2000c10fb00 */
[----:B------:R-:W-:Y:S01]  /*41c0*/  UMOV UR5, 0xffffffff ;  /* 0xffffffff00057882 */ /* 0x000fe20000000000 */
[----:B---3--:R-:W-:Y:S02]  /*41d0*/  ISETP.NE.AND P0, PT, R18, 0x63, PT ;  /* 0x000000631200780c */ /* 0x008fe40003f05270 */
[----:B------:R-:W-:Y:S11]  /*41e0*/  BRA.DIV UR5, `(.L_x_60) ;  /* 0x0000001e05087947 */ /* 0x000ff6000b800000 */
[----:B------:R-:W-:-:S13]  /*41f0*/  VOTE.ANY P0, !P0 ;  /* 0x0000000000ff7806 */ /* 0x000fda0004000100 */
.L_x_117:
[----:B------:R-:W-:Y:S05]  /*4200*/  @P0 BRA `(.L_x_61) ;  /* 0xfffffffc00d00947 */ /* 0x000fea000383ffff */
.L_x_57:
[----:B------:R-:W-:Y:S01]  /*4210*/  UMOV UR5, 0xffffffff ;  /* 0xffffffff00057882 */ /* 0x000fe20000000000 */
[----:B------:R-:W-:Y:S02]  /*4220*/  ISETP.NE.AND P6, PT, R18, 0x65, PT ;  /* 0x000000651200780c */ /* 0x000fe40003fc5270 */
[----:B------:R-:W-:Y:S11]  /*4230*/  BRA.DIV UR5, `(.L_x_62) ;  /* 0x0000001e05147947 */ /* 0x000ff6000b800000 */
[----:B------:R-:W0:Y:S01]  /*4240*/  S2R R5, SR_GEMASK ;  /* 0x0000000000057919 */ /* 0x000e220000003c00 */
[----:B------:R-:W-:Y:S01]  /*4250*/  VOTE.ANY R30, PT, !P6 ;  /* 0x00000000001e7806 */ /* 0x000fe200070e0100 */
[C---:B------:R-:W-:Y:S02]  /*4260*/  VIADD R22, R35.reuse, 0x2 ;  /* 0x0000000223167836 */ /* 0x040fe40000000000 */
[C---:B--2---:R-:W-:Y:S01]  /*4270*/  VIADD R16, R35.reuse, 0x4 ;  /* 0x0000000423107836 */ /* 0x044fe20000000000 */
[----:B------:R-:W1:Y:S01]  /*4280*/  S2R R27, SR_CTAID.X ;  /* 0x00000000001b7919 */ /* 0x000e620000002500 */
[----:B------:R-:W-:Y:S01]  /*4290*/  VIADD R24, R35, 0x10 ;  /* 0x0000001023187836 */ /* 0x000fe20000000000 */
[----:B0-----:R-:W-:-:S05]  /*42a0*/  LOP3.LUT R30, R30, 0x80000000, R5, 0xec, !PT ;  /* 0x800000001e1e7812 */ /* 0x001fca00078eec05 */
[----:B------:R-:W-:-:S05]  /*42b0*/  VIADD R5, R30, 0xffffffff ;  /* 0xffffffff1e057836 */ /* 0x000fca0000000000 */
[----:B------:R-:W-:-:S04]  /*42c0*/  LOP3.LUT R5, R30, R5, RZ, 0xc, !PT ;  /* 0x000000051e057212 */ /* 0x000fc800078e0cff */
[----:B------:R0:W2:Y:S02]  /*42d0*/  POPC R28, R5 ;  /* 0x00000005001c7309 */ /* 0x0000a40000000000 */
[C---:B0-----:R-:W-:Y:S01]  /*42e0*/  VIADD R5, R35.reuse, 0x8 ;  /* 0x0000000823057836 */ /* 0x041fe20000000000 */
[----:B--2---:R-:W0:Y:S01]  /*42f0*/  SHFL.DOWN PT, R31, R19, 0x1, R28 ;  /* 0x08200000131f7989 */ /* 0x004e2200000e001c */
        /* <DEDUP_REMOVED lines=12> */
[----:B------:R-:W-:Y:S02]  /*43c0*/  IMAD.IADD R26, R25, 0x1, R12 ;  /* 0x00000001191a7824 */ /* 0x000fe400078e020c */
[----:B------:R-:W0:Y:S03]  /*43d0*/  LDC.64 R12, c[0x0][0x3a8] ;  /* 0x0000ea00ff0c7b82 */ /* 0x000e260000000a00 */
[----:B------:R-:W2:Y:S02]  /*43e0*/  SHFL.DOWN PT, R31, R26, 0x8, R28 ;  /* 0x090000001a1f7989 */ /* 0x000ea400000e001c */
[----:B--2---:R-:W-:Y:S02]  /*43f0*/  SEL R19, R31, RZ, !P0 ;  /* 0x000000ff1f137207 */ /* 0x004fe40004000000 */
[----:B------:R-:W-:-:S03]  /*4400*/  ISETP.NE.AND P0, PT, R18, 0x65, PT ;  /* 0x000000651200780c */ /* 0x000fc60003f05270 */
[----:B------:R-:W-:-:S05]  /*4410*/  IMAD.IADD R19, R26, 0x1, R19 ;  /* 0x000000011a137824 */ /* 0x000fca00078e0213 */
[----:B------:R-:W2:Y:S05]  /*4420*/  SHFL.DOWN PT, R31, R19, 0x10, R28 ;  /* 0x0a000000131f7989 */ /* 0x000eaa00000e001c */
[----:B------:R-:W-:Y:S02]  /*4430*/  VOTE.ALL P0, P0 ;  /* 0x0000000000ff7806 */ /* 0x000fe40000000000 */
[----:B--2---:R-:W-:Y:S02]  /*4440*/  SEL R18, R31, RZ, !P6 ;  /* 0x000000ff1f127207 */ /* 0x004fe40007000000 */
[----:B0-----:R-:W-:Y:S02]  /*4450*/  IADD3 R23, P6, PT, R12, 0x100, RZ ;  /* 0x000001000c177810 */ /* 0x001fe40007fde0ff */
[----:B------:R-:W-:Y:S01]  /*4460*/  LOP3.LUT R12, RZ, R3, RZ, 0x33, !PT ;  /* 0x00000003ff0c7212 */ /* 0x000fe200078e33ff */
[----:B------:R-:W-:-:S02]  /*4470*/  IMAD.IADD R25, R19, 0x1, R18 ;  /* 0x0000000113197824 */ /* 0x000fc400078e0212 */
[----:B------:R-:W-:Y:S02]  /*4480*/  IMAD.X R26, RZ, RZ, R13, P6 ;  /* 0x000000ffff1a7224 */ /* 0x000fe400030e060d */
[----:B-1----:R-:W-:-:S07]  /*4490*/  IMAD.IADD R28, R27, 0x1, R12 ;  /* 0x000000011b1c7824 */ /* 0x002fce00078e020c */
.L_x_126:
[----:B------:R-:W-:Y:S05]  /*44a0*/  @!P0 BRA `(.L_x_63) ;  /* 0x0000000000e08947 */ /* 0x000fea0003800000 */
.L_x_71:
        /* <DEDUP_REMOVED lines=9> */
.L_x_129:
[----:B------:R-:W-:Y:S05]  /*4540*/  @!P0 BRA `(.L_x_65) ;  /* 0x0000000000348947 */ /* 0x000fea0003800000 */
[----:B------:R-:W-:-:S13]  /*4550*/  ISETP.GT.U32.AND P6, PT, R4, 0x1f3, PT ;  /* 0x000001f30400780c */ /* 0x000fda0003fc4070 */
.L_x_69:
[----:B------:R-:W-:Y:S05]  /*4560*/  YIELD ;  /* 0x0000000000007946 */ /* 0x000fea0003800000 */
[----:B------:R-:W-:Y:S05]  /*4570*/  @P6 BRA `(.L_x_66) ;  /* 0x0000000000086947 */ /* 0x000fea0003800000 */
[----:B------:R0:W-:Y:S06]  /*4580*/  MEMBAR.SC.CTA ;  /* 0x0000000000007992 */ /* 0x0001ec0000000000 */
[----:B0-----:R-:W-:Y:S05]  /*4590*/  BRA `(.L_x_67) ;  /* 0x0000000000087947 */ /* 0x001fea0003800000 */
.L_x_66:
[----:B------:R-:W-:Y:S05]  /*45a0*/  NANOSLEEP 0x15e ;  /* 0x0000015e0000795d */ /* 0x000fea0003800000 */
[----:B------:R-:W-:Y:S01]  /*45b0*/  NOP ;  /* 0x0000000000007918 */ /* 0x000fe20000000000 */
.L_x_67:
[----:B------:R-:W2:Y:S01]  /*45c0*/  LD.E.64.STRONG.GPU R18, desc[UR8][R12.64+-0x100] ;  /* 0xffff00080c127980 */ /* 0x000ea2000c10fb00 */
[----:B------:R-:W-:Y:S01]  /*45d0*/  UMOV UR5, 0xffffffff ;  /* 0xffffffff00057882 */ /* 0x000fe20000000000 */
[----:B--2---:R-:W-:Y:S02]  /*45e0*/  ISETP.NE.AND P0, PT, R18, 0x63, PT ;  /* 0x000000631200780c */ /* 0x004fe40003f05270 */
[----:B------:R-:W-:Y:S11]  /*45f0*/  BRA.DIV UR5, `(.L_x_68) ;  /* 0x0000001e05587947 */ /* 0x000ff6000b800000 */
[----:B------:R-:W-:-:S13]  /*4600*/  VOTE.ANY P0, !P0 ;  /* 0x0000000000ff7806 */ /* 0x000fda0004000100 */
.L_x_132:
[----:B------:R-:W-:Y:S05]  /*4610*/  @P0 BRA `(.L_x_69) ;  /* 0xfffffffc00d00947 */ /* 0x000fea000383ffff */
.L_x_65:
[----:B------:R-:W-:Y:S01]  /*4620*/  UMOV UR5, 0xffffffff ;  /* 0xffffffff00057882 */ /* 0x000fe20000000000 */
[----:B------:R-:W-:Y:S02]  /*4630*/  ISETP.NE.AND P6, PT, R18, 0x65, PT ;  /* 0x000000651200780c */ /* 0x000fe40003fc5270 */
[----:B------:R-:W-:Y:S11]  /*4640*/  BRA.DIV UR5, `(.L_x_70) ;  /* 0x0000001e05647947 */ /* 0x000ff6000b800000 */
[----:B------:R-:W0:Y:S01]  /*4650*/  S2R R12, SR_GEMASK ;  /* 0x00000000000c7919 */ /* 0x000e220000003c00 */
[----:B------:R-:W-:Y:S01]  /*4660*/  VOTE.ANY R30, PT, !P6 ;  /* 0x00000000001e7806 */ /* 0x000fe200070e0100 */
[----:B------:R-:W-:-:S03]  /*4670*/  VIADD R28, R28, 0xffffffe0 ;  /* 0xffffffe01c1c7836 */ /* 0x000fc60000000000 */
[----:B0-----:R-:W-:-:S05]  /*4680*/  LOP3.LUT R30, R30, 0x80000000, R12, 0xec, !PT ;  /* 0x800000001e1e7812 */ /* 0x001fca00078eec0c */
        /* <DEDUP_REMOVED lines=25> */
.L_x_141:
[----:B------:R-:W-:Y:S05]  /*4820*/  @P0 BRA `(.L_x_71) ;  /* 0xfffffffc00200947 */ /* 0x000fea000383ffff */
.L_x_63:
        /* <DEDUP_REMOVED lines=16> */
.L_x_53:
[----:B------:R-:W-:Y:S05]  /*4930*/  WARPSYNC.ALL ;  /* 0x0000000000007948 */ /* 0x000fea0003800000 */
[----:B------:R-:W-:Y:S01]  /*4940*/  ISETP.NE.AND P0, PT, R3, RZ, PT ;  /* 0x000000ff0300720c */ /* 0x000fe20003f05270 */
[----:B------:R-:W0:Y:S08]  /*4950*/  S2UR UR5, SR_CgaCtaId ;  /* 0x00000000000579c3 */ /* 0x000e300000008800 */
[----:B------:R-:W-:Y:S01]  /*4960*/  BAR.SYNC.DEFER_BLOCKING 0x0 ;  /* 0x0000000000007b1d */ /* 0x000fe20000010000 */
[----:B------:R-:W-:-:S05]  /*4970*/  IADD3 R33, PT, PT, -R33, 0x140, RZ ;  /* 0x0000014021217810 */ /* 0x000fca0007ffe1ff */
[----:B------:R-:W-:Y:S01]  /*4980*/  UMOV UR4, 0x400 ;  /* 0x0000040000047882 */ /* 0x000fe20000000000 */
[----:B------:R-:W-:Y:S01]  /*4990*/  BSSY.RECONVERGENT B0, `(.L_x_72) ;  /* 0x000009e000007945 */ /* 0x000fe20003800200 */
[----:B0-----:R-:W-:-:S09]  /*49a0*/  ULEA UR4, UR5, UR4, 0x18 ;  /* 0x0000000405047291 */ /* 0x001fd2000f8ec0ff */
[----:B--2---:R-:W0:Y:S04]  /*49b0*/  @P0 LDS R4, [UR4+0xc] ;  /* 0x00000c04ff040984 */ /* 0x004e280008000800 */
[----:B------:R-:W1:Y:S01]  /*49c0*/  LDS.128 R16, [UR4+0x20] ;  /* 0x00002004ff107984 */ /* 0x000e620008000c00 */
[----:B0-----:R-:W-:-:S04]  /*49d0*/  @P0 IMAD.IADD R5, R5, 0x1, R4 ;  /* 0x0000000105050824 */ /* 0x001fc800078e0204 */
[--C-:B------:R-:W-:Y:S01]  /*49e0*/  IMAD.IADD R4, R29, 0x1, R5.reuse ;  /* 0x000000011d047824 */ /* 0x100fe200078e0205 */
[----:B-1----:R-:W-:Y:S01]  /*49f0*/  @P1 IADD3 R32, PT, PT, -R17, R5, R32 ;  /* 0x0000000511201210 */ /* 0x002fe20007ffe120 */
[----:B------:R-:W-:Y:S02]  /*4a00*/  IMAD.IADD R16, R0, 0x1, R5 ;  /* 0x0000000100107824 */ /* 0x000fe400078e0205 */
[----:B------:R-:W-:Y:S01]  /*4a10*/  @P3 IMAD.IADD R0, R4, 0x1, -R17 ;  /* 0x0000000104003824 */ /* 0x000fe200078e0a11 */
[----:B------:R-:W-:Y:S01]  /*4a20*/  @P1 LEA R13, R32, UR4, 0x3 ;  /* 0x00000004200d1c11 */ /* 0x000fe2000f8e18ff */
[----:B------:R-:W-:Y:S02]  /*4a30*/  IMAD.IADD R12, R2, 0x1, R5 ;  /* 0x00000001020c7824 */ /* 0x000fe400078e0205 */
[----:B------:R-:W-:Y:S01]  /*4a40*/  @P2 IMAD.IADD R2, R5, 0x1, -R17 ;  /* 0x0000000105022824 */ /* 0x000fe200078e0a11 */
[----:B------:R-:W-:Y:S01]  /*4a50*/  @P3 LEA R23, R0, UR4, 0x3 ;  /* 0x0000000400173c11 */ /* 0x000fe2000f8e18ff */
[----:B------:R-:W-:-:S02]  /*4a60*/  IMAD.IADD R0, R19, 0x1, -R33 ;  /* 0x0000000113007824 */ /* 0x000fc400078e0a21 */
[--C-:B------:R-:W-:Y:S01]  /*4a70*/  @P5 IMAD.IADD R4, R16, 0x1, -R17.reuse ;  /* 0x0000000110045824 */ /* 0x100fe200078e0a11 */
[----:B------:R-:W-:Y:S01]  /*4a80*/  @P2 LEA R5, R2, UR4, 0x3 ;  /* 0x0000000402052c11 */ /* 0x000fe2000f8e18ff */
[----:B------:R-:W-:Y:S01]  /*4a90*/  BAR.SYNC.DEFER_BLOCKING 0x0 ;  /* 0x0000000000007b1d */ /* 0x000fe20000010000 */
[----:B------:R-:W-:Y:S01]  /*4aa0*/  @P4 IMAD.IADD R2, R12, 0x1, -R17 ;  /* 0x000000010c024824 */ /* 0x000fe200078e0a11 */
[----:B------:R-:W-:Y:S01]  /*4ab0*/  ISETP.GE.AND P0, PT, R3, R0, PT ;  /* 0x000000000300720c */ /* 0x000fe20003f06270 */
[----:B------:R-:W-:Y:S01]  /*4ac0*/  IMAD.IADD R18, R18, 0x1, -R33 ;  /* 0x0000000112127824 */ /* 0x000fe200078e0a21 */
[----:B------:R-:W-:Y:S02]  /*4ad0*/  @P5 LEA R27, R4, UR4, 0x3 ;  /* 0x00000004041b5c11 */ /* 0x000fe4000f8e18ff */
[----:B------:R-:W-:Y:S01]  /*4ae0*/  @P4 LEA R25, R2, UR4, 0x3 ;  /* 0x0000000402194c11 */ /* 0x000fe2000f8e18ff */
[----:B------:R0:W-:Y:S04]  /*4af0*/  @P2 STS.64 [R5], R8 ;  /* 0x0000000805002388 */ /* 0x0001e80000000a00 */
[----:B------:R0:W-:Y:S04]  /*4b00*/  @P1 STS.64 [R13], R10 ;  /* 0x0000000a0d001388 */ /* 0x0001e80000000a00 */
[----:B------:R0:W-:Y:S04]  /*4b10*/  @P3 STS.64 [R23], R14 ;  /* 0x0000000e17003388 */ /* 0x0001e80000000a00 */
[----:B------:R0:W-:Y:S04]  /*4b20*/  @P4 STS.64 [R25], R20 ;  /* 0x0000001419004388 */ /* 0x0001e80000000a00 */
[----:B------:R0:W-:Y:S01]  /*4b30*/  @P5 STS.64 [R27], R6 ;  /* 0x000000061b005388 */ /* 0x0001e20000000a00 */
[----:B------:R-:W-:Y:S06]  /*4b40*/  BAR.SYNC.DEFER_BLOCKING 0x0 ;  /* 0x0000000000007b1d */ /* 0x000fec0000010000 */
[----:B------:R-:W-:Y:S05]  /*4b50*/  @P0 BRA `(.L_x_73) ;  /* 0x0000000800040947 */ /* 0x000fea0003800000 */
[----:B------:R-:W1:Y:S01]  /*4b60*/  S2R R22, SR_CTAID.X ;  /* 0x0000000000167919 */ /* 0x000e620000002500 */
[----:B------:R-:W2:Y:S01]  /*4b70*/  LDCU UR5, c[0x0][0x3a0] ;  /* 0x00007400ff0577ac */ /* 0x000ea20008000800 */
[----:B------:R-:W-:Y:S01]  /*4b80*/  BSSY.RECONVERGENT B1, `(.L_x_74) ;  /* 0x000001a000017945 */ /* 0x000fe20003800200 */
[----:B-1----:R-:W-:-:S04]  /*4b90*/  IMAD R2, R22, 0x140, RZ ;  /* 0x0000014016027824 */ /* 0x002fc800078e02ff */
[----:B------:R-:W-:-:S05]  /*4ba0*/  IMAD.IADD R2, R2, 0x1, R3 ;  /* 0x0000000102027824 */ /* 0x000fca00078e0203 */
[----:B--2---:R-:W-:-:S05]  /*4bb0*/  IADD3 R2, PT, PT, -R2, UR5, R19 ;  /* 0x0000000502027c10 */ /* 0x004fca000fffe113 */
[----:B------:R-:W-:-:S05]  /*4bc0*/  VIADD R2, R2, 0xfffffebf ;  /* 0xfffffebf02027836 */ /* 0x000fca0000000000 */
[C---:B------:R-:W-:Y:S02]  /*4bd0*/  LOP3.LUT R4, R2.reuse, 0xc0, RZ, 0xc0, !PT ;  /* 0x000000c002047812 */ /* 0x040fe400078ec0ff */
[----:B------:R-:W-:Y:S02]  /*4be0*/  ISETP.GE.U32.AND P1, PT, R2, 0xc0, PT ;  /* 0x000000c00200780c */ /* 0x000fe40003f26070 */
[----:B------:R-:W-:-:S13]  /*4bf0*/  ISETP.NE.AND P0, PT, R4, 0xc0, PT ;  /* 0x000000c00400780c */ /* 0x000fda0003f05270 */
[----:B------:R-:W-:Y:S05]  /*4c00*/  @!P0 BRA `(.L_x_75) ;  /* 0x0000000000448947 */ /* 0x000fea0003800000 */
[----:B0-----:R-:W0:Y:S01]  /*4c10*/  LDC.64 R8, c[0x0][0x388] ;  /* 0x0000e200ff087b82 */ /* 0x001e220000000a00 */
        /* <DEDUP_REMOVED lines=8> */
.L_x_76:
        /* <DEDUP_REMOVED lines=8> */
.L_x_75:
[----:B------:R-:W-:Y:S05]  /*4d20*/  BSYNC.RECONVERGENT B1 ;  /* 0x0000000000017941 */ /* 0x000fea0003800200 */
.L_x_74:
[----:B------:R-:W-:Y:S05]  /*4d30*/  @!P1 BRA `(.L_x_73) ;  /* 0x00000004008c9947 */ /* 0x000fea0003800000 */
[----:B------:R-:W2:Y:S01]  /*4d40*/  LDCU.64 UR6, c[0x0][0x388] ;  /* 0x00007100ff0677ac */ /* 0x000ea20008000a00 */
[----:B------:R-:W-:Y:S01]  /*4d50*/  IMAD.IADD R2, R0, 0x1, -R3 ;  /* 0x0000000100027824 */ /* 0x000fe200078e0a03 */
[----:B------:R-:W-:Y:S01]  /*4d60*/  BSSY.RECONVERGENT B1, `(.L_x_77) ;  /* 0x0000039000017945 */ /* 0x000fe20003800200 */
[C---:B------:R-:W-:Y:S01]  /*4d70*/  IMAD.IADD R19, R3.reuse, 0x1, R17 ;  /* 0x0000000103137824 */ /* 0x040fe200078e0211 */
[----:B------:R-:W-:Y:S02]  /*4d80*/  PLOP3.LUT P0, PT, PT, PT, PT, 0x80, 0x8 ;  /* 0x000000000008781c */ /* 0x000fe40003f0f070 */
[----:B------:R-:W-:Y:S02]  /*4d90*/  ISETP.GT.AND P1, PT, R2, 0x300, PT ;  /* 0x000003000200780c */ /* 0x000fe40003f24270 */
[----:B------:R-:W-:-:S05]  /*4da0*/  LEA R2, R3, UR4, 0x3 ;  /* 0x0000000403027c11 */ /* 0x000fca000f8e18ff */
[----:B------:R-:W-:Y:S01]  /*4db0*/  VIADD R2, R2, 0x400 ;  /* 0x0000040002027836 */ /* 0x000fe20000000000 */
[----:B--2---:R-:W-:-:S04]  /*4dc0*/  UIADD3 UR6, UP0, UPT, UR6, 0x400, URZ ;  /* 0x0000040006067890 */ /* 0x004fc8000ff1e0ff */
[----:B------:R-:W-:Y:S02]  /*4dd0*/  UIADD3.X UR7, UPT, UPT, URZ, UR7, URZ, UP0, !UPT ;  /* 0x00000007ff077290 */ /* 0x000fe400087fe4ff */
[----:B-1----:R-:W-:-:S04]  /*4de0*/  IMAD.U32 R4, RZ, RZ, UR6 ;  /* 0x00000006ff047e24 */ /* 0x002fc8000f8e00ff */
[----:B0-----:R-:W-:Y:S01]  /*4df0*/  IMAD.U32 R5, RZ, RZ, UR7 ;  /* 0x00000007ff057e24 */ /* 0x001fe2000f8e00ff */
[----:B------:R-:W-:Y:S06]  /*4e00*/  @!P1 BRA `(.L_x_78) ;  /* 0x0000000000b89947 */ /* 0x000fec0003800000 */
[----:B------:R-:W-:Y:S01]  /*4e10*/  PLOP3.LUT P0, PT, PT, PT, PT, 0x8, 0x80 ;  /* 0x000000000080781c */ /* 0x000fe20003f0e170 */
[----:B------:R-:W-:-:S12]  /*4e20*/  VIADD R34, R0, 0xfffffd00 ;  /* 0xfffffd0000227836 */ /* 0x000fd80000000000 */
.L_x_79:
[----:B----4-:R-:W0:Y:S01]  /*4e30*/  LDS.64 R14, [R2+0x200] ;  /* 0x00020000020e7984 */ /* 0x010e220000000a00 */
[----:B------:R-:W-:-:S03]  /*4e40*/  IMAD.WIDE R36, R19, 0x8, R4 ;  /* 0x0000000813247825 */ /* 0x000fc600078e0204 */
[----:B------:R-:W1:Y:S01]  /*4e50*/  LDS.64 R28, [R2+-0x400] ;  /* 0xfffc0000021c7984 */ /* 0x000e620000000a00 */
[----:B------:R-:W-:Y:S02]  /*4e60*/  VIADD R35, R19, 0x300 ;  /* 0x0000030013237836 */ /* 0x000fe40000000000 */
[----:B------:R-:W-:Y:S01]  /*4e70*/  VIADD R3, R3, 0x400 ;  /* 0x0000040003037836 */ /* 0x000fe20000000000 */
[----:B------:R-:W2:Y:S04]  /*4e80*/  LDS.64 R30, [R2+-0x200] ;  /* 0xfffe0000021e7984 */ /* 0x000ea80000000a00 */
[----:B------:R-:W3:Y:S01]  /*4e90*/  LDS.64 R32, [R2] ;  /* 0x0000000002207984 */ /* 0x000ee20000000a00 */
[----:B------:R-:W-:-:S03]  /*4ea0*/  ISETP.GE.AND P1, PT, R3, R34, PT ;  /* 0x000000220300720c */ /* 0x000fc60003f26270 */
[----:B------:R-:W4:Y:S04]  /*4eb0*/  LDS.64 R6, [R2+0x400] ;  /* 0x0004000002067984 */ /* 0x000f280000000a00 */
        /* <DEDUP_REMOVED lines=8> */
[----:B------:R-:W0:Y:S04]  /*4f40*/  LDS.64 R14, [R2+0xc00] ;  /* 0x000c0000020e7984 */ /* 0x000e280000000a00 */
[----:B------:R-:W1:Y:S04]  /*4f50*/  LDS.64 R22, [R2+0x1200] ;  /* 0x0012000002167984 */ /* 0x000e680000000a00 */
[----:B------:R-:W2:Y:S04]  /*4f60*/  LDS.64 R24, [R2+0x1400] ;  /* 0x0014000002187984 */ /* 0x000ea80000000a00 */
[----:B------:R-:W2:Y:S04]  /*4f70*/  LDS.64 R26, [R2+0x1600] ;  /* 0x00160000021a7984 */ /* 0x000ea80000000a00 */
[----:B------:R-:W2:Y:S04]  /*4f80*/  LDS.64 R28, [R2+0x1800] ;  /* 0x00180000021c7984 */ /* 0x000ea80000000a00 */
[----:B------:R4:W2:Y:S04]  /*4f90*/  LDS.64 R30, [R2+0x1a00] ;  /* 0x001a0000021e7984 */ /* 0x0008a80000000a00 */
[----:B---3--:R3:W-:Y:S01]  /*4fa0*/  STG.E.64 desc[UR8][R36.64], R32 ;  /* 0x0000002024007986 */ /* 0x0087e2000c101b08 */
[----:B----4-:R-:W-:-:S02]  /*4fb0*/  VIADD R2, R2, 0x2000 ;  /* 0x0000200002027836 */ /* 0x010fc40000000000 */
[C---:B---3--:R-:W-:Y:S02]  /*4fc0*/  VIADD R33, R19.reuse, 0x100 ;  /* 0x0000010013217836 */ /* 0x048fe40000000000 */
[----:B------:R-:W-:Y:S02]  /*4fd0*/  VIADD R37, R19, 0x200 ;  /* 0x0000020013257836 */ /* 0x000fe40000000000 */
[----:B------:R-:W-:-:S04]  /*4fe0*/  IMAD.WIDE R32, R33, 0x8, R4 ;  /* 0x0000000821207825 */ /* 0x000fc800078e0204 */
[--C-:B------:R-:W-:Y:S01]  /*4ff0*/  IMAD.WIDE R36, R37, 0x8, R4.reuse ;  /* 0x0000000825247825 */ /* 0x100fe200078e0204 */
[----:B------:R3:W-:Y:S03]  /*5000*/  STG.E.64 desc[UR8][R32.64+-0x400], R6 ;  /* 0xfffc000620007986 */ /* 0x0007e6000c101b08 */
[----:B------:R-:W-:Y:S01]  /*5010*/  VIADD R19, R19, 0x400 ;  /* 0x0000040013137836 */ /* 0x000fe20000000000 */
[----:B-----5:R4:W-:Y:S04]  /*5020*/  STG.E.64 desc[UR8][R32.64+-0x200], R8 ;  /* 0xfffe000820007986 */ /* 0x0209e8000c101b08 */
[----:B------:R4:W-:Y:S04]  /*5030*/  STG.E.64 desc[UR8][R32.64], R10 ;  /* 0x0000000a20007986 */ /* 0x0009e8000c101b08 */
[----:B------:R4:W-:Y:S01]  /*5040*/  STG.E.64 desc[UR8][R32.64+0x200], R12 ;  /* 0x0002000c20007986 */ /* 0x0009e2000c101b08 */
[----:B---3--:R-:W-:-:S03]  /*5050*/  IMAD.WIDE R6, R35, 0x8, R4 ;  /* 0x0000000823067825 */ /* 0x008fc600078e0204 */
[----:B0-----:R4:W-:Y:S04]  /*5060*/  STG.E.64 desc[UR8][R36.64+-0x400], R14 ;  /* 0xfffc000e24007986 */ /* 0x0019e8000c101b08 */
[----:B------:R4:W-:Y:S04]  /*5070*/  STG.E.64 desc[UR8][R36.64+-0x200], R16 ;  /* 0xfffe001024007986 */ /* 0x0009e8000c101b08 */
[----:B------:R4:W-:Y:S04]  /*5080*/  STG.E.64 desc[UR8][R36.64], R20 ;  /* 0x0000001424007986 */ /* 0x0009e8000c101b08 */
[----:B-1----:R4:W-:Y:S04]  /*5090*/  STG.E.64 desc[UR8][R36.64+0x200], R22 ;  /* 0x0002001624007986 */ /* 0x0029e8000c101b08 */
[----:B--2---:R4:W-:Y:S04]  /*50a0*/  STG.E.64 desc[UR8][R6.64+-0x400], R24 ;  /* 0xfffc001806007986 */ /* 0x0049e8000c101b08 */
[----:B------:R4:W-:Y:S04]  /*50b0*/  STG.E.64 desc[UR8][R6.64+-0x200], R26 ;  /* 0xfffe001a06007986 */ /* 0x0009e8000c101b08 */
[----:B------:R4:W-:Y:S04]  /*50c0*/  STG.E.64 desc[UR8][R6.64], R28 ;  /* 0x0000001c06007986 */ /* 0x0009e8000c101b08 */
[----:B------:R4:W-:Y:S01]  /*50d0*/  STG.E.64 desc[UR8][R6.64+0x200], R30 ;  /* 0x0002001e06007986 */ /* 0x0009e2000c101b08 */
[----:B------:R-:W-:Y:S05]  /*50e0*/  @!P1 BRA `(.L_x_79) ;  /* 0xfffffffc00509947 */ /* 0x000fea000383ffff */
.L_x_78:
[----:B------:R-:W-:Y:S05]  /*50f0*/  BSYNC.RECONVERGENT B1 ;  /* 0x0000000000017941 */ /* 0x000fea0003800200 */
.L_x_77:
[----:B----4-:R-:W-:Y:S01]  /*5100*/  IMAD.IADD R6, R0, 0x1, -R3 ;  /* 0x0000000100067824 */ /* 0x010fe200078e0a03 */
        /* <DEDUP_REMOVED lines=26> */
.L_x_81:
[----:B------:R-:W-:Y:S05]  /*52b0*/  BSYNC.RECONVERGENT B1 ;  /* 0x0000000000017941 */ /* 0x000fea0003800200 */
.L_x_80:
        /* <DEDUP_REMOVED lines=11> */
.L_x_73:
[----:B------:R-:W-:Y:S05]  /*5370*/  BSYNC.RECONVERGENT B0 ;  /* 0x0000000000007941 */ /* 0x000fea0003800200 */
.L_x_72:
[----:B------:R-:W-:Y:S06]  /*5380*/  BAR.SYNC.DEFER_BLOCKING 0x0 ;  /* 0x0000000000007b1d */ /* 0x000fec0000010000 */
.L_x_52:
[----:B------:R-:W2:Y:S02]  /*5390*/  S2R R0, SR_TID.X ;  /* 0x0000000000007919 */ /* 0x000ea40000002100 */
[----:B--2---:R-:W-:-:S13]  /*53a0*/  ISETP.NE.AND P0, PT, R0, RZ, PT ;  /* 0x000000ff0000720c */ /* 0x004fda0003f05270 */
[----:B------:R-:W-:Y:S05]  /*53b0*/  @P0 EXIT ;  /* 0x000000000000094d */ /* 0x000fea0003800000 */
[----:B01--4-:R-:W0:Y:S02]  /*53c0*/  LDC.64 R2, c[0x0][0x398] ;  /* 0x0000e600ff027b82 */ /* 0x013e240000000a00 */
[----:B0-----:R-:W-:Y:S01]  /*53d0*/  STG.E desc[UR8][R2.64], R18 ;  /* 0x0000001202007986 */ /* 0x001fe2000c101908 */
[----:B------:R-:W-:Y:S05]  /*53e0*/  EXIT ;  /* 0x000000000000794d */ /* 0x000fea0003800000 */
.L_x_15:
[----:B------:R-:W-:Y:S01]  /*53f0*/  BSSY B0, `(.L_x_82) ;  /* 0x0000006000007945 */ /* 0x000fe20003800000 */
[----:B------:R-:W-:Y:S01]  /*5400*/  PLOP3.LUT P0, PT, P0, PT, PT, 0x8, 0x80 ;  /* 0x000000000080781c */ /* 0x000fe2000070e170 */
[----:B------:R-:W-:-:S12]  /*5410*/  IMAD.MOV.U32 R30, RZ, RZ, -0x1 ;  /* 0xffffffffff1e7424 */ /* 0x000fd800078e00ff */
[----:B--2---:R-:W-:Y:S05]  /*5420*/  WARPSYNC.COLLECTIVE R30, `(.L_x_83) ;  /* 0x000000001e087348 */ /* 0x004fea0003c00000 */
[----:B------:R-:W-:Y:S01]  /*5430*/  VOTE.ANY P0, P0 ;  /* 0x0000000000ff7806 */ /* 0x000fe20000000100 */
[----:B--2---:R-:W-:-:S12]  /*5440*/  ENDCOLLECTIVE ;  /* 0x000000000000791b */ /* 0x004fd80003800000 */
.L_x_83:
[----:B------:R-:W-:Y:S05]  /*5450*/  BSYNC B0 ;  /* 0x0000000000007941 */ /* 0x000fea0003800000 */
.L_x_82:
[----:B------:R-:W-:Y:S05]  /*5460*/  BRA `(.L_x_84) ;  /* 0xffffffc000587947 */ /* 0x000fea000383ffff */
.L_x_19:
[----:B------:R-:W-:Y:S01]  /*5470*/  BSSY B0, `(.L_x_85) ;  /* 0x0000006000007945 */ /* 0x000fe20003800000 */
[----:B------:R-:W-:Y:S01]  /*5480*/  PLOP3.LUT P0, PT, P0, PT, PT, 0x8, 0x80 ;  /* 0x000000000080781c */ /* 0x000fe2000070e170 */
[----:B------:R-:W-:-:S12]  /*5490*/  IMAD.MOV.U32 R30, RZ, RZ, -0x1 ;  /* 0xffffffffff1e7424 */ /* 0x000fd800078e00ff */
[----:B--2---:R-:W-:Y:S05]  /*54a0*/  WARPSYNC.COLLECTIVE R30, `(.L_x_86) ;  /* 0x000000001e087348 */ /* 0x004fea0003c00000 */
[----:B------:R-:W-:Y:S01]  /*54b0*/  VOTE.ANY P0, P0 ;  /* 0x0000000000ff7806 */ /* 0x000fe20000000100 */
[----:B--2---:R-:W-:-:S12]  /*54c0*/  ENDCOLLECTIVE ;  /* 0x000000000000791b */ /* 0x004fd80003800000 */
.L_x_86:
[----:B------:R-:W-:Y:S05]  /*54d0*/  BSYNC B0 ;  /* 0x0000000000007941 */ /* 0x000fea0003800000 */
.L_x_85:
[----:B------:R-:W-:Y:S05]  /*54e0*/  BRA `(.L_x_87) ;  /* 0xffffffc000687947 */ /* 0x000fea000383ffff */
.L_x_21:
[----:B------:R-:W0:Y:S01]  /*54f0*/  S2R R5, SR_CTAID.X ;  /* 0x0000000000057919 */ /* 0x000e220000002500 */
[----:B------:R-:W-:Y:S01]  /*5500*/  BSSY B0, `(.L_x_88) ;  /* 0x0000008000007945 */ /* 0x000fe20003800000 */
[----:B------:R-:W-:Y:S01]  /*5510*/  PLOP3.LUT P6, PT, P6, PT, PT, 0x8, 0x80 ;  /* 0x000000000080781c */ /* 0x000fe200037ce170 */
[----:B------:R-:W-:Y:S01]  /*5520*/  IMAD.MOV.U32 R30, RZ, RZ, -0x1 ;  /* 0xffffffffff1e7424 */ /* 0x000fe200078e00ff */
[----:B------:R-:W1:Y:S01]  /*5530*/  S2R R36, SR_GEMASK ;  /* 0x0000000000247919 */ /* 0x000e620000003c00 */
[----:B0-----:R-:W-:-:S10]  /*5540*/  IMAD.IADD R29, R29, 0x1, R5 ;  /* 0x000000011d1d7824 */ /* 0x001fd400078e0205 */
[----:B-12---:R-:W-:Y:S05]  /*5550*/  WARPSYNC.COLLECTIVE R30, `(.L_x_89) ;  /* 0x000000001e087348 */ /* 0x006fea0003c00000 */
[----:B------:R-:W-:Y:S01]  /*5560*/  VOTE.ANY R30, PT, P6 ;  /* 0x00000000001e7806 */ /* 0x000fe200030e0100 */
[----:B-12---:R-:W-:Y:S06]  /*5570*/  ENDCOLLECTIVE ;  /* 0x000000000000791b */ /* 0x006fec0003800000 */
.L_x_89:
[----:B------:R-:W-:Y:S05]  /*5580*/  BSYNC B0 ;  /* 0x0000000000007941 */ /* 0x000fea0003800000 */
.L_x_88:
[----:B------:R-:W-:Y:S01]  /*5590*/  LOP3.LUT R30, R30, 0x80000000, R36, 0xec, !PT ;  /* 0x800000001e1e7812 */ /* 0x000fe200078eec24 */
[----:B------:R-:W-:Y:S01]  /*55a0*/  IMAD.MOV.U32 R13, RZ, RZ, 0x1 ;  /* 0x00000001ff0d7424 */ /* 0x000fe200078e00ff */
[----:B------:R-:W-:Y:S01]  /*55b0*/  ISETP.NE.AND P0, PT, R26, 0x65, PT ;  /* 0x000000651a00780c */ /* 0x000fe20003f05270 */
[C---:B------:R-:W-:Y:S02]  /*55c0*/  VIADD R8, R33.reuse, 0x2 ;  /* 0x0000000221087836 */ /* 0x040fe40000000000 */
[C---:B------:R-:W-:Y:S02]  /*55d0*/  VIADD R5, R30.reuse, 0xffffffff ;  /* 0xffffffff1e057836 */ /* 0x040fe40000000000 */
[C---:B------:R-:W-:Y:S02]  /*55e0*/  VIADD R9, R33.reuse, 0x4 ;  /* 0x0000000421097836 */ /* 0x040fe40000000000 */
[----:B------:R-:W-:Y:S01]  /*55f0*/  VIADD R10, R33, 0x8 ;  /* 0x00000008210a7836 */ /* 0x000fe20000000000 */
[----:B------:R-:W-:Y:S01]  /*5600*/  LOP3.LUT R5, R30, R5, RZ, 0xc, !PT ;  /* 0x000000051e057212 */ /* 0x000fe200078e0cff */
[----:B------:R-:W-:-:S05]  /*5610*/  IMAD.MOV.U32 R30, RZ, RZ, -0x1 ;  /* 0xffffffffff1e7424 */ /* 0x000fca00078e00ff */
[----:B------:R-:W0:Y:S02]  /*5620*/  POPC R5, R5 ;  /* 0x0000000500057309 */ /* 0x000e240000000000 */
[----:B0-----:R-:W-:Y:S01]  /*5630*/  IMAD.MOV.U32 R12, RZ, RZ, R5 ;  /* 0x000000ffff0c7224 */ /* 0x001fe200078e0005 */
[----:B------:R-:W-:-:S13]  /*5640*/  ISETP.GE.AND P2, PT, R33, R5, PT ;  /* 0x000000052100720c */ /* 0x000fda0003f46270 */
[----:B------:R-:W-:Y:S05]  /*5650*/  WARPSYNC.COLLECTIVE R30, `(.L_x_90) ;  /* 0x000000001e087348 */ /* 0x000fea0003c00000 */
[----:B------:R0:W1:Y:S02]  /*5660*/  SHFL.DOWN P6, R31, R27, R13, R12 ;  /* 0x0800000d1b1f7389 */ /* 0x00006400000c000c */
[----:B01----:R-:W-:Y:S05]  /*5670*/  ENDCOLLECTIVE ;  /* 0x000000000000791b */ /* 0x003fea0003800000 */
.L_x_90:
[----:B------:R-:W-:Y:S01]  /*5680*/  IMAD.MOV.U32 R13, RZ, RZ, 0x2 ;  /* 0x00000002ff0d7424 */ /* 0x000fe200078e00ff */
[----:B------:R-:W-:Y:S02]  /*5690*/  SEL R6, R31, RZ, !P2 ;  /* 0x000000ff1f067207 */ /* 0x000fe40005000000 */
[----:B------:R-:W-:-:S03]  /*56a0*/  ISETP.GT.AND P2, PT, R8, R5, PT ;  /* 0x000000050800720c */ /* 0x000fc60003f44270 */
[----:B------:R-:W-:-:S04]  /*56b0*/  IMAD.IADD R6, R6, 0x1, R27 ;  /* 0x0000000106067824 */ /* 0x000fc800078e021b */
[----:B------:R-:W-:-:S07]  /*56c0*/  IMAD.MOV.U32 R27, RZ, RZ, R6 ;  /* 0x000000ffff1b7224 */ /* 0x000fce00078e0006 */
[----:B------:R-:W-:Y:S05]  /*56d0*/  WARPSYNC.COLLECTIVE R30, `(.L_x_91) ;  /* 0x000000001e087348 */ /* 0x000fea0003c00000 */
[----:B------:R0:W1:Y:S02]  /*56e0*/  SHFL.DOWN P6, R31, R27, R13, R12 ;  /* 0x0800000d1b1f7389 */ /* 0x00006400000c000c */
[----:B01----:R-:W-:Y:S05]  /*56f0*/  ENDCOLLECTIVE ;  /* 0x000000000000791b */ /* 0x003fea0003800000 */
.L_x_91:
[----:B------:R-:W-:Y:S01]  /*5700*/  IMAD.MOV.U32 R13, RZ, RZ, 0x4 ;  /* 0x00000004ff0d7424 */ /* 0x000fe200078e00ff */
[----:B------:R-:W-:Y:S02]  /*5710*/  SEL R11, R31, RZ, !P2 ;  /* 0x000000ff1f0b7207 */ /* 0x000fe40005000000 */
[----:B------:R-:W-:-:S03]  /*5720*/  ISETP.GT.AND P2, PT, R9, R5, PT ;  /* 0x000000050900720c */ /* 0x000fc60003f44270 */
[----:B------:R-:W-:Y:S02]  /*5730*/  IMAD.IADD R11, R6, 0x1, R11 ;  /* 0x00000001060b7824 */ /* 0x000fe400078e020b */
[----:B------:R-:W-:Y:S02]  /*5740*/  VIADD R6, R33, 0x10 ;  /* 0x0000001021067836 */ /* 0x000fe40000000000 */
[----:B------:R-:W-:-:S07]  /*5750*/  IMAD.MOV.U32 R27, RZ, RZ, R11 ;  /* 0x000000ffff1b7224 */ /* 0x000fce00078e000b */
[----:B------:R-:W-:Y:S05]  /*5760*/  WARPSYNC.COLLECTIVE R30, `(.L_x_92) ;  /* 0x000000001e087348 */ /* 0x000fea0003c00000 */
[----:B------:R0:W1:Y:S02]  /*5770*/  SHFL.DOWN P6, R31, R27, R13, R12 ;  /* 0x0800000d1b1f7389 */ /* 0x00006400000c000c */
[----:B01----:R-:W-:Y:S05]  /*5780*/  ENDCOLLECTIVE ;  /* 0x000000000000791b */ /* 0x003fea0003800000 */
.L_x_92:
        /* <DEDUP_REMOVED lines=8> */
.L_x_93:
[----:B------:R-:W-:Y:S01]  /*5810*/  IMAD.MOV.U32 R13, RZ, RZ, 0x10 ;  /* 0x00000010ff0d7424 */ /* 0x000fe200078e00ff */
[----:B------:R-:W-:Y:S02]  /*5820*/  SEL R31, R31, RZ, !P2 ;  /* 0x000000ff1f1f7207 */ /* 0x000fe40005000000 */
[----:B------:R-:W-:-:S03]  /*5830*/  ISETP.GT.AND P2, PT, R6, R5, PT ;  /* 0x000000050600720c */ /* 0x000fc60003f44270 */
[----:B------:R-:W-:-:S10]  /*5840*/  IMAD.IADD R27, R28, 0x1, R31 ;  /* 0x000000011c1b7824 */ /* 0x000fd400078e021f */
[----:B------:R-:W-:Y:S05]  /*5850*/  WARPSYNC.COLLECTIVE R30, `(.L_x_94) ;  /* 0x000000001e087348 */ /* 0x000fea0003c00000 */
[----:B------:R0:W1:Y:S02]  /*5860*/  SHFL.DOWN P6, R31, R27, R13, R12 ;  /* 0x0800000d1b1f7389 */ /* 0x00006400000c000c */
[----:B01----:R-:W-:Y:S05]  /*5870*/  ENDCOLLECTIVE ;  /* 0x000000000000791b */ /* 0x003fea0003800000 */
.L_x_94:
[----:B------:R-:W-:Y:S05]  /*5880*/  WARPSYNC.COLLECTIVE R30, `(.L_x_95) ;  /* 0x000000001e087348 */ /* 0x000fea0003c00000 */
[----:B------:R-:W-:Y:S01]  /*5890*/  VOTE.ALL P0, P0 ;  /* 0x0000000000ff7806 */ /* 0x000fe20000000000 */
[----:B------:R-:W-:-:S12]  /*58a0*/  ENDCOLLECTIVE ;  /* 0x000000000000791b */ /* 0x000fd80003800000 */
.L_x_95:
[----:B------:R-:W0:Y:S01]  /*58b0*/  LDC.64 R12, c[0x0][0x3a8] ;  /* 0x0000ea00ff0c7b82 */ /* 0x000e220000000a00 */
[----:B------:R-:W-:-:S05]  /*58c0*/  SEL R26, R31, RZ, !P2 ;  /* 0x000000ff1f1a7207 */ /* 0x000fca0005000000 */
[----:B------:R-:W-:Y:S01]  /*58d0*/  IMAD.IADD R5, R27, 0x1, R26 ;  /* 0x000000011b057824 */ /* 0x000fe200078e021a */
[----:B0-----:R-:W-:-:S05]  /*58e0*/  IADD3 R11, P2, PT, R12, 0x100, RZ ;  /* 0x000001000c0b7810 */ /* 0x001fca0007f5e0ff */
[----:B------:R-:W-:Y:S01]  /*58f0*/  IMAD.X R28, RZ, RZ, R13, P2 ;  /* 0x000000ffff1c7224 */ /* 0x000fe200010e060d */
[----:B------:R-:W-:Y:S07]  /*5900*/  BRA `(.L_x_96) ;  /* 0xffffffc000047947 */ /* 0x000fee000383ffff */
.L_x_23:
[----:B------:R-:W-:Y:S01]  /*5910*/  BSSY B0, `(.L_x_97) ;  /* 0x0000006000007945 */ /* 0x000fe20003800000 */
[----:B------:R-:W-:Y:S01]  /*5920*/  PLOP3.LUT P0, PT, P0, PT, PT, 0x8, 0x80 ;  /* 0x000000000080781c */ /* 0x000fe2000070e170 */
[----:B------:R-:W-:-:S12]  /*5930*/  IMAD.MOV.U32 R30, RZ, RZ, -0x1 ;  /* 0xffffffffff1e7424 */ /* 0x000fd800078e00ff */
[----:B------:R-:W-:Y:S05]  /*5940*/  WARPSYNC.COLLECTIVE R30, `(.L_x_98) ;  /* 0x000000001e087348 */ /* 0x000fea0003c00000 */
[----:B------:R-:W-:Y:S01]  /*5950*/  VOTE.ANY P0, P0 ;  /* 0x0000000000ff7806 */ /* 0x000fe20000000100 */
[----:B------:R-:W-:-:S12]  /*5960*/  ENDCOLLECTIVE ;  /* 0x000000000000791b */ /* 0x000fd80003800000 */
.L_x_98:
[----:B------:R-:W-:Y:S05]  /*5970*/  BSYNC B0 ;  /* 0x0000000000007941 */ /* 0x000fea0003800000 */
.L_x_97:
[----:B------:R-:W-:Y:S05]  /*5980*/  BRA `(.L_x_99) ;  /* 0xffffffc0000c7947 */ /* 0x000fea000383ffff */
.L_x_27:
[----:B------:R-:W-:Y:S01]  /*5990*/  BSSY B0, `(.L_x_100) ;  /* 0x0000006000007945 */ /* 0x000fe20003800000 */
[----:B------:R-:W-:Y:S01]  /*59a0*/  PLOP3.LUT P0, PT, P0, PT, PT, 0x8, 0x80 ;  /* 0x000000000080781c */ /* 0x000fe2000070e170 */
[----:B------:R-:W-:-:S12]  /*59b0*/  IMAD.MOV.U32 R30, RZ, RZ, -0x1 ;  /* 0xffffffffff1e7424 */ /* 0x000fd800078e00ff */
[----:B------:R-:W-:Y:S05]  /*59c0*/  WARPSYNC.COLLECTIVE R30, `(.L_x_101) ;  /* 0x000000001e087348 */ /* 0x000fea0003c00000 */
[----:B------:R-:W-:Y:S01]  /*59d0*/  VOTE.ANY P0, P0 ;  /* 0x0000000000ff7806 */ /* 0x000fe20000000100 */
[----:B------:R-:W-:-:S12]  /*59e0*/  ENDCOLLECTIVE ;  /* 0x000000000000791b */ /* 0x000fd80003800000 */
.L_x_101:
[----:B------:R-:W-:Y:S05]  /*59f0*/  BSYNC B0 ;  /* 0x0000000000007941 */ /* 0x000fea0003800000 */
.L_x_100:
[----:B------:R-:W-:Y:S05]  /*5a00*/  BRA `(.L_x_102) ;  /* 0xffffffc0001c7947 */ /* 0x000fea000383ffff */
.L_x_29:
[----:B------:R-:W-:Y:S01]  /*5a10*/  BSSY B0, `(.L_x_103) ;  /* 0x0000006000007945 */ /* 0x000fe20003800000 */
[----:B------:R-:W-:Y:S01]  /*5a20*/  PLOP3.LUT P6, PT, P6, PT, PT, 0x8, 0x80 ;  /* 0x000000000080781c */ /* 0x000fe200037ce170 */
[----:B------:R-:W-:-:S12]  /*5a30*/  IMAD.MOV.U32 R30, RZ, RZ, -0x1 ;  /* 0xffffffffff1e7424 */ /* 0x000fd800078e00ff */
[----:B------:R-:W-:Y:S05]  /*5a40*/  WARPSYNC.COLLECTIVE R30, `(.L_x_104) ;  /* 0x000000001e087348 */ /* 0x000fea0003c00000 */
[----:B------:R-:W-:Y:S01]  /*5a50*/  VOTE.ANY R30, PT, P6 ;  /* 0x00000000001e7806 */ /* 0x000fe200030e0100 */
[----:B------:R-:W-:Y:S06]  /*5a60*/  ENDCOLLECTIVE ;  /* 0x000000000000791b */ /* 0x000fec0003800000 */
.L_x_104:
[----:B------:R-:W-:Y:S05]  /*5a70*/  BSYNC B0 ;  /* 0x0000000000007941 */ /* 0x000fea0003800000 */
.L_x_103:
[----:B------:R-:W-:Y:S01]  /*5a80*/  LOP3.LUT R30, R30, 0x80000000, R36, 0xec, !PT ;  /* 0x800000001e1e7812 */ /* 0x000fe200078eec24 */
[----:B------:R-:W-:-:S04]  /*5a90*/  VIADD R29, R29, 0xffffffe0 ;  /* 0xffffffe01d1d7836 */ /* 0x000fc80000000000 */
[----:B------:R-:W-:-:S05]  /*5aa0*/  VIADD R13, R30, 0xffffffff ;  /* 0xffffffff1e0d7836 */ /* 0x000fca0000000000 */
[----:B------:R-:W-:Y:S01]  /*5ab0*/  LOP3.LUT R13, R30, R13, RZ, 0xc, !PT ;  /* 0x0000000d1e0d7212 */ /* 0x000fe200078e0cff */
[----:B------:R-:W-:-:S03]  /*5ac0*/  IMAD.MOV.U32 R30, RZ, RZ, -0x1 ;  /* 0xffffffffff1e7424 */ /* 0x000fc600078e00ff */
[----:B------:R0:W1:Y:S02]  /*5ad0*/  POPC R12, R13 ;  /* 0x0000000d000c7309 */ /* 0x0000640000000000 */
[----:B0-----:R-:W-:Y:S01]  /*5ae0*/  IMAD.MOV.U32 R13, RZ, RZ, 0x1 ;  /* 0x00000001ff0d7424 */ /* 0x001fe200078e00ff */
[----:B-1----:R-:W-:-:S13]  /*5af0*/  ISETP.GE.AND P0, PT, R33, R12, PT ;  /* 0x0000000c2100720c */ /* 0x002fda0003f06270 */
[----:B------:R-:W-:Y:S05]  /*5b00*/  WARPSYNC.COLLECTIVE R30, `(.L_x_105) ;  /* 0x000000001e087348 */ /* 0x000fea0003c00000 */
[----:B------:R0:W1:Y:S02]  /*5b10*/  SHFL.DOWN P6, R31, R27, R13, R12 ;  /* 0x0800000d1b1f7389 */ /* 0x00006400000c000c */
[----:B01----:R-:W-:Y:S05]  /*5b20*/  ENDCOLLECTIVE ;  /* 0x000000000000791b */ /* 0x003fea0003800000 */
.L_x_105:
        /* <DEDUP_REMOVED lines=8> */
.L_x_106:
        /* <DEDUP_REMOVED lines=8> */
.L_x_107:
[----:B------:R-:W-:Y:S01]  /*5c30*/  IMAD.MOV.U32 R13, RZ, RZ, 0x8 ;  /* 0x00000008ff0d7424 */ /* 0x000fe200078e00ff */
[----:B------:R-:W-:Y:S02]  /*5c40*/  SEL R31, R31, RZ, !P0 ;  /* 0x000000ff1f1f7207 */ /* 0x000fe40004000000 */
[----:B------:R-:W-:-:S03]  /*5c50*/  ISETP.GT.AND P0, PT, R10, R12, PT ;  /* 0x0000000c0a00720c */ /* 0x000fc60003f04270 */
[----:B------:R-:W-:-:S10]  /*5c60*/  IMAD.IADD R27, R37, 0x1, R31 ;  /* 0x00000001251b7824 */ /* 0x000fd400078e021f */
[----:B------:R-:W-:Y:S05]  /*5c70*/  WARPSYNC.COLLECTIVE R30, `(.L_x_108) ;  /* 0x000000001e087348 */ /* 0x000fea0003c00000 */
[----:B------:R0:W1:Y:S02]  /*5c80*/  SHFL.DOWN P6, R31, R27, R13, R12 ;  /* 0x0800000d1b1f7389 */ /* 0x00006400000c000c */
[----:B01----:R-:W-:Y:S05]  /*5c90*/  ENDCOLLECTIVE ;  /* 0x000000000000791b */ /* 0x003fea0003800000 */
.L_x_108:
        /* <DEDUP_REMOVED lines=8> */
.L_x_109:
[----:B------:R-:W-:Y:S02]  /*5d20*/  SEL R31, R31, RZ, !P0 ;  /* 0x000000ff1f1f7207 */ /* 0x000fe40004000000 */
[----:B------:R-:W-:Y:S02]  /*5d30*/  ISETP.NE.AND P0, PT, R26, 0x65, PT ;  /* 0x000000651a00780c */ /* 0x000fe40003f05270 */
[----:B------:R-:W-:-:S11]  /*5d40*/  IADD3 R5, PT, PT, R37, R31, R5 ;  /* 0x0000001f25057210 */ /* 0x000fd60007ffe005 */
[----:B------:R-:W-:Y:S05]  /*5d50*/  WARPSYNC.COLLECTIVE R30, `(.L_x_110) ;  /* 0x000000001e087348 */ /* 0x000fea0003c00000 */
[----:B------:R-:W-:Y:S01]  /*5d60*/  VOTE.ALL P0, P0 ;  /* 0x0000000000ff7806 */ /* 0x000fe20000000000 */
[----:B------:R-:W-:-:S12]  /*5d70*/  ENDCOLLECTIVE ;  /* 0x000000000000791b */ /* 0x000fd80003800000 */
.L_x_110:
[----:B------:R-:W-:Y:S05]  /*5d80*/  BRA `(.L_x_111) ;  /* 0xffffffbc00bc7947 */ /* 0x000fea000383ffff */
.L_x_56:
[----:B------:R-:W-:Y:S01]  /*5d90*/  BSSY B0, `(.L_x_112) ;  /* 0x0000006000007945 */ /* 0x000fe20003800000 */
[----:B------:R-:W-:Y:S01]  /*5da0*/  PLOP3.LUT P0, PT, P0, PT, PT, 0x8, 0x80 ;  /* 0x000000000080781c */ /* 0x000fe2000070e170 */
[----:B------:R-:W-:-:S12]  /*5db0*/  IMAD.MOV.U32 R30, RZ, RZ, -0x1 ;  /* 0xffffffffff1e7424 */ /* 0x000fd800078e00ff */
[----:B--2---:R-:W-:Y:S05]  /*5dc0*/  WARPSYNC.COLLECTIVE R30, `(.L_x_113) ;  /* 0x000000001e087348 */ /* 0x004fea0003c00000 */
[----:B------:R-:W-:Y:S01]  /*5dd0*/  VOTE.ANY P0, P0 ;  /* 0x0000000000ff7806 */ /* 0x000fe20000000100 */
[----:B--2---:R-:W-:-:S12]  /*5de0*/  ENDCOLLECTIVE ;  /* 0x000000000000791b */ /* 0x004fd80003800000 */
.L_x_113:
[----:B------:R-:W-:Y:S05]  /*5df0*/  BSYNC B0 ;  /* 0x0000000000007941 */ /* 0x000fea0003800000 */
.L_x_112:
[----:B------:R-:W-:Y:S05]  /*5e00*/  BRA `(.L_x_114) ;  /* 0xffffffe000cc7947 */ /* 0x000fea000383ffff */
.L_x_60:
[----:B------:R-:W-:Y:S01]  /*5e10*/  BSSY B0, `(.L_x_115) ;  /* 0x0000006000007945 */ /* 0x000fe20003800000 */
[----:B------:R-:W-:Y:S01]  /*5e20*/  PLOP3.LUT P0, PT, P0, PT, PT, 0x8, 0x80 ;  /* 0x000000000080781c */ /* 0x000fe2000070e170 */
[----:B------:R-:W-:-:S12]  /*5e30*/  IMAD.MOV.U32 R30, RZ, RZ, -0x1 ;  /* 0xffffffffff1e7424 */ /* 0x000fd800078e00ff */
[----:B--2---:R-:W-:Y:S05]  /*5e40*/  WARPSYNC.COLLECTIVE R30, `(.L_x_116) ;  /* 0x000000001e087348 */ /* 0x004fea0003c00000 */
[----:B------:R-:W-:Y:S01]  /*5e50*/  VOTE.ANY P0, P0 ;  /* 0x0000000000ff7806 */ /* 0x000fe20000000100 */
[----:B--2---:R-:W-:-:S12]  /*5e60*/  ENDCOLLECTIVE ;  /* 0x000000000000791b */ /* 0x004fd80003800000 */
.L_x_116:
[----:B------:R-:W-:Y:S05]  /*5e70*/  BSYNC B0 ;  /* 0x0000000000007941 */ /* 0x000fea0003800000 */
.L_x_115:
[----:B------:R-:W-:Y:S05]  /*5e80*/  BRA `(.L_x_117) ;  /* 0xffffffe000dc7947 */ /* 0x000fea000383ffff */
.L_x_62:
[----:B------:R-:W0:Y:S01]  /*5e90*/  S2R R5, SR_GEMASK ;  /* 0x0000000000057919 */ /* 0x000e220000003c00 */
[----:B------:R-:W-:Y:S01]  /*5ea0*/  BSSY B0, `(.L_x_118) ;  /* 0x0000007000007945 */ /* 0x000fe20003800000 */
[----:B------:R-:W-:Y:S01]  /*5eb0*/  ISETP.NE.AND P0, PT, R18, 0x65, PT ;  /* 0x000000651200780c */ /* 0x000fe20003f05270 */
[----:B------:R-:W-:Y:S01]  /*5ec0*/  IMAD.MOV.U32 R30, RZ, RZ, -0x1 ;  /* 0xffffffffff1e7424 */ /* 0x000fe200078e00ff */
[----:B------:R-:W-:-:S13]  /*5ed0*/  PLOP3.LUT P6, PT, P6, PT, PT, 0x8, 0x80 ;  /* 0x000000000080781c */ /* 0x000fda00037ce170 */
[----:B0-2---:R-:W-:Y:S05]  /*5ee0*/  WARPSYNC.COLLECTIVE R30, `(.L_x_119) ;  /* 0x000000001e087348 */ /* 0x005fea0003c00000 */
[----:B------:R-:W-:Y:S01]  /*5ef0*/  VOTE.ANY R30, PT, P6 ;  /* 0x00000000001e7806 */ /* 0x000fe200030e0100 */
[----:B0-2---:R-:W-:Y:S06]  /*5f00*/  ENDCOLLECTIVE ;  /* 0x000000000000791b */ /* 0x005fec0003800000 */
.L_x_119:
[----:B------:R-:W-:Y:S05]  /*5f10*/  BSYNC B0 ;  /* 0x0000000000007941 */ /* 0x000fea0003800000 */
.L_x_118:
[----:B------:R-:W-:Y:S01]  /*5f20*/  LOP3.LUT R30, R30, 0x80000000, R5, 0xec, !PT ;  /* 0x800000001e1e7812 */ /* 0x000fe200078eec05 */
[----:B------:R-:W-:Y:S02]  /*5f30*/  IMAD.MOV.U32 R27, RZ, RZ, R19 ;  /* 0x000000ffff1b7224 */ /* 0x000fe400078e0013 */
[----:B------:R-:W-:Y:S02]  /*5f40*/  IMAD.MOV.U32 R13, RZ, RZ, 0x1 ;  /* 0x00000001ff0d7424 */ /* 0x000fe400078e00ff */
[C---:B------:R-:W-:Y:S02]  /*5f50*/  VIADD R5, R30.reuse, 0xffffffff ;  /* 0xffffffff1e057836 */ /* 0x040fe40000000000 */
[C---:B------:R-:W-:Y:S02]  /*5f60*/  VIADD R22, R35.reuse, 0x2 ;  /* 0x0000000223167836 */ /* 0x040fe40000000000 */
[----:B------:R-:W-:Y:S01]  /*5f70*/  VIADD R24, R35, 0x10 ;  /* 0x0000001023187836 */ /* 0x000fe20000000000 */
[----:B------:R-:W-:Y:S01]  /*5f80*/  LOP3.LUT R5, R30, R5, RZ, 0xc, !PT ;  /* 0x000000051e057212 */ /* 0x000fe200078e0cff */
[----:B------:R-:W-:-:S03]  /*5f90*/  IMAD.MOV.U32 R30, RZ, RZ, -0x1 ;  /* 0xffffffffff1e7424 */ /* 0x000fc600078e00ff */
[----:B------:R0:W1:Y:S02]  /*5fa0*/  POPC R28, R5 ;  /* 0x00000005001c7309 */ /* 0x0000640000000000 */
[----:B0-----:R-:W-:Y:S02]  /*5fb0*/  VIADD R5, R35, 0x8 ;  /* 0x0000000823057836 */ /* 0x001fe40000000000 */
[----:B-1----:R-:W-:-:S07]  /*5fc0*/  IMAD.MOV.U32 R12, RZ, RZ, R28 ;  /* 0x000000ffff0c7224 */ /* 0x002fce00078e001c */
[----:B------:R-:W-:Y:S05]  /*5fd0*/  WARPSYNC.COLLECTIVE R30, `(.L_x_120) ;  /* 0x000000001e087348 */ /* 0x000fea0003c00000 */
[----:B------:R0:W1:Y:S02]  /*5fe0*/  SHFL.DOWN P6, R31, R27, R13, R12 ;  /* 0x0800000d1b1f7389 */ /* 0x00006400000c000c */
[----:B01----:R-:W-:Y:S05]  /*5ff0*/  ENDCOLLECTIVE ;  /* 0x000000000000791b */ /* 0x003fea0003800000 */
.L_x_120:
[----:B------:R-:W-:Y:S01]  /*6000*/  IMAD.MOV.U32 R13, RZ, RZ, 0x2 ;  /* 0x00000002ff0d7424 */ /* 0x000fe200078e00ff */
[----:B------:R-:W-:-:S04]  /*6010*/  ISETP.GE.AND P6, PT, R35, R28, PT ;  /* 0x0000001c2300720c */ /* 0x000fc80003fc6270 */
[----:B------:R-:W-:-:S05]  /*6020*/  SEL R16, R31, RZ, !P6 ;  /* 0x000000ff1f107207 */ /* 0x000fca0007000000 */
[----:B------:R-:W-:-:S04]  /*6030*/  IMAD.IADD R23, R16, 0x1, R19 ;  /* 0x0000000110177824 */ /* 0x000fc800078e0213 */
[----:B------:R-:W-:-:S07]  /*6040*/  IMAD.MOV.U32 R27, RZ, RZ, R23 ;  /* 0x000000ffff1b7224 */ /* 0x000fce00078e0017 */
[----:B------:R-:W-:Y:S05]  /*6050*/  WARPSYNC.COLLECTIVE R30, `(.L_x_121) ;  /* 0x000000001e087348 */ /* 0x000fea0003c00000 */
[----:B------:R0:W1:Y:S02]  /*6060*/  SHFL.DOWN P6, R31, R27, R13, R12 ;  /* 0x0800000d1b1f7389 */ /* 0x00006400000c000c */
[----:B01----:R-:W-:Y:S05]  /*6070*/  ENDCOLLECTIVE ;  /* 0x000000000000791b */ /* 0x003fea0003800000 */
.L_x_121:
[----:B------:R-:W-:Y:S01]  /*6080*/  IMAD.MOV.U32 R13, RZ, RZ, 0x4 ;  /* 0x00000004ff0d7424 */ /* 0x000fe200078e00ff */
[----:B------:R-:W-:-:S04]  /*6090*/  ISETP.GT.AND P6, PT, R22, R28, PT ;  /* 0x0000001c1600720c */ /* 0x000fc80003fc4270 */
[----:B------:R-:W-:-:S05]  /*60a0*/  SEL R16, R31, RZ, !P6 ;  /* 0x000000ff1f107207 */ /* 0x000fca0007000000 */
[----:B------:R-:W-:Y:S02]  /*60b0*/  IMAD.IADD R25, R23, 0x1, R16 ;  /* 0x0000000117197824 */ /* 0x000fe400078e0210 */
[----:B------:R-:W-:Y:S02]  /*60c0*/  VIADD R16, R35, 0x4 ;  /* 0x0000000423107836 */ /* 0x000fe40000000000 */
[----:B------:R-:W-:-:S07]  /*60d0*/  IMAD.MOV.U32 R27, RZ, RZ, R25 ;  /* 0x000000ffff1b7224 */ /* 0x000fce00078e0019 */
[----:B------:R-:W-:Y:S05]  /*60e0*/  WARPSYNC.COLLECTIVE R30, `(.L_x_122) ;  /* 0x000000001e087348 */ /* 0x000fea0003c00000 */
[----:B------:R0:W1:Y:S02]  /*60f0*/  SHFL.DOWN P6, R31, R27, R13, R12 ;  /* 0x0800000d1b1f7389 */ /* 0x00006400000c000c */
[----:B01----:R-:W-:Y:S05]  /*6100*/  ENDCOLLECTIVE ;  /* 0x000000000000791b */ /* 0x003fea0003800000 */
.L_x_122:
[----:B------:R-:W-:Y:S01]  /*6110*/  IMAD.MOV.U32 R13, RZ, RZ, 0x8 ;  /* 0x00000008ff0d7424 */ /* 0x000fe200078e00ff */
[----:B------:R-:W-:-:S04]  /*6120*/  ISETP.GT.AND P6, PT, R16, R28, PT ;  /* 0x0000001c1000720c */ /* 0x000fc80003fc4270 */
[----:B------:R-:W-:-:S05]  /*6130*/  SEL R26, R31, RZ, !P6 ;  /* 0x000000ff1f1a7207 */ /* 0x000fca0007000000 */
[----:B------:R-:W-:-:S04]  /*6140*/  IMAD.IADD R26, R25, 0x1, R26 ;  /* 0x00000001191a7824 */ /* 0x000fc800078e021a */
[----:B------:R-:W-:-:S07]  /*6150*/  IMAD.MOV.U32 R27, RZ, RZ, R26 ;  /* 0x000000ffff1b7224 */ /* 0x000fce00078e001a */
[----:B------:R-:W-:Y:S05]  /*6160*/  WARPSYNC.COLLECTIVE R30, `(.L_x_123) ;  /* 0x000000001e087348 */ /* 0x000fea0003c00000 */
[----:B------:R0:W1:Y:S02]  /*6170*/  SHFL.DOWN P6, R31, R27, R13, R12 ;  /* 0x0800000d1b1f7389 */ /* 0x00006400000c000c */
[----:B01----:R-:W-:Y:S05]  /*6180*/  ENDCOLLECTIVE ;  /* 0x000000000000791b */ /* 0x003fea0003800000 */
.L_x_123:
        /* <DEDUP_REMOVED lines=8> */
.L_x_124:
[----:B------:R-:W-:Y:S05]  /*6210*/  WARPSYNC.COLLECTIVE R30, `(.L_x_125) ;  /* 0x000000001e087348 */ /* 0x000fea0003c00000 */
[----:B------:R-:W-:Y:S01]  /*6220*/  VOTE.ALL P0, P0 ;  /* 0x0000000000ff7806 */ /* 0x000fe20000000000 */
[----:B------:R-:W-:-:S12]  /*6230*/  ENDCOLLECTIVE ;  /* 0x000000000000791b */ /* 0x000fd80003800000 */
.L_x_125:
[----:B------:R-:W0:Y:S01]  /*6240*/  S2R R27, SR_CTAID.X ;  /* 0x00000000001b7919 */ /* 0x000e220000002500 */
[----:B------:R-:W1:Y:S01]  /*6250*/  LDC.64 R12, c[0x0][0x3a8] ;  /* 0x0000ea00ff0c7b82 */ /* 0x000e620000000a00 */
[----:B------:R-:W-:Y:S02]  /*6260*/  ISETP.GT.AND P6, PT, R24, R28, PT ;  /* 0x0000001c1800720c */ /* 0x000fe40003fc4270 */
[----:B------:R-:W-:Y:S02]  /*6270*/  LOP3.LUT R28, RZ, R3, RZ, 0x33, !PT ;  /* 0x00000003ff1c7212 */ /* 0x000fe400078e33ff */
[----:B------:R-:W-:-:S05]  /*6280*/  SEL R18, R31, RZ, !P6 ;  /* 0x000000ff1f127207 */ /* 0x000fca0007000000 */
[----:B------:R-:W-:Y:S01]  /*6290*/  IMAD.IADD R25, R19, 0x1, R18 ;  /* 0x0000000113197824 */ /* 0x000fe200078e0212 */
[----:B-1----:R-:W-:-:S05]  /*62a0*/  IADD3 R23, P6, PT, R12, 0x100, RZ ;  /* 0x000001000c177810 */ /* 0x002fca0007fde0ff */
[----:B------:R-:W-:Y:S02]  /*62b0*/  IMAD.X R26, RZ, RZ, R13, P6 ;  /* 0x000000ffff1a7224 */ /* 0x000fe400030e060d */
[----:B0-----:R-:W-:Y:S01]  /*62c0*/  IMAD.IADD R28, R27, 0x1, R28 ;  /* 0x000000011b1c7824 */ /* 0x001fe200078e021c */
[----:B------:R-:W-:Y:S06]  /*62d0*/  BRA `(.L_x_126) ;  /* 0xffffffe000707947 */ /* 0x000fec000383ffff */
.L_x_64:
[----:B------:R-:W-:Y:S01]  /*62e0*/  BSSY B0, `(.L_x_127) ;  /* 0x0000006000007945 */ /* 0x000fe20003800000 */
[----:B------:R-:W-:Y:S01]  /*62f0*/  PLOP3.LUT P0, PT, P0, PT, PT, 0x8, 0x80 ;  /* 0x000000000080781c */ /* 0x000fe2000070e170 */
[----:B------:R-:W-:-:S12]  /*6300*/  IMAD.MOV.U32 R30, RZ, RZ, -0x1 ;  /* 0xffffffffff1e7424 */ /* 0x000fd800078e00ff */
[----:B------:R-:W-:Y:S05]  /*6310*/  WARPSYNC.COLLECTIVE R30, `(.L_x_128) ;  /* 0x000000001e087348 */ /* 0x000fea0003c00000 */
[----:B------:R-:W-:Y:S01]  /*6320*/  VOTE.ANY P0, P0 ;  /* 0x0000000000ff7806 */ /* 0x000fe20000000100 */
[----:B------:R-:W-:-:S12]  /*6330*/  ENDCOLLECTIVE ;  /* 0x000000000000791b */ /* 0x000fd80003800000 */
.L_x_128:
[----:B------:R-:W-:Y:S05]  /*6340*/  BSYNC B0 ;  /* 0x0000000000007941 */ /* 0x000fea0003800000 */
.L_x_127:
[----:B------:R-:W-:Y:S05]  /*6350*/  BRA `(.L_x_129) ;  /* 0xffffffe000787947 */ /* 0x000fea000383ffff */
.L_x_68:
[----:B------:R-:W-:Y:S01]  /*6360*/  BSSY B0, `(.L_x_130) ;  /* 0x0000006000007945 */ /* 0x000fe20003800000 */
[----:B------:R-:W-:Y:S01]  /*6370*/  PLOP3.LUT P0, PT, P0, PT, PT, 0x8, 0x80 ;  /* 0x000000000080781c */ /* 0x000fe2000070e170 */
[----:B------:R-:W-:-:S12]  /*6380*/  IMAD.MOV.U32 R30, RZ, RZ, -0x1 ;  /* 0xffffffffff1e7424 */ /* 0x000fd800078e00ff */
[----:B------:R-:W-:Y:S05]  /*6390*/  WARPSYNC.COLLECTIVE R30, `(.L_x_131) ;  /* 0x000000001e087348 */ /* 0x000fea0003c00000 */
[----:B------:R-:W-:Y:S01]  /*63a0*/  VOTE.ANY P0, P0 ;  /* 0x0000000000ff7806 */ /* 0x000fe20000000100 */
[----:B------:R-:W-:-:S12]  /*63b0*/  ENDCOLLECTIVE ;  /* 0x000000000000791b */ /* 0x000fd80003800000 */
.L_x_131:
[----:B------:R-:W-:Y:S05]  /*63c0*/  BSYNC B0 ;  /* 0x0000000000007941 */ /* 0x000fea0003800000 */
.L_x_130:
[----:B------:R-:W-:Y:S05]  /*63d0*/  BRA `(.L_x_132) ;  /* 0xffffffe0008c7947 */ /* 0x000fea000383ffff */
.L_x_70:
[----:B------:R-:W-:Y:S01]  /*63e0*/  BSSY B0, `(.L_x_133) ;  /* 0x0000006000007945 */ /* 0x000fe20003800000 */
[----:B------:R-:W-:Y:S01]  /*63f0*/  PLOP3.LUT P6, PT, P6, PT, PT, 0x8, 0x80 ;  /* 0x000000000080781c */ /* 0x000fe200037ce170 */
[----:B------:R-:W-:-:S12]  /*6400*/  IMAD.MOV.U32 R30, RZ, RZ, -0x1 ;  /* 0xffffffffff1e7424 */ /* 0x000fd800078e00ff */
[----:B------:R-:W-:Y:S05]  /*6410*/  WARPSYNC.COLLECTIVE R30, `(.L_x_134) ;  /* 0x000000001e087348 */ /* 0x000fea0003c00000 */
[----:B------:R-:W-:Y:S01]  /*6420*/  VOTE.ANY R30, PT, P6 ;  /* 0x00000000001e7806 */ /* 0x000fe200030e0100 */
[----:B------:R-:W-:Y:S06]  /*6430*/  ENDCOLLECTIVE ;  /* 0x000000000000791b */ /* 0x000fec0003800000 */
.L_x_134:
[----:B------:R-:W-:Y:S05]  /*6440*/  BSYNC B0 ;  /* 0x0000000000007941 */ /* 0x000fea0003800000 */
.L_x_133:
[----:B------:R-:W0:Y:S01]  /*6450*/  S2R R12, SR_GEMASK ;  /* 0x00000000000c7919 */ /* 0x000e220000003c00 */
[----:B------:R-:W-:Y:S02]  /*6460*/  IMAD.MOV.U32 R27, RZ, RZ, R19 ;  /* 0x000000ffff1b7224 */ /* 0x000fe400078e0013 */
[----:B------:R-:W-:Y:S01]  /*6470*/  VIADD R28, R28, 0xffffffe0 ;  /* 0xffffffe01c1c7836 */ /* 0x000fe20000000000 */
[----:B0-----:R-:W-:-:S05]  /*6480*/  LOP3.LUT R30, R30, 0x80000000, R12, 0xec, !PT ;  /* 0x800000001e1e7812 */ /* 0x001fca00078eec0c */
        /* <DEDUP_REMOVED lines=9> */
.L_x_135:
        /* <DEDUP_REMOVED lines=8> */
.L_x_136:
        /* <DEDUP_REMOVED lines=8> */
.L_x_137:
        /* <DEDUP_REMOVED lines=8> */
.L_x_138:
        /* <DEDUP_REMOVED lines=8> */
.L_x_139:
[----:B------:R-:W-:Y:S02]  /*6720*/  SEL R31, R31, RZ, !P0 ;  /* 0x000000ff1f1f7207 */ /* 0x000fe40004000000 */
[----:B------:R-:W-:Y:S02]  /*6730*/  ISETP.NE.AND P0, PT, R18, 0x65, PT ;  /* 0x000000651200780c */ /* 0x000fe40003f05270 */
[----:B------:R-:W-:-:S11]  /*6740*/  IADD3 R25, PT, PT, R19, R31, R25 ;  /* 0x0000001f13197210 */ /* 0x000fd60007ffe019 */
[----:B------:R-:W-:Y:S05]  /*6750*/  WARPSYNC.COLLECTIVE R30, `(.L_x_140) ;  /* 0x000000001e087348 */ /* 0x000fea0003c00000 */
[----:B------:R-:W-:Y:S01]  /*6760*/  VOTE.ALL P0, P0 ;  /* 0x0000000000ff7806 */ /* 0x000fe20000000000 */
[----:B------:R-:W-:-:S12]  /*6770*/  ENDCOLLECTIVE ;  /* 0x000000000000791b */ /* 0x000fd80003800000 */
.L_x_140:
[----:B------:R-:W-:Y:S05]  /*6780*/  BRA `(.L_x_141) ;  /* 0xffffffe000247947 */ /* 0x000fea000383ffff */
.L_x_142:
[----:B------:R-:W-:-:S00]  /*6790*/  BRA `(.L_x_142) ;  /* 0xfffffffc00fc7947 */ /* 0x000fc0000383ffff */
[----:B------:R-:W-:-:S00]  /*67a0*/  NOP ;  /* 0x0000000000007918 */ /* 0x000fc00000000000 */
        /* <DEDUP_REMOVED lines=13> */
.L_x_468:


//--------------------- .text._ZN6thrust24THRUST_300001_SM_1000_NS8cuda_cub4core6detail13_kernel_agentINS1_8__unique9InitAgentIN3cub18CUB_300001_SM_100013ScanTileStateIiLb1EEEPiiEEJSA_mSB_EEEvDpT0_ --------------------------
	.section	.text._ZN6thrust24THRUST_300001_SM_1000_NS8cuda_cub4core6detail13_kernel_agentINS1_8__unique9InitAgentIN3cub18CUB_300001_SM_100013ScanTileStateIiLb1EEEPiiEEJSA_mSB_EEEvDpT0_,"ax",@progbits
	.align	128
        .global         _ZN6thrust24THRUST_300001_SM_1000_NS8cuda_cub4core6detail13_kernel_agentINS1_8__unique9InitAgentIN3cub18CUB_300001_SM_100013ScanTileStateIiLb1EEEPiiEEJSA_mSB_EEEvDpT0_
        .type           _ZN6thrust24THRUST_300001_SM_1000_NS8cuda_cub4core6detail13_kernel_agentINS1_8__unique9InitAgentIN3cub18CUB_300001_SM_100013ScanTileStateIiLb1EEEPiiEEJSA_mSB_EEEvDpT0_,@function
        .size           _ZN6thrust24THRUST_300001_SM_1000_NS8cuda_cub4core6detail13_kernel_agentINS1_8__unique9InitAgentIN3cub18CUB_300001_SM_100013ScanTileStateIiLb1EEEPiiEEJSA_mSB_EEEvDpT0_,(.L_x_469 - _ZN6thrust24THRUST_300001_SM_1000_NS8cuda_cub4core6detail13_kernel_agentINS1_8__unique9InitAgentIN3cub18CUB_300001_SM_100013ScanTileStateIiLb1EEEPiiEEJSA_mSB_EEEvDpT0_)
        .other          _ZN6thrust24THRUST_300001_SM_1000_NS8cuda_cub4core6detail13_kernel_agentINS1_8__unique9InitAgentIN3cub18CUB_300001_SM_100013ScanTileStateIiLb1EEEPiiEEJSA_mSB_EEEvDpT0_,@"STO_CUDA_ENTRY STV_DEFAULT"
_ZN6thrust24THRUST_300001_SM_1000_NS8cuda_cub4core6detail13_kernel_agentINS1_8__unique9InitAgentIN3cub18CUB_300001_SM_100013ScanTileStateIiLb1EEEPiiEEJSA_mSB_EEEvDpT0_:
.text._ZN6thrust24THRUST_300001_SM_1000_NS8cuda_cub4core6detail13_kernel_agentINS1_8__unique9InitAgentIN3cub18CUB_300001_SM_100013ScanTileStateIiLb1EEEPiiEEJSA_mSB_EEEvDpT0_:
[----:B------:R-:W-:Y:S01]  /*0000*/  LDC R1, c[0x0][0x37c] ;  /* 0x0000df00ff017b82 */ /* 0x000fe20000000800 */
[----:B------:R-:W0:Y:S07]  /*0010*/  S2R R0, SR_TID.X ;  /* 0x0000000000007919 */ /* 0x000e2e0000002100 */
[----:B------:R-:W1:Y:S01]  /*0020*/  S2UR UR6, SR_CTAID.X ;  /* 0x00000000000679c3 */ /* 0x000e620000002500 */
[----:B------:R-:W2:Y:S07]  /*0030*/  LDCU UR4, c[0x0][0x388] ;  /* 0x00007100ff0477ac */ /* 0x000eae0008000800 */
[----:B------:R-:W1:Y:S01]  /*0040*/  LDC R7, c[0x0][0x360] ;  /* 0x0000d800ff077b82 */ /* 0x000e620000000800 */
[C---:B0-----:R-:W-:Y:S01]  /*0050*/  ISETP.GT.U32.AND P0, PT, R0.reuse, 0x1f, PT ;  /* 0x0000001f0000780c */ /* 0x041fe20003f04070 */
[----:B-1----:R-:W-:Y:S01]  /*0060*/  IMAD R7, R7, UR6, R0 ;  /* 0x0000000607077c24 */ /* 0x002fe2000f8e0200 */
[----:B------:R-:W-:-:S02]  /*0070*/  LOP3.LUT P2, RZ, R0, UR6, RZ, 0xfc, !PT ;  /* 0x0000000600ff7c12 */ /* 0x000fc4000f84fcff */
[----:B------:R-:W-:Y:S02]  /*0080*/  ISETP.NE.OR P0, PT, RZ, UR6, P0 ;  /* 0x00000006ff007c0c */ /* 0x000fe40008705670 */
[----:B--2---:R-:W-:Y:S01]  /*0090*/  ISETP.GE.AND P1, PT, R7, UR4, PT ;  /* 0x0000000407007c0c */ /* 0x004fe2000bf26270 */
[----:B------:R-:W0:Y:S10]  /*00a0*/  LDCU.64 UR4, c[0x0][0x358] ;  /* 0x00006b00ff0477ac */ /* 0x000e340008000a00 */
[----:B------:R-:W1:Y:S02]  /*00b0*/  @!P0 LDC.64 R4, c[0x0][0x380] ;  /* 0x0000e000ff048b82 */ /* 0x000e640000000a00 */
[----:B------:R-:W-:-:S06]  /*00c0*/  @!P1 MOV R6, 0x63 ;  /* 0x0000006300069802 */ /* 0x000fcc0000000f00 */
[----:B------:R-:W2:Y:S01]  /*00d0*/  @!P1 LDC.64 R2, c[0x0][0x380] ;  /* 0x0000e000ff029b82 */ /* 0x000ea20000000a00 */
[----:B-1----:R-:W-:-:S04]  /*00e0*/  @!P0 IMAD.WIDE.U32 R4, R0, 0x8, R4 ;  /* 0x0000000800048825 */ /* 0x002fc800078e0004 */
[----:B--2---:R-:W-:-:S04]  /*00f0*/  @!P1 IMAD.WIDE R2, R7, 0x8, R2 ;  /* 0x0000000807029825 */ /* 0x004fc800078e0202 */
[----:B------:R-:W-:-:S05]  /*0100*/  IMAD.MOV.U32 R7, RZ, RZ, RZ ;  /* 0x000000ffff077224 */ /* 0x000fca00078e00ff */
[----:B0-----:R0:W-:Y:S04]  /*0110*/  @!P1 STG.E.64 desc[UR4][R2.64+0x100], R6 ;  /* 0x0001000602009986 */ /* 0x0011e8000c101b04 */
[----:B------:R0:W-:Y:S01]  /*0120*/  @!P0 STG.E.64 desc[UR4][R4.64], RZ ;  /* 0x000000ff04008986 */ /* 0x0001e2000c101b04 */
[----:B------:R-:W-:Y:S05]  /*0130*/  @P2 EXIT ;  /* 0x000000000000294d */ /* 0x000fea0003800000 */
[----:B0-----:R-:W0:Y:S02]  /*0140*/  LDC.64 R2, c[0x0][0x390] ;  /* 0x0000e400ff027b82 */ /* 0x001e240000000a00 */
[----:B0-----:R-:W-:Y:S01]  /*0150*/  STG.E desc[UR4][R2.64], RZ ;  /* 0x000000ff02007986 */ /* 0x001fe2000c101904 */
[----:B------:R-:W-:Y:S05]  /*0160*/  EXIT ;  /* 0x000000000000794d */ /* 0x000fea0003800000 */
.L_x_143:
        /* <DEDUP_REMOVED lines=9> */
.L_x_469:


//--------------------- .text._ZN3cub18CUB_300001_SM_10006detail10radix_sort29DeviceRadixSortOnesweepKernelINS1_5radix10policy_hubIlNS0_8NullTypeEyE10Policy1000ELNS0_9SortOrderE0ElS6_yiiNS1_21identity_decomposer_tEEEvPT5_SC_PT3_PKSD_PT1_PKSH_PT2_PKSL_T4_iiT6_ --------------------------
	.section	.text._ZN3cub18CUB_300001_SM_10006detail10radix_sort29DeviceRadixSortOnesweepKernelINS1_5radix10policy_hubIlNS0_8NullTypeEyE10Policy1000ELNS0_9SortOrderE0ElS6_yiiNS1_21identity_decomposer_tEEEvPT5_SC_PT3_PKSD_PT1_PKSH_PT2_PKSL_T4_iiT6_,"ax",@progbits
	.align	128
        .global         _ZN3cub18CUB_300001_SM_10006detail10radix_sort29DeviceRadixSortOnesweepKernelINS1_5radix10policy_hubIlNS0_8NullTypeEyE10Policy1000ELNS0_9SortOrderE0ElS6_yiiNS1_21identity_decomposer_tEEEvPT5_SC_PT3_PKSD_PT1_PKSH_PT2_PKSL_T4_iiT6_
        .type           _ZN3cub18CUB_300001_SM_10006detail10radix_sort29DeviceRadixSortOnesweepKernelINS1_5radix10policy_hubIlNS0_8NullTypeEyE10Policy1000ELNS0_9SortOrderE0ElS6_yiiNS1_21identity_decomposer_tEEEvPT5_SC_PT3_PKSD_PT1_PKSH_PT2_PKSL_T4_iiT6_,@function
        .size           _ZN3cub18CUB_300001_SM_10006detail10radix_sort29DeviceRadixSortOnesweepKernelINS1_5radix10policy_hubIlNS0_8NullTypeEyE10Policy1000ELNS0_9SortOrderE0ElS6_yiiNS1_21identity_decomposer_tEEEvPT5_SC_PT3_PKSD_PT1_PKSH_PT2_PKSL_T4_iiT6_,(.L_x_470 - _ZN3cub18CUB_300001_SM_10006detail10radix_sort29DeviceRadixSortOnesweepKernelINS1_5radix10policy_hubIlNS0_8NullTypeEyE10Policy1000ELNS0_9SortOrderE0ElS6_yiiNS1_21identity_decomposer_tEEEvPT5_SC_PT3_PKSD_PT1_PKSH_PT2_PKSL_T4_iiT6_)
        .other          _ZN3cub18CUB_300001_SM_10006detail10radix_sort29DeviceRadixSortOnesweepKernelINS1_5radix10policy_hubIlNS0_8NullTypeEyE10Policy1000ELNS0_9SortOrderE0ElS6_yiiNS1_21identity_decomposer_tEEEvPT5_SC_PT3_PKSD_PT1_PKSH_PT2_PKSL_T4_iiT6_,@"STO_CUDA_ENTRY STV_DEFAULT"
_ZN3cub18CUB_300001_SM_10006detail10radix_sort29DeviceRadixSortOnesweepKernelINS1_5radix10policy_hubIlNS0_8NullTypeEyE10Policy1000ELNS0_9SortOrderE0ElS6_yiiNS1_21identity_decomposer_tEEEvPT5_SC_PT3_PKSD_PT1_PKSH_PT2_PKSL_T4_iiT6_:
.text._ZN3cub18CUB_300001_SM_10006detail10radix_sort29DeviceRadixSortOnesweepKernelINS1_5radix10policy_hubIlNS0_8NullTypeEyE10Policy1000ELNS0_9SortOrderE0ElS6_yiiNS1_21identity_decomposer_tEEEvPT5_SC_PT3_PKSD_PT1_PKSH_PT2_PKSL_T4_iiT6_:
[----:B------:R-:W-:Y:S01]  /*0000*/  LDC R1, c[0x0][0x37c] ;  /* 0x0000df00ff017b82 */ /* 0x000fe20000000800 */
[----:B------:R-:W0:Y:S01]  /*0010*/  S2R R3, SR_TID.X ;  /* 0x0000000000037919 */ /* 0x000e220000002100 */
[----:B------:R-:W1:Y:S01]  /*0020*/  LDCU.64 UR8, c[0x0][0x358] ;  /* 0x00006b00ff0877ac */ /* 0x000e620008000a00 */
[----:B------:R-:W-:Y:S01]  /*0030*/  BSSY.RECONVERGENT B0, `(.L_x_144) ;  /* 0x000000a000007945 */ /* 0x000fe20003800200 */
[----:B0-----:R-:W-:-:S13]  /*0040*/  ISETP.NE.AND P0, PT, R3, RZ, PT ;  /* 0x000000ff0300720c */ /* 0x001fda0003f05270 */
[----:B-1----:R-:W-:Y:S05]  /*0050*/  @P0 BRA `(.L_x_145) ;  /* 0x00000000001c0947 */ /* 0x002fea0003800000 */
[----:B------:R-:W0:Y:S01]  /*0060*/  LDC.64 R4, c[0x0][0x388] ;  /* 0x0000e200ff047b82 */ /* 0x000e220000000a00 */
[----:B------:R-:W-:-:S05]  /*0070*/  IMAD.MOV.U32 R7, RZ, RZ, 0x1 ;  /* 0x00000001ff077424 */ /* 0x000fca00078e00ff */
[----:B0-----:R-:W2:Y:S02]  /*0080*/  ATOMG.E.ADD.STRONG.GPU PT, R4, desc[UR8][R4.64], R7 ;  /* 0x80000007040479a8 */ /* 0x001ea400081ef108 */
[----:B------:R-:W0:Y:S01]  /*0090*/  S2UR UR5, SR_CgaCtaId ;  /* 0x00000000000579c3 */ /* 0x000e220000008800 */
[----:B------:R-:W-:Y:S02]  /*00a0*/  UMOV UR4, 0x400 ;  /* 0x0000040000047882 */ /* 0x000fe40000000000 */
[----:B0-----:R-:W-:-:S09]  /*00b0*/  ULEA UR4, UR5, UR4, 0x18 ;  /* 0x0000000405047291 */ /* 0x001fd2000f8ec0ff */
[----:B--2---:R0:W-:Y:S03]  /*00c0*/  STS [UR4+0xb400], R4 ;  /* 0x00b40004ff007988 */ /* 0x0041e60008000804 */
.L_x_145:
[----:B------:R-:W-:Y:S05]  /*00d0*/  BSYNC.RECONVERGENT B0 ;  /* 0x0000000000007941 */ /* 0x000fea0003800200 */
.L_x_144:
[----:B------:R-:W1:Y:S08]  /*00e0*/  S2UR UR5, SR_CgaCtaId ;  /* 0x00000000000579c3 */ /* 0x000e700000008800 */
[----:B------:R-:W-:Y:S06]  /*00f0*/  BAR.SYNC.DEFER_BLOCKING 0x0 ;  /* 0x0000000000007b1d */ /* 0x000fec0000010000 */
[----:B------:R-:W-:Y:S01]  /*0100*/  UMOV UR4, 0x400 ;  /* 0x0000040000047882 */ /* 0x000fe20000000000 */
[----:B------:R-:W2:Y:S01]  /*0110*/  S2R R0, SR_LANEID ;  /* 0x0000000000007919 */ /* 0x000ea20000000000 */
[----:B-1----:R-:W-:-:S02]  /*0120*/  ULEA UR6, UR5, UR4, 0x18 ;  /* 0x0000000405067291 */ /* 0x002fc4000f8ec0ff */
[----:B------:R-:W1:Y:S07]  /*0130*/  LDCU UR4, c[0x0][0x3c0] ;  /* 0x00007800ff0477ac */ /* 0x000e6e0008000800 */
[----:B0-----:R-:W0:Y:S02]  /*0140*/  LDS R4, [UR6+0xb400] ;  /* 0x00b40006ff047984 */ /* 0x001e240008000800 */
[----:B0-----:R-:W-:-:S13]  /*0150*/  R2UR UR7, R4 ;  /* 0x00000000040772ca */ /* 0x001fda00000e0000 */
[----:B------:R-:W-:-:S04]  /*0160*/  UIMAD UR5, UR7, 0x1680, URZ ;  /* 0x00001680070578a4 */ /* 0x000fc8000f8e02ff */
[----:B------:R-:W-:Y:S02]  /*0170*/  UIADD3 UR10, UPT, UPT, UR5, 0x1680, URZ ;  /* 0x00001680050a7890 */ /* 0x000fe4000fffe0ff */
[----:B------:R-:W-:Y:S02]  /*0180*/  USHF.R.S32.HI UR11, URZ, 0x1f, UR5 ;  /* 0x0000001fff0b7899 */ /* 0x000fe40008011405 */
[----:B-1----:R-:W-:-:S09]  /*0190*/  UISETP.GT.AND UP0, UPT, UR10, UR4, UPT ;  /* 0x000000040a00728c */ /* 0x002fd2000bf04270 */
[----:B--2---:R-:W-:Y:S05]  /*01a0*/  BRA.U UP0, `(.L_x_146) ;  /* 0x0000000100607547 */ /* 0x004fea000b800000 */
[----:B------:R-:W0:Y:S01]  /*01b0*/  LDCU.64 UR12, c[0x0][0x3a8] ;  /* 0x00007500ff0c77ac */ /* 0x000e220008000a00 */
[C---:B------:R-:W-:Y:S02]  /*01c0*/  LOP3.LUT R4, R3.reuse, 0x1f, RZ, 0xc0, !PT ;  /* 0x0000001f03047812 */ /* 0x040fe400078ec0ff */
[----:B------:R-:W-:-:S05]  /*01d0*/  LOP3.LUT R5, R3, 0x3e0, RZ, 0xc0, !PT ;  /* 0x000003e003057812 */ /* 0x000fca00078ec0ff */
[----:B------:R-:W-:-:S05]  /*01e0*/  IMAD R4, R5, 0xf, R4 ;  /* 0x0000000f05047824 */ /* 0x000fca00078e0204 */
[----:B------:R-:W-:-:S05]  /*01f0*/  IADD3 R4, P0, PT, R4, UR5, RZ ;  /* 0x0000000504047c10 */ /* 0x000fca000ff1e0ff */
[----:B------:R-:W-:Y:S01]  /*0200*/  IMAD.X R5, RZ, RZ, UR11, P0 ;  /* 0x0000000bff057e24 */ /* 0x000fe200080e06ff */
[----:B0-----:R-:W-:-:S04]  /*0210*/  LEA R20, P0, R4, UR12, 0x3 ;  /* 0x0000000c04147c11 */ /* 0x001fc8000f8018ff */
[----:B------:R-:W-:-:S05]  /*0220*/  LEA.HI.X R21, R4, UR13, R5, 0x3, P0 ;  /* 0x0000000d04157c11 */ /* 0x000fca00080f1c05 */
[----:B------:R0:W5:Y:S04]  /*0230*/  LDG.E.64 R36, desc[UR8][R20.64] ;  /* 0x0000000814247981 */ /* 0x000168000c1e1b00 */
        /* <DEDUP_REMOVED lines=13> */
[----:B------:R0:W5:Y:S01]  /*0310*/  LDG.E.64 R12, desc[UR8][R20.64+0xe00] ;  /* 0x000e0008140c7981 */ /* 0x000162000c1e1b00 */
[----:B------:R-:W-:Y:S05]  /*0320*/  BRA `(.L_x_147) ;  /* 0x00000004004c7947 */ /* 0x000fea0003800000 */
.L_x_146:
[C---:B------:R-:W-:Y:S01]  /*0330*/  LOP3.LUT R4, R3.reuse, 0x1f, RZ, 0xc0, !PT ;  /* 0x0000001f03047812 */ /* 0x040fe200078ec0ff */
[----:B------:R-:W0:Y:S01]  /*0340*/  LDCU.64 UR12, c[0x0][0x3a8] ;  /* 0x00007500ff0c77ac */ /* 0x000e220008000a00 */
[----:B------:R-:W-:Y:S01]  /*0350*/  LOP3.LUT R5, R3, 0x3e0, RZ, 0xc0, !PT ;  /* 0x000003e003057812 */ /* 0x000fe200078ec0ff */
[----:B------:R-:W-:Y:S01]  /*0360*/  IMAD.MOV.U32 R36, RZ, RZ, -0x1 ;  /* 0xffffffffff247424 */ /* 0x000fe200078e00ff */
[----:B------:R-:W-:Y:S01]  /*0370*/  UIADD3 UR4, UPT, UPT, -UR5, UR4, URZ ;  /* 0x0000000405047290 */ /* 0x000fe2000fffe1ff */
[----:B------:R-:W-:Y:S02]  /*0380*/  IMAD.MOV.U32 R37, RZ, RZ, 0x7fffffff ;  /* 0x7fffffffff257424 */ /* 0x000fe400078e00ff */
[----:B------:R-:W-:Y:S02]  /*0390*/  IMAD R6, R5, 0xf, R4 ;  /* 0x0000000f05067824 */ /* 0x000fe400078e0204 */
[----:B------:R-:W-:Y:S02]  /*03a0*/  IMAD.MOV.U32 R34, RZ, RZ, -0x1 ;  /* 0xffffffffff227424 */ /* 0x000fe400078e00ff */
[C---:B------:R-:W-:Y:S01]  /*03b0*/  VIADD R4, R6.reuse, 0x20 ;  /* 0x0000002006047836 */ /* 0x040fe20000000000 */
[C---:B------:R-:W-:Y:S01]  /*03c0*/  ISETP.GE.AND P3, PT, R6.reuse, UR4, PT ;  /* 0x0000000406007c0c */ /* 0x040fe2000bf66270 */
[----:B------:R-:W-:-:S02]  /*03d0*/  VIADD R5, R6, 0x40 ;  /* 0x0000004006057836 */ /* 0x000fc40000000000 */
[----:B------:R-:W-:Y:S01]  /*03e0*/  VIADD R7, R6, 0x60 ;  /* 0x0000006006077836 */ /* 0x000fe20000000000 */
[----:B------:R-:W-:Y:S01]  /*03f0*/  ISETP.GE.AND P4, PT, R4, UR4, PT ;  /* 0x0000000404007c0c */ /* 0x000fe2000bf86270 */
[C---:B------:R-:W-:Y:S01]  /*0400*/  VIADD R8, R6.reuse, 0xa0 ;  /* 0x000000a006087836 */ /* 0x040fe20000000000 */
[----:B------:R-:W-:Y:S01]  /*0410*/  IADD3 R4, P0, PT, R6, UR5, RZ ;  /* 0x0000000506047c10 */ /* 0x000fe2000ff1e0ff */
[----:B------:R-:W-:Y:S01]  /*0420*/  IMAD.MOV.U32 R32, RZ, RZ, -0x1 ;  /* 0xffffffffff207424 */ /* 0x000fe200078e00ff */
[----:B------:R-:W-:Y:S01]  /*0430*/  ISETP.GE.AND P5, PT, R5, UR4, PT ;  /* 0x0000000405007c0c */ /* 0x000fe2000bfa6270 */
[----:B------:R-:W-:Y:S01]  /*0440*/  IMAD.MOV.U32 R33, RZ, RZ, 0x7fffffff ;  /* 0x7fffffffff217424 */ /* 0x000fe200078e00ff */
[----:B0-----:R-:W-:Y:S01]  /*0450*/  LEA R20, P2, R4, UR12, 0x3 ;  /* 0x0000000c04147c11 */ /* 0x001fe2000f8418ff */
[----:B------:R-:W-:Y:S01]  /*0460*/  IMAD.X R5, RZ, RZ, UR11, P0 ;  /* 0x0000000bff057e24 */ /* 0x000fe200080e06ff */
[----:B------:R-:W-:Y:S01]  /*0470*/  ISETP.GE.AND P6, PT, R7, UR4, PT ;  /* 0x0000000407007c0c */ /* 0x000fe2000bfc6270 */
[----:B------:R-:W-:Y:S01]  /*0480*/  VIADD R7, R6, 0x80 ;  /* 0x0000008006077836 */ /* 0x000fe20000000000 */
[----:B------:R-:W-:Y:S01]  /*0490*/  ISETP.GE.AND P1, PT, R8, UR4, PT ;  /* 0x0000000408007c0c */ /* 0x000fe2000bf26270 */
[----:B------:R-:W-:Y:S01]  /*04a0*/  VIADD R9, R6, 0xc0 ;  /* 0x000000c006097836 */ /* 0x000fe20000000000 */
[----:B------:R-:W-:Y:S01]  /*04b0*/  LEA.HI.X R21, R4, UR13, R5, 0x3, P2 ;  /* 0x0000000d04157c11 */ /* 0x000fe200090f1c05 */
[----:B------:R-:W-:Y:S01]  /*04c0*/  VIADD R4, R6, 0xe0 ;  /* 0x000000e006047836 */ /* 0x000fe20000000000 */
[----:B------:R-:W-:Y:S01]  /*04d0*/  ISETP.GE.AND P0, PT, R7, UR4, PT ;  /* 0x0000000407007c0c */ /* 0x000fe2000bf06270 */
[----:B------:R-:W-:Y:S01]  /*04e0*/  IMAD.MOV.U32 R35, RZ, RZ, 0x7fffffff ;  /* 0x7fffffffff237424 */ /* 0x000fe200078e00ff */
[----:B------:R-:W-:Y:S01]  /*04f0*/  ISETP.GE.AND P2, PT, R9, UR4, PT ;  /* 0x0000000409007c0c */ /* 0x000fe2000bf46270 */
[----:B------:R1:W5:Y:S01]  /*0500*/  @!P3 LDG.E.64 R36, desc[UR8][R20.64] ;  /* 0x000000081424b981 */ /* 0x000362000c1e1b00 */
[----:B------:R-:W-:Y:S01]  /*0510*/  ISETP.GE.AND P3, PT, R4, UR4, PT ;  /* 0x0000000404007c0c */ /* 0x000fe2000bf66270 */
[----:B------:R-:W-:-:S02]  /*0520*/  VIADD R4, R6, 0x120 ;  /* 0x0000012006047836 */ /* 0x000fc40000000000 */
[----:B------:R-:W-:Y:S01]  /*0530*/  IMAD.MOV.U32 R28, RZ, RZ, -0x1 ;  /* 0xffffffffff1c7424 */ /* 0x000fe200078e00ff */
[----:B------:R1:W5:Y:S01]  /*0540*/  @!P5 LDG.E.64 R32, desc[UR8][R20.64+0x200] ;  /* 0x000200081420d981 */ /* 0x000362000c1e1b00 */
[----:B------:R-:W-:Y:S01]  /*0550*/  IMAD.MOV.U32 R29, RZ, RZ, 0x7fffffff ;  /* 0x7fffffffff1d7424 */ /* 0x000fe200078e00ff */
[----:B------:R-:W-:Y:S01]  /*0560*/  ISETP.GE.AND P5, PT, R4, UR4, PT ;  /* 0x0000000404007c0c */ /* 0x000fe2000bfa6270 */
[C---:B------:R-:W-:Y:S01]  /*0570*/  VIADD R5, R6.reuse, 0x100 ;  /* 0x0000010006057836 */ /* 0x040fe20000000000 */
[----:B------:R1:W5:Y:S01]  /*0580*/  @!P4 LDG.E.64 R34, desc[UR8][R20.64+0x100] ;  /* 0x000100081422c981 */ /* 0x000362000c1e1b00 */
[----:B------:R-:W-:Y:S02]  /*0590*/  VIADD R4, R6, 0x160 ;  /* 0x0000016006047836 */ /* 0x000fe40000000000 */
[----:B------:R-:W-:Y:S01]  /*05a0*/  IMAD.MOV.U32 R30, RZ, RZ, -0x1 ;  /* 0xffffffffff1e7424 */ /* 0x000fe200078e00ff */
[----:B------:R1:W5:Y:S01]  /*05b0*/  @!P0 LDG.E.64 R28, desc[UR8][R20.64+0x400] ;  /* 0x00040008141c8981 */ /* 0x000362000c1e1b00 */
[----:B------:R-:W-:Y:S01]  /*05c0*/  IMAD.MOV.U32 R31, RZ, RZ, 0x7fffffff ;  /* 0x7fffffffff1f7424 */ /* 0x000fe200078e00ff */
[----:B------:R-:W-:Y:S01]  /*05d0*/  ISETP.GE.AND P4, PT, R5, UR4, PT ;  /* 0x0000000405007c0c */ /* 0x000fe2000bf86270 */
[----:B------:R-:W-:Y:S01]  /*05e0*/  IMAD.MOV.U32 R26, RZ, RZ, -0x1 ;  /* 0xffffffffff1a7424 */ /* 0x000fe200078e00ff */
[----:B------:R-:W-:Y:S01]  /*05f0*/  ISETP.GE.AND P0, PT, R4, UR4, PT ;  /* 0x0000000404007c0c */ /* 0x000fe2000bf06270 */
[----:B------:R-:W-:-:S02]  /*0600*/  IMAD.MOV.U32 R27, RZ, RZ, 0x7fffffff ;  /* 0x7fffffffff1b7424 */ /* 0x000fc400078e00ff */
        /* <DEDUP_REMOVED lines=12> */
[----:B------:R-:W-:-:S03]  /*06d0*/  VIADD R4, R6, 0x1c0 ;  /* 0x000001c006047836 */ /* 0x000fc60000000000 */
[----:B------:R1:W5:Y:S01]  /*06e0*/  @!P3 LDG.E.64 R18, desc[UR8][R20.64+0x700] ;  /* 0x000700081412b981 */ /* 0x000362000c1e1b00 */
[----:B------:R-:W-:Y:S02]  /*06f0*/  ISETP.GE.AND P2, PT, R5, UR4, PT ;  /* 0x0000000405007c0c */ /* 0x000fe4000bf46270 */
[----:B------:R-:W-:Y:S01]  /*0700*/  ISETP.GE.AND P3, PT, R4, UR4, PT ;  /* 0x0000000404007c0c */ /* 0x000fe2000bf66270 */
[----:B------:R-:W-:Y:S02]  /*0710*/  IMAD.MOV.U32 R16, RZ, RZ, -0x1 ;  /* 0xffffffffff107424 */ /* 0x000fe400078e00ff */
[----:B------:R-:W-:Y:S02]  /*0720*/  IMAD.MOV.U32 R17, RZ, RZ, 0x7fffffff ;  /* 0x7fffffffff117424 */ /* 0x000fe400078e00ff */
[----:B------:R-:W-:Y:S02]  /*0730*/  IMAD.MOV.U32 R24, RZ, RZ, -0x1 ;  /* 0xffffffffff187424 */ /* 0x000fe400078e00ff */
[----:B------:R-:W-:-:S02]  /*0740*/  IMAD.MOV.U32 R25, RZ, RZ, 0x7fffffff ;  /* 0x7fffffffff197424 */ /* 0x000fc400078e00ff */
[----:B------:R-:W-:Y:S01]  /*0750*/  IMAD.MOV.U32 R10, RZ, RZ, -0x1 ;  /* 0xffffffffff0a7424 */ /* 0x000fe200078e00ff */
[----:B------:R1:W5:Y:S01]  /*0760*/  @!P4 LDG.E.64 R16, desc[UR8][R20.64+0x800] ;  /* 0x000800081410c981 */ /* 0x000362000c1e1b00 */
[----:B------:R-:W-:Y:S02]  /*0770*/  IMAD.MOV.U32 R11, RZ, RZ, 0x7fffffff ;  /* 0x7fffffffff0b7424 */ /* 0x000fe400078e00ff */
[----:B------:R-:W-:Y:S01]  /*0780*/  IMAD.MOV.U32 R8, RZ, RZ, -0x1 ;  /* 0xffffffffff087424 */ /* 0x000fe200078e00ff */
[----:B------:R1:W5:Y:S01]  /*0790*/  @!P5 LDG.E.64 R24, desc[UR8][R20.64+0x900] ;  /* 0x000900081418d981 */ /* 0x000362000c1e1b00 */
[----:B------:R-:W-:Y:S02]  /*07a0*/  IMAD.MOV.U32 R9, RZ, RZ, 0x7fffffff ;  /* 0x7fffffffff097424 */ /* 0x000fe400078e00ff */
[----:B------:R-:W-:Y:S01]  /*07b0*/  IMAD.MOV.U32 R6, RZ, RZ, -0x1 ;  /* 0xffffffffff067424 */ /* 0x000fe200078e00ff */
[----:B------:R1:W5:Y:S01]  /*07c0*/  @!P6 LDG.E.64 R10, desc[UR8][R20.64+0xa00] ;  /* 0x000a0008140ae981 */ /* 0x000362000c1e1b00 */
[----:B------:R-:W-:-:S02]  /*07d0*/  IMAD.MOV.U32 R7, RZ, RZ, 0x7fffffff ;  /* 0x7fffffffff077424 */ /* 0x000fc400078e00ff */
[----:B------:R-:W-:Y:S01]  /*07e0*/  IMAD.MOV.U32 R4, RZ, RZ, -0x1 ;  /* 0xffffffffff047424 */ /* 0x000fe200078e00ff */
[----:B------:R1:W5:Y:S01]  /*07f0*/  @!P0 LDG.E.64 R8, desc[UR8][R20.64+0xb00] ;  /* 0x000b000814088981 */ /* 0x000362000c1e1b00 */
[----:B------:R-:W-:Y:S02]  /*0800*/  IMAD.MOV.U32 R5, RZ, RZ, 0x7fffffff ;  /* 0x7fffffffff057424 */ /* 0x000fe400078e00ff */
[----:B------:R-:W-:Y:S01]  /*0810*/  IMAD.MOV.U32 R12, RZ, RZ, -0x1 ;  /* 0xffffffffff0c7424 */ /* 0x000fe200078e00ff */
[----:B------:R1:W5:Y:S01]  /*0820*/  @!P1 LDG.E.64 R6, desc[UR8][R20.64+0xc00] ;  /* 0x000c000814069981 */ /* 0x000362000c1e1b00 */
[----:B------:R-:W-:-:S03]  /*0830*/  IMAD.MOV.U32 R13, RZ, RZ, 0x7fffffff ;  /* 0x7fffffffff0d7424 */ /* 0x000fc600078e00ff */
[----:B------:R1:W5:Y:S04]  /*0840*/  @!P2 LDG.E.64 R4, desc[UR8][R20.64+0xd00] ;  /* 0x000d00081404a981 */ /* 0x000368000c1e1b00 */
[----:B------:R1:W5:Y:S02]  /*0850*/  @!P3 LDG.E.64 R12, desc[UR8][R20.64+0xe00] ;  /* 0x000e0008140cb981 */ /* 0x000364000c1e1b00 */
.L_x_147:
[----:B01----:R-:W-:Y:S01]  /*0860*/  VIMNMX R21, PT, PT, R0, 0xe0, !PT ;  /* 0x000000e000157848 */ /* 0x003fe20007fe0100 */
[----:B------:R-:W0:Y:S01]  /*0870*/  LDCU UR4, c[0x0][0x3c8] ;  /* 0x00007900ff0477ac */ /* 0x000e220008000800 */
[----:B------:R-:W-:Y:S01]  /*0880*/  SHF.R.U32.HI R20, RZ, 0x5, R3 ;  /* 0x00000005ff147819 */ /* 0x000fe20000011603 */
[----:B------:R-:W-:Y:S01]  /*0890*/  BSSY.RECONVERGENT B0, `(.L_x_148) ;  /* 0x0000028000007945 */ /* 0x000fe20003800200 */
[--C-:B------:R-:W-:Y:S01]  /*08a0*/  IADD3 R21, PT, PT, R21, 0x1f, -R0.reuse ;  /* 0x0000001f15157810 */ /* 0x100fe20007ffe800 */
[----:B------:R-:W-:Y:S01]  /*08b0*/  UMOV UR5, 0xffffffff ;  /* 0xffffffff00057882 */ /* 0x000fe20000000000 */
[----:B-----5:R-:W-:Y:S01]  /*08c0*/  LOP3.LUT R71, R15, 0x80000000, RZ, 0x3c, !PT ;  /* 0x800000000f477812 */ /* 0x020fe200078e3cff */
[----:B------:R-:W-:Y:S01]  /*08d0*/  IMAD.MOV.U32 R23, RZ, RZ, R0 ;  /* 0x000000ffff177224 */ /* 0x000fe200078e0000 */
[C---:B------:R-:W-:Y:S02]  /*08e0*/  ISETP.GE.U32.AND P0, PT, R21.reuse, 0x1e0, PT ;  /* 0x000001e01500780c */ /* 0x040fe40003f06070 */
[----:B------:R-:W-:Y:S01]  /*08f0*/  LEA.HI R22, R21, 0x1, RZ, 0x1b ;  /* 0x0000000115167811 */ /* 0x000fe200078fd8ff */
[----:B------:R-:W-:Y:S01]  /*0900*/  IMAD.SHL.U32 R21, R20, 0x400, RZ ;  /* 0x0000040014157824 */ /* 0x000fe200078e00ff */
[----:B------:R-:W-:-:S02]  /*0910*/  LOP3.LUT R69, R19, 0x80000000, RZ, 0x3c, !PT ;  /* 0x8000000013457812 */ /* 0x000fc400078e3cff */
[----:B------:R-:W-:-:S04]  /*0920*/  LOP3.LUT R40, R22, 0xf, RZ, 0xc0, !PT ;  /* 0x0000000f16287812 */ /* 0x000fc800078ec0ff */
[----:B------:R-:W-:Y:S01]  /*0930*/  ISETP.NE.AND P1, PT, R40, RZ, PT ;  /* 0x000000ff2800720c */ /* 0x000fe20003f25270 */
[----:B0-----:R-:W-:Y:S02]  /*0940*/  USHF.L.U32 UR4, UR5, UR4, URZ ;  /* 0x0000000405047299 */ /* 0x001fe400080006ff */
[----:B------:R-:W-:Y:S10]  /*0950*/  @!P0 BRA `(.L_x_149) ;  /* 0x00000000006c8947 */ /* 0x000ff40003800000 */
[----:B------:R-:W-:Y:S01]  /*0960*/  IMAD R38, R0, 0x4, R21 ;  /* 0x0000000400267824 */ /* 0x000fe200078e0215 */
[----:B------:R-:W-:Y:S01]  /*0970*/  LOP3.LUT R20, R22, 0xffffff0, RZ, 0xc0, !PT ;  /* 0x0ffffff016147812 */ /* 0x000fe200078ec0ff */
[----:B------:R-:W-:Y:S02]  /*0980*/  IMAD.U32 R39, RZ, RZ, UR6 ;  /* 0x00000006ff277e24 */ /* 0x000fe4000f8e00ff */
[----:B------:R-:W-:Y:S02]  /*0990*/  IMAD.MOV.U32 R23, RZ, RZ, R0 ;  /* 0x000000ffff177224 */ /* 0x000fe400078e0000 */
[----:B------:R-:W-:Y:S01]  /*09a0*/  IMAD.MOV R20, RZ, RZ, -R20 ;  /* 0x000000ffff147224 */ /* 0x000fe200078e0a14 */
[----:B------:R-:W-:-:S07]  /*09b0*/  IADD3 R38, PT, PT, R38, 0x400, R39 ;  /* 0x0000040026267810 */ /* 0x000fce0007ffe027 */
.L_x_150:
[----:B------:R-:W-:Y:S01]  /*09c0*/  VIADD R20, R20, 0x10 ;  /* 0x0000001014147836 */ /* 0x000fe20000000000 */
[----:B------:R-:W-:Y:S01]  /*09d0*/  STS [R38+-0x400], RZ ;  /* 0xfffc00ff26007388 */ /* 0x000fe20000000800 */
[----:B------:R-:W-:-:S03]  /*09e0*/  VIADD R23, R23, 0x200 ;  /* 0x0000020017177836 */ /* 0x000fc60000000000 */
[----:B------:R-:W-:Y:S01]  /*09f0*/  ISETP.NE.AND P0, PT, R20, RZ, PT ;  /* 0x000000ff1400720c */ /* 0x000fe20003f05270 */
[----:B------:R-:W-:Y:S04]  /*0a00*/  STS [R38+-0x380], RZ ;  /* 0xfffc80ff26007388 */ /* 0x000fe80000000800 */
[----:B------:R-:W-:Y:S04]  /*0a10*/  STS [R38+-0x300], RZ ;  /* 0xfffd00ff26007388 */ /* 0x000fe80000000800 */
[----:B------:R-:W-:Y:S04]  /*0a20*/  STS [R38+-0x280], RZ ;  /* 0xfffd80ff26007388 */ /* 0x000fe80000000800 */
[----:B------:R-:W-:Y:S04]  /*0a30*/  STS [R38+-0x200], RZ ;  /* 0xfffe00ff26007388 */ /* 0x000fe80000000800 */
[----:B------:R-:W-:Y:S04]  /*0a40*/  STS [R38+-0x180], RZ ;  /* 0xfffe80ff26007388 */ /* 0x000fe80000000800 */
[----:B------:R-:W-:Y:S04]  /*0a50*/  STS [R38+-0x100], RZ ;  /* 0xffff00ff26007388 */ /* 0x000fe80000000800 */
[----:B------:R-:W-:Y:S04]  /*0a60*/  STS [R38+-0x80], RZ ;  /* 0xffff80ff26007388 */ /* 0x000fe80000000800 */
[----:B------:R-:W-:Y:S04]  /*0a70*/  STS [R38], RZ ;  /* 0x000000ff26007388 */ /* 0x000fe80000000800 */
[----:B------:R-:W-:Y:S04]  /*0a80*/  STS [R38+0x80], RZ ;  /* 0x000080ff26007388 */ /* 0x000fe80000000800 */
[----:B------:R-:W-:Y:S04]  /*0a90*/  STS [R38+0x100], RZ ;  /* 0x000100ff26007388 */ /* 0x000fe80000000800 */
[----:B------:R-:W-:Y:S04]  /*0aa0*/  STS [R38+0x180], RZ ;  /* 0x000180ff26007388 */ /* 0x000fe80000000800 */
[----:B------:R-:W-:Y:S04]  /*0ab0*/  STS [R38+0x200], RZ ;  /* 0x000200ff26007388 */ /* 0x000fe80000000800 */
[----:B------:R-:W-:Y:S04]  /*0ac0*/  STS [R38+0x280], RZ ;  /* 0x000280ff26007388 */ /* 0x000fe80000000800 */
[----:B------:R-:W-:Y:S04]  /*0ad0*/  STS [R38+0x300], RZ ;  /* 0x000300ff26007388 */ /* 0x000fe80000000800 */
[----:B------:R0:W-:Y:S02]  /*0ae0*/  STS [R38+0x380], RZ ;  /* 0x000380ff26007388 */ /* 0x0001e40000000800 */
[----:B0-----:R-:W-:Y:S01]  /*0af0*/  VIADD R38, R38, 0x800 ;  /* 0x0000080026267836 */ /* 0x001fe20000000000 */
[----:B------:R-:W-:Y:S06]  /*0b00*/  @P0 BRA `(.L_x_150) ;  /* 0xfffffffc00ac0947 */ /* 0x000fec000383ffff */
.L_x_149:
[----:B------:R-:W-:Y:S05]  /*0b10*/  BSYNC.RECONVERGENT B0 ;  /* 0x0000000000007941 */ /* 0x000fea0003800200 */
.L_x_148:
[----:B------:R-:W-:Y:S01]  /*0b20*/  BSSY.RECONVERGENT B0, `(.L_x_151) ;  /* 0x0000027000007945 */ /* 0x000fe20003800200 */
[----:B------:R-:W-:Y:S01]  /*0b30*/  LOP3.LUT R67, R17, 0x80000000, RZ, 0x3c, !PT ;  /* 0x8000000011437812 */ /* 0x000fe200078e3cff */
[----:B------:R-:W-:Y:S02]  /*0b40*/  VIADD R58, R21, UR6 ;  /* 0x00000006153a7c36 */ /* 0x000fe40008000000 */
[----:B------:R-:W-:Y:S05]  /*0b50*/  @!P1 BRA `(.L_x_152) ;  /* 0x00000000008c9947 */ /* 0x000fea0003800000 */
[----:B------:R-:W-:Y:S01]  /*0b60*/  ISETP.GE.U32.AND P0, PT, R40, 0x8, PT ;  /* 0x000000082800780c */ /* 0x000fe20003f06070 */
[----:B------:R-:W-:Y:S01]  /*0b70*/  BSSY.RECONVERGENT B1, `(.L_x_153) ;  /* 0x000000e000017945 */ /* 0x000fe20003800200 */
[----:B------:R-:W-:-:S04]  /*0b80*/  LOP3.LUT R38, R22, 0x7, RZ, 0xc0, !PT ;  /* 0x0000000716267812 */ /* 0x000fc800078ec0ff */
[----:B------:R-:W-:-:S07]  /*0b90*/  ISETP.NE.AND P1, PT, R38, RZ, PT ;  /* 0x000000ff2600720c */ /* 0x000fce0003f25270 */
[----:B------:R-:W-:Y:S06]  /*0ba0*/  @!P0 BRA `(.L_x_154) ;  /* 0x0000000000288947 */ /* 0x000fec0003800000 */
[C---:B------:R-:W-:Y:S02]  /*0bb0*/  IMAD R20, R23.reuse, 0x4, R58 ;  /* 0x0000000417147824 */ /* 0x040fe400078e023a */
[----:B------:R-:W-:-:S03]  /*0bc0*/  VIADD R23, R23, 0x100 ;  /* 0x0000010017177836 */ /* 0x000fc60000000000 */
[----:B------:R0:W-:Y:S04]  /*0bd0*/  STS [R20], RZ ;  /* 0x000000ff14007388 */ /* 0x0001e80000000800 */
[----:B------:R0:W-:Y:S04]  /*0be0*/  STS [R20+0x80], RZ ;  /* 0x000080ff14007388 */ /* 0x0001e80000000800 */
[----:B------:R0:W-:Y:S04]  /*0bf0*/  STS [R20+0x100], RZ ;  /* 0x000100ff14007388 */ /* 0x0001e80000000800 */
[----:B------:R0:W-:Y:S04]  /*0c00*/  STS [R20+0x180], RZ ;  /* 0x000180ff14007388 */ /* 0x0001e80000000800 */
[----:B------:R0:W-:Y:S04]  /*0c10*/  STS [R20+0x200], RZ ;  /* 0x000200ff14007388 */ /* 0x0001e80000000800 */
[----:B------:R0:W-:Y:S04]  /*0c20*/  STS [R20+0x280], RZ ;  /* 0x000280ff14007388 */ /* 0x0001e80000000800 */
[----:B------:R0:W-:Y:S04]  /*0c30*/  STS [R20+0x300], RZ ;  /* 0x000300ff14007388 */ /* 0x0001e80000000800 */
[----:B------:R0:W-:Y:S02]  /*0c40*/  STS [R20+0x380], RZ ;  /* 0x000380ff14007388 */ /* 0x0001e40000000800 */
.L_x_154:
[----:B------:R-:W-:Y:S05]  /*0c50*/  BSYNC.RECONVERGENT B1 ;  /* 0x0000000000017941 */ /* 0x000fea0003800200 */
.L_x_153:
[----:B------:R-:W-:Y:S05]  /*0c60*/  @!P1 BRA `(.L_x_152) ;  /* 0x0000000000489947 */ /* 0x000fea0003800000 */
[----:B------:R-:W-:Y:S02]  /*0c70*/  ISETP.GE.U32.AND P0, PT, R38, 0x4, PT ;  /* 0x000000042600780c */ /* 0x000fe40003f06070 */
[----:B------:R-:W-:-:S04]  /*0c80*/  LOP3.LUT R22, R22, 0x3, RZ, 0xc0, !PT ;  /* 0x0000000316167812 */ /* 0x000fc800078ec0ff */
[----:B------:R-:W-:-:S07]  /*0c90*/  ISETP.NE.AND P1, PT, R22, RZ, PT ;  /* 0x000000ff1600720c */ /* 0x000fce0003f25270 */
[C---:B0-----:R-:W-:Y:S02]  /*0ca0*/  @P0 IMAD R20, R23.reuse, 0x4, R58 ;  /* 0x0000000417140824 */ /* 0x041fe400078e023a */
[----:B------:R-:W-:-:S03]  /*0cb0*/  @P0 VIADD R23, R23, 0x80 ;  /* 0x0000008017170836 */ /* 0x000fc60000000000 */
[----:B------:R1:W-:Y:S04]  /*0cc0*/  @P0 STS [R20], RZ ;  /* 0x000000ff14000388 */ /* 0x0003e80000000800 */
[----:B------:R1:W-:Y:S04]  /*0cd0*/  @P0 STS [R20+0x80], RZ ;  /* 0x000080ff14000388 */ /* 0x0003e80000000800 */
[----:B------:R1:W-:Y:S04]  /*0ce0*/  @P0 STS [R20+0x100], RZ ;  /* 0x000100ff14000388 */ /* 0x0003e80000000800 */
[----:B------:R1:W-:Y:S01]  /*0cf0*/  @P0 STS [R20+0x180], RZ ;  /* 0x000180ff14000388 */ /* 0x0003e20000000800 */
[----:B------:R-:W-:Y:S05]  /*0d00*/  @!P1 BRA `(.L_x_152) ;  /* 0x0000000000209947 */ /* 0x000fea0003800000 */
[----:B------:R-:W-:Y:S02]  /*0d10*/  IMAD R21, R23, 0x4, R21 ;  /* 0x0000000417157824 */ /* 0x000fe400078e0215 */
[----:B------:R-:W-:Y:S02]  /*0d20*/  IMAD.MOV R22, RZ, RZ, -R22 ;  /* 0x000000ffff167224 */ /* 0x000fe400078e0a16 */
[----:B------:R-:W-:-:S07]  /*0d30*/  VIADD R21, R21, UR6 ;  /* 0x0000000615157c36 */ /* 0x000fce0008000000 */
.L_x_155:
[----:B------:R-:W-:Y:S01]  /*0d40*/  VIADD R22, R22, 0x1 ;  /* 0x0000000116167836 */ /* 0x000fe20000000000 */
[----:B------:R0:W-:Y:S04]  /*0d50*/  STS [R21], RZ ;  /* 0x000000ff15007388 */ /* 0x0001e80000000800 */
[----:B------:R-:W-:Y:S01]  /*0d60*/  ISETP.NE.AND P0, PT, R22, RZ, PT ;  /* 0x000000ff1600720c */ /* 0x000fe20003f05270 */
[----:B0-----:R-:W-:-:S12]  /*0d70*/  VIADD R21, R21, 0x80 ;  /* 0x0000008015157836 */ /* 0x001fd80000000000 */
[----:B------:R-:W-:Y:S05]  /*0d80*/  @P0 BRA `(.L_x_155) ;  /* 0xfffffffc00ec0947 */ /* 0x000fea000383ffff */
.L_x_152:
[----:B------:R-:W-:Y:S05]  /*0d90*/  BSYNC.RECONVERGENT B0 ;  /* 0x0000000000007941 */ /* 0x000fea0003800200 */
.L_x_151:
[----:B------:R-:W2:Y:S01]  /*0da0*/  LDCU UR5, c[0x0][0x3c4] ;  /* 0x00007880ff0577ac */ /* 0x000ea20008000800 */
[----:B------:R-:W-:Y:S01]  /*0db0*/  LOP3.LUT R39, R37, 0x80000000, RZ, 0x3c, !PT ;  /* 0x8000000025277812 */ /* 0x000fe200078e3cff */
[----:B------:R-:W-:Y:S01]  /*0dc0*/  BSSY.RECONVERGENT B0, `(.L_x_156) ;  /* 0x0000074000007945 */ /* 0x000fe20003800200 */
[----:B------:R-:W-:Y:S01]  /*0dd0*/  LOP3.LUT R41, R35, 0x80000000, RZ, 0x3c, !PT ;  /* 0x8000000023297812 */ /* 0x000fe200078e3cff */
[----:B------:R-:W-:Y:S01]  /*0de0*/  IMAD.U32 R91, RZ, RZ, UR7 ;  /* 0x00000007ff5b7e24 */ /* 0x000fe2000f8e00ff */
[----:B------:R-:W-:Y:S02]  /*0df0*/  LOP3.LUT R43, R33, 0x80000000, RZ, 0x3c, !PT ;  /* 0x80000000212b7812 */ /* 0x000fe400078e3cff */
[----:B------:R-:W-:Y:S02]  /*0e00*/  LOP3.LUT R45, R31, 0x80000000, RZ, 0x3c, !PT ;  /* 0x800000001f2d7812 */ /* 0x000fe400078e3cff */
[----:B------:R-:W-:Y:S02]  /*0e10*/  LOP3.LUT R47, R29, 0x80000000, RZ, 0x3c, !PT ;  /* 0x800000001d2f7812 */ /* 0x000fe400078e3cff */
[----:B------:R-:W-:-:S02]  /*0e20*/  LOP3.LUT R49, R27, 0x80000000, RZ, 0x3c, !PT ;  /* 0x800000001b317812 */ /* 0x000fc400078e3cff */
[----:B------:R-:W-:Y:S02]  /*0e30*/  LOP3.LUT R61, R11, 0x80000000, RZ, 0x3c, !PT ;  /* 0x800000000b3d7812 */ /* 0x000fe400078e3cff */
[----:B------:R-:W-:Y:S02]  /*0e40*/  LOP3.LUT R65, R9, 0x80000000, RZ, 0x3c, !PT ;  /* 0x8000000009417812 */ /* 0x000fe400078e3cff */
[----:B------:R-:W-:Y:S02]  /*0e50*/  LOP3.LUT R63, R7, 0x80000000, RZ, 0x3c, !PT ;  /* 0x80000000073f7812 */ /* 0x000fe400078e3cff */
[----:B--2---:R-:W-:Y:S02]  /*0e60*/  SHF.R.U64 R73, R36, UR5, R39 ;  /* 0x0000000524497c19 */ /* 0x004fe40008001227 */
[----:B------:R-:W-:Y:S02]  /*0e70*/  SHF.R.U64 R21, R34, UR5, R41 ;  /* 0x0000000522157c19 */ /* 0x000fe40008001229 */
[----:B------:R-:W-:-:S02]  /*0e80*/  LOP3.LUT R73, R73, UR4, RZ, 0x30, !PT ;  /* 0x0000000449497c12 */ /* 0x000fc4000f8e30ff */
[----:B------:R-:W-:Y:S02]  /*0e90*/  SHF.R.U64 R23, R32, UR5, R43 ;  /* 0x0000000520177c19 */ /* 0x000fe4000800122b */
[----:B------:R-:W-:Y:S01]  /*0ea0*/  SHF.R.U64 R51, R30, UR5, R45 ;  /* 0x000000051e337c19 */ /* 0x000fe2000800122d */
[----:B01----:R-:W-:Y:S01]  /*0eb0*/  IMAD R20, R73, 0x4, R58 ;  /* 0x0000000449147824 */ /* 0x003fe200078e023a */
[----:B------:R-:W-:Y:S01]  /*0ec0*/  LOP3.LUT R21, R21, UR4, RZ, 0x30, !PT ;  /* 0x0000000415157c12 */ /* 0x000fe2000f8e30ff */
[----:B------:R-:W-:Y:S01]  /*0ed0*/  NOP ;  /* 0x0000000000007918 */ /* 0x000fe20000000000 */
[----:B------:R-:W-:-:S03]  /*0ee0*/  LOP3.LUT R23, R23, UR4, RZ, 0x30, !PT ;  /* 0x0000000417177c12 */ /* 0x000fc6000f8e30ff */
[--C-:B------:R-:W-:Y:S01]  /*0ef0*/  IMAD R21, R21, 0x4, R58.reuse ;  /* 0x0000000415157824 */ /* 0x100fe200078e023a */
[----:B------:R-:W-:Y:S01]  /*0f00*/  LOP3.LUT R51, R51, UR4, RZ, 0x30, !PT ;  /* 0x0000000433337c12 */ /* 0x000fe2000f8e30ff */
[----:B------:R0:W-:Y:S01]  /*0f10*/  ATOMS.POPC.INC.32 RZ, [R20+URZ] ;  /* 0x0000000014ff7f8c */ /* 0x0001e2000d8000ff */
[----:B------:R-:W-:Y:S01]  /*0f20*/  SHF.R.U64 R53, R28, UR5, R47 ;  /* 0x000000051c357c19 */ /* 0x000fe2000800122f */
[--C-:B------:R-:W-:Y:S01]  /*0f30*/  IMAD R23, R23, 0x4, R58.reuse ;  /* 0x0000000417177824 */ /* 0x100fe200078e023a */
[----:B------:R-:W-:Y:S01]  /*0f40*/  SHF.R.U64 R55, R26, UR5, R49 ;  /* 0x000000051a377c19 */ /* 0x000fe20008001231 */
[----:B------:R-:W-:Y:S01]  /*0f50*/  ATOMS.POPC.INC.32 RZ, [R21+URZ] ;  /* 0x0000000015ff7f8c */ /* 0x000fe2000d8000ff */
[----:B------:R-:W-:Y:S02]  /*0f60*/  SHF.R.U64 R71, R14, UR5, R71 ;  /* 0x000000050e477c19 */ /* 0x000fe40008001247 */
[----:B------:R-:W-:Y:S01]  /*0f70*/  LOP3.LUT R53, R53, UR4, RZ, 0x30, !PT ;  /* 0x0000000435357c12 */ /* 0x000fe2000f8e30ff */
[--C-:B0-----:R-:W-:Y:S01]  /*0f80*/  IMAD R20, R51, 0x4, R58.reuse ;  /* 0x0000000433147824 */ /* 0x101fe200078e023a */
[----:B------:R-:W-:Y:S01]  /*0f90*/  LOP3.LUT R51, R25, 0x80000000, RZ, 0x3c, !PT ;  /* 0x8000000019337812 */ /* 0x000fe200078e3cff */
[----:B------:R0:W-:Y:S01]  /*0fa0*/  ATOMS.POPC.INC.32 RZ, [R23+URZ] ;  /* 0x0000000017ff7f8c */ /* 0x0001e2000d8000ff */
[----:B------:R-:W-:Y:S01]  /*0fb0*/  SHF.R.U64 R69, R18, UR5, R69 ;  /* 0x0000000512457c19 */ /* 0x000fe20008001245 */
[----:B------:R-:W-:Y:S01]  /*0fc0*/  IMAD R53, R53, 0x4, R58 ;  /* 0x0000000435357824 */ /* 0x000fe200078e023a */
[----:B------:R-:W-:Y:S01]  /*0fd0*/  LOP3.LUT R55, R55, UR4, RZ, 0x30, !PT ;  /* 0x0000000437377c12 */ /* 0x000fe2000f8e30ff */
[----:B------:R1:W-:Y:S01]  /*0fe0*/  ATOMS.POPC.INC.32 RZ, [R20+URZ] ;  /* 0x0000000014ff7f8c */ /* 0x0003e2000d8000ff */
[----:B------:R-:W-:-:S02]  /*0ff0*/  SHF.R.U64 R67, R16, UR5, R67 ;  /* 0x0000000510437c19 */ /* 0x000fc40008001243 */
[----:B------:R-:W-:Y:S01]  /*1000*/  LOP3.LUT R71, R71, UR4, RZ, 0x30, !PT ;  /* 0x0000000447477c12 */ /* 0x000fe2000f8e30ff */
[--C-:B------:R-:W-:Y:S01]  /*1010*/  IMAD R55, R55, 0x4, R58.reuse ;  /* 0x0000000437377824 */ /* 0x100fe200078e023a */
[----:B0-----:R-:W-:Y:S01]  /*1020*/  SHF.R.U64 R23, R24, UR5, R51 ;  /* 0x0000000518177c19 */ /* 0x001fe20008001233 */
[----:B------:R0:W-:Y:S01]  /*1030*/  ATOMS.POPC.INC.32 RZ, [R53+URZ] ;  /* 0x0000000035ff7f8c */ /* 0x0001e2000d8000ff */
[----:B------:R-:W-:Y:S01]  /*1040*/  LOP3.LUT R69, R69, UR4, RZ, 0x30, !PT ;  /* 0x0000000445457c12 */ /* 0x000fe2000f8e30ff */
[--C-:B-1----:R-:W-:Y:S01]  /*1050*/  IMAD R20, R71, 0x4, R58.reuse ;  /* 0x0000000447147824 */ /* 0x102fe200078e023a */
[----:B------:R-:W-:Y:S01]  /*1060*/  SHF.R.U64 R61, R10, UR5, R61 ;  /* 0x000000050a3d7c19 */ /* 0x000fe2000800123d */
[----:B------:R1:W-:Y:S01]  /*1070*/  ATOMS.POPC.INC.32 RZ, [R55+URZ] ;  /* 0x0000000037ff7f8c */ /* 0x0003e2000d8000ff */
[----:B------:R-:W-:Y:S01]  /*1080*/  LOP3.LUT R67, R67, UR4, RZ, 0x30, !PT ;  /* 0x0000000443437c12 */ /* 0x000fe2000f8e30ff */
[--C-:B------:R-:W-:Y:S01]  /*1090*/  IMAD R21, R69, 0x4, R58.reuse ;  /* 0x0000000445157824 */ /* 0x100fe200078e023a */
[----:B------:R-:W-:Y:S01]  /*10a0*/  LOP3.LUT R23, R23, UR4, RZ, 0x30, !PT ;  /* 0x0000000417177c12 */ /* 0x000fe2000f8e30ff */
[----:B------:R2:W-:Y:S01]  /*10b0*/  ATOMS.POPC.INC.32 RZ, [R20+URZ] ;  /* 0x0000000014ff7f8c */ /* 0x0005e2000d8000ff */
[----:B------:R-:W-:Y:S01]  /*10c0*/  LOP3.LUT R61, R61, UR4, RZ, 0x30, !PT ;  /* 0x000000043d3d7c12 */ /* 0x000fe2000f8e30ff */
[--C-:B------:R-:W-:Y:S01]  /*10d0*/  IMAD R56, R67, 0x4, R58.reuse ;  /* 0x0000000443387824 */ /* 0x100fe200078e023a */
[----:B0-----:R-:W-:Y:S01]  /*10e0*/  LOP3.LUT R53, R5, 0x80000000, RZ, 0x3c, !PT ;  /* 0x8000000005357812 */ /* 0x001fe200078e3cff */
[--C-:B------:R-:W-:Y:S01]  /*10f0*/  IMAD R57, R23, 0x4, R58.reuse ;  /* 0x0000000417397824 */ /* 0x100fe200078e023a */
[----:B-1----:R-:W-:Y:S01]  /*1100*/  LOP3.LUT R55, R13, 0x80000000, RZ, 0x3c, !PT ;  /* 0x800000000d377812 */ /* 0x002fe200078e3cff */
[----:B------:R0:W-:Y:S01]  /*1110*/  ATOMS.POPC.INC.32 RZ, [R21+URZ] ;  /* 0x0000000015ff7f8c */ /* 0x0001e2000d8000ff */
[----:B------:R-:W-:Y:S01]  /*1120*/  SHF.R.U64 R65, R8, UR5, R65 ;  /* 0x0000000508417c19 */ /* 0x000fe20008001241 */
[----:B------:R-:W-:Y:S01]  /*1130*/  IMAD R59, R61, 0x4, R58 ;  /* 0x000000043d3b7824 */ /* 0x000fe200078e023a */
[----:B------:R-:W1:Y:S01]  /*1140*/  LDC.64 R22, c[0x0][0x380] ;  /* 0x0000e000ff167b82 */ /* 0x000e620000000a00 */
[----:B------:R-:W-:Y:S01]  /*1150*/  SHF.R.U64 R63, R6, UR5, R63 ;  /* 0x00000005063f7c19 */ /* 0x000fe2000800123f */
[----:B------:R-:W-:Y:S01]  /*1160*/  ATOMS.POPC.INC.32 RZ, [R56+URZ] ;  /* 0x0000000038ff7f8c */ /* 0x000fe2000d8000ff */
[----:B--2---:R-:W-:-:S02]  /*1170*/  SHF.R.U64 R20, R12, UR5, R55 ;  /* 0x000000050c147c19 */ /* 0x004fc40008001237 */
[----:B0-----:R-:W-:Y:S01]  /*1180*/  SHF.R.U64 R21, R4, UR5, R53 ;  /* 0x0000000504157c19 */ /* 0x001fe20008001235 */
[----:B------:R0:W-:Y:S01]  /*1190*/  ATOMS.POPC.INC.32 RZ, [R57+URZ] ;  /* 0x0000000039ff7f8c */ /* 0x0001e2000d8000ff */
[----:B------:R-:W-:Y:S02]  /*11a0*/  LOP3.LUT R65, R65, UR4, RZ, 0x30, !PT ;  /* 0x0000000441417c12 */ /* 0x000fe4000f8e30ff */
[----:B------:R-:W-:Y:S01]  /*11b0*/  LOP3.LUT R63, R63, UR4, RZ, 0x30, !PT ;  /* 0x000000043f3f7c12 */ /* 0x000fe2000f8e30ff */
[----:B------:R2:W-:Y:S01]  /*11c0*/  ATOMS.POPC.INC.32 RZ, [R59+URZ] ;  /* 0x000000003bff7f8c */ /* 0x0005e2000d8000ff */
[C---:B------:R-:W-:Y:S02]  /*11d0*/  ISETP.GT.U32.AND P1, PT, R3.reuse, 0xff, PT ;  /* 0x000000ff0300780c */ /* 0x040fe40003f24070 */
[----:B------:R-:W-:Y:S02]  /*11e0*/  LEA R62, R3, UR6, 0x2 ;  /* 0x00000006033e7c11 */ /* 0x000fe4000f8e10ff */
[----:B0-----:R-:W-:Y:S01]  /*11f0*/  LOP3.LUT R57, R21, UR4, RZ, 0x30, !PT ;  /* 0x0000000415397c12 */ /* 0x001fe2000f8e30ff */
[----:B------:R-:W-:Y:S01]  /*1200*/  IMAD R21, R63, 0x4, R58 ;  /* 0x000000043f157824 */ /* 0x000fe200078e023a */
[----:B------:R-:W-:-:S02]  /*1210*/  P2R R84, PR, RZ, 0x2 ;  /* 0x00000002ff547803 */ /* 0x000fc40000000000 */
[----:B--2---:R-:W-:Y:S01]  /*1220*/  LOP3.LUT R59, R20, UR4, RZ, 0x30, !PT ;  /* 0x00000004143b7c12 */ /* 0x004fe2000f8e30ff */
[--C-:B------:R-:W-:Y:S02]  /*1230*/  IMAD R20, R65, 0x4, R58.reuse ;  /* 0x0000000441147824 */ /* 0x100fe400078e023a */
[--C-:B------:R-:W-:Y:S02]  /*1240*/  IMAD R57, R57, 0x4, R58.reuse ;  /* 0x0000000439397824 */ /* 0x100fe400078e023a */
[----:B------:R-:W-:Y:S01]  /*1250*/  IMAD R56, R59, 0x4, R58 ;  /* 0x000000043b387824 */ /* 0x000fe200078e023a */
[----:B------:R0:W-:Y:S01]  /*1260*/  ATOMS.POPC.INC.32 RZ, [R20+URZ] ;  /* 0x0000000014ff7f8c */ /* 0x0001e2000d8000ff */
[----:B------:R-:W-:-:S03]  /*1270*/  IMAD.MOV.U32 R59, RZ, RZ, RZ ;  /* 0x000000ffff3b7224 */ /* 0x000fc600078e00ff */
[----:B------:R0:W-:Y:S04]  /*1280*/  ATOMS.POPC.INC.32 RZ, [R21+URZ] ;  /* 0x0000000015ff7f8c */ /* 0x0001e8000d8000ff */
[----:B------:R0:W-:Y:S04]  /*1290*/  ATOMS.POPC.INC.32 RZ, [R57+URZ] ;  /* 0x0000000039ff7f8c */ /* 0x0001e8000d8000ff */
[----:B------:R0:W-:Y:S01]  /*12a0*/  ATOMS.POPC.INC.32 RZ, [R56+URZ] ;  /* 0x0000000038ff7f8c */ /* 0x0001e2000d8000ff */
[----:B------:R-:W-:Y:S06]  /*12b0*/  BAR.SYNC.DEFER_BLOCKING 0x0 ;  /* 0x0000000000007b1d */ /* 0x000fec0000010000 */
[----:B------:R-:W-:Y:S05]  /*12c0*/  @P1 BRA `(.L_x_157) ;  /* 0x00000000008c1947 */ /* 0x000fea0003800000 */
[----:B0-----:R-:W-:Y:S04]  /*12d0*/  LDS R21, [R62] ;  /* 0x000000003e157984 */ /* 0x001fe80000000800 */
[----:B------:R-:W0:Y:S04]  /*12e0*/  LDS R20, [R62+0x400] ;  /* 0x000400003e147984 */ /* 0x000e280000000800 */
[----:B------:R-:W2:Y:S04]  /*12f0*/  LDS R56, [R62+0x800] ;  /* 0x000800003e387984 */ /* 0x000ea80000000800 */
[----:B------:R-:W3:Y:S04]  /*1300*/  LDS R60, [R62+0xc00] ;  /* 0x000c00003e3c7984 */ /* 0x000ee80000000800 */
[----:B------:R-:W4:Y:S04]  /*1310*/  LDS R64, [R62+0x1000] ;  /* 0x001000003e407984 */ /* 0x000f280000000800 */
[----:B------:R-:W5:Y:S04]  /*1320*/  LDS R66, [R62+0x1400] ;  /* 0x001400003e427984 */ /* 0x000f680000000800 */
[----:B------:R-:W1:Y:S04]  /*1330*/  LDS R68, [R62+0x1800] ;  /* 0x001800003e447984 */ /* 0x000e680000000800 */
[----:B------:R-:W1:Y:S04]  /*1340*/  LDS R70, [R62+0x1c00] ;  /* 0x001c00003e467984 */ /* 0x000e680000000800 */
[----:B------:R-:W1:Y:S04]  /*1350*/  LDS R72, [R62+0x2000] ;  /* 0x002000003e487984 */ /* 0x000e680000000800 */
[----:B------:R-:W1:Y:S04]  /*1360*/  LDS R74, [R62+0x2400] ;  /* 0x002400003e4a7984 */ /* 0x000e680000000800 */
[----:B------:R-:W1:Y:S01]  /*1370*/  LDS R76, [R62+0x2800] ;  /* 0x002800003e4c7984 */ /* 0x000e620000000800 */
[----:B0-----:R-:W-:-:S03]  /*1380*/  IMAD.IADD R57, R21, 0x1, R20 ;  /* 0x0000000115397824 */ /* 0x001fc600078e0214 */
[----:B------:R-:W-:Y:S01]  /*1390*/  STS [R62+0x400], R21 ;  /* 0x000400153e007388 */ /* 0x000fe20000000800 */
[----:B--2---:R-:W-:-:S03]  /*13a0*/  IMAD.IADD R59, R57, 0x1, R56 ;  /* 0x00000001393b7824 */ /* 0x004fc600078e0238 */
[----:B------:R-:W0:Y:S01]  /*13b0*/  LDS R20, [R62+0x2c00] ;  /* 0x002c00003e147984 */ /* 0x000e220000000800 */
[----:B---3--:R-:W-:-:S03]  /*13c0*/  IMAD.IADD R75, R59, 0x1, R60 ;  /* 0x000000013b4b7824 */ /* 0x008fc600078e023c */
[----:B------:R-:W-:Y:S01]  /*13d0*/  STS [R62+0x800], R57 ;  /* 0x000800393e007388 */ /* 0x000fe20000000800 */
[----:B----4-:R-:W-:-:S03]  /*13e0*/  IMAD.IADD R77, R75, 0x1, R64 ;  /* 0x000000014b4d7824 */ /* 0x010fc600078e0240 */
[----:B------:R-:W-:Y:S01]  /*13f0*/  STS [R62+0x1000], R75 ;  /* 0x0010004b3e007388 */ /* 0x000fe20000000800 */
[----:B-----5:R-:W-:-:S03]  /*1400*/  IMAD.IADD R79, R77, 0x1, R66 ;  /* 0x000000014d4f7824 */ /* 0x020fc600078e0242 */
[----:B------:R-:W-:Y:S01]  /*1410*/  STS [R62+0x1400], R77 ;  /* 0x0014004d3e007388 */ /* 0x000fe20000000800 */
[----:B-1----:R-:W-:-:S03]  /*1420*/  IMAD.IADD R81, R79, 0x1, R68 ;  /* 0x000000014f517824 */ /* 0x002fc600078e0244 */
[----:B------:R-:W-:Y:S01]  /*1430*/  STS [R62+0x1800], R79 ;  /* 0x0018004f3e007388 */ /* 0x000fe20000000800 */
[----:B------:R-:W-:-:S03]  /*1440*/  IMAD.IADD R83, R81, 0x1, R70 ;  /* 0x0000000151537824 */ /* 0x000fc600078e0246 */
[----:B------:R-:W-:Y:S01]  /*1450*/  STS [R62+0x1c00], R81 ;  /* 0x001c00513e007388 */ /* 0x000fe20000000800 */
[----:B------:R-:W-:-:S03]  /*1460*/  IMAD.IADD R85, R83, 0x1, R72 ;  /* 0x0000000153557824 */ /* 0x000fc600078e0248 */
[----:B------:R-:W-:Y:S01]  /*1470*/  STS [R62+0x2000], R83 ;  /* 0x002000533e007388 */ /* 0x000fe20000000800 */
[----:B------:R-:W-:-:S03]  /*1480*/  IMAD.IADD R87, R85, 0x1, R74 ;  /* 0x0000000155577824 */ /* 0x000fc600078e024a */
[----:B------:R-:W-:Y:S01]  /*1490*/  STS [R62+0x2400], R85 ;  /* 0x002400553e007388 */ /* 0x000fe20000000800 */
[----:B------:R-:W-:-:S03]  /*14a0*/  IMAD.IADD R89, R87, 0x1, R76 ;  /* 0x0000000157597824 */ /* 0x000fc600078e024c */
[----:B------:R-:W-:Y:S04]  /*14b0*/  STS [R62+0x2800], R87 ;  /* 0x002800573e007388 */ /* 0x000fe80000000800 */
[----:B------:R-:W-:Y:S04]  /*14c0*/  STS [R62], RZ ;  /* 0x000000ff3e007388 */ /* 0x000fe80000000800 */
[----:B------:R-:W-:Y:S04]  /*14d0*/  STS [R62+0x2c00], R89 ;  /* 0x002c00593e007388 */ /* 0x000fe80000000800 */
[----:B------:R0:W-:Y:S02]  /*14e0*/  STS [R62+0xc00], R59 ;  /* 0x000c003b3e007388 */ /* 0x0001e40000000800 */
[----:B0-----:R-:W-:-:S07]  /*14f0*/  IMAD.IADD R59, R89, 0x1, R20 ;  /* 0x00000001593b7824 */ /* 0x001fce00078e0214 */
.L_x_157:
[----:B------:R-:W-:Y:S05]  /*1500*/  BSYNC.RECONVERGENT B0 ;  /* 0x0000000000007941 */ /* 0x000fea0003800200 */
.L_x_156:
[----:B------:R-:W-:Y:S01]  /*1510*/  ISETP.NE.AND P0, PT, R59, 0x1680, PT ;  /* 0x000016803b00780c */ /* 0x000fe20003f05270 */
[----:B0-----:R-:W-:Y:S01]  /*1520*/  IMAD R57, R91, 0x100, R3 ;  /* 0x000001005b397824 */ /* 0x001fe200078e0203 */
[----:B------:R-:W-:Y:S01]  /*1530*/  @!P1 LOP3.LUT R75, R59, 0x40000000, RZ, 0xfc, !PT ;  /* 0x400000003b4b9812 */ /* 0x000fe200078efcff */
[----:B------:R-:W0:Y:S01]  /*1540*/  LDC.64 R20, c[0x0][0x390] ;  /* 0x0000e400ff147b82 */ /* 0x000e220000000a00 */
[----:B------:R-:W-:Y:S01]  /*1550*/  ISETP.LT.U32.AND P0, PT, R3, 0x100, !P0 ;  /* 0x000001000300780c */ /* 0x000fe20004701070 */
[----:B-1----:R-:W-:-:S05]  /*1560*/  IMAD.WIDE R22, R57, 0x4, R22 ;  /* 0x0000000439167825 */ /* 0x002fca00078e0216 */
[----:B------:R1:W-:Y:S01]  /*1570*/  @!P1 STG.E.STRONG.SYS desc[UR8][R22.64], R75 ;  /* 0x0000004b16009986 */ /* 0x0003e2000c115908 */
[----:B------:R-:W2:Y:S01]  /*1580*/  LDC.64 R56, c[0x0][0x398] ;  /* 0x0000e600ff387b82 */ /* 0x000ea20000000a00 */
[----:B0-----:R-:W-:-:S04]  /*1590*/  IMAD.WIDE.U32 R20, R3, 0x8, R20 ;  /* 0x0000000803147825 */ /* 0x001fc800078e0014 */
[----:B--2---:R-:W-:-:S03]  /*15a0*/  IMAD.WIDE.U32 R56, R3, 0x8, R56 ;  /* 0x0000000803387825 */ /* 0x004fc600078e0038 */
[----:B------:R-:W-:Y:S06]  /*15b0*/  BAR.RED.OR.DEFER_BLOCKING 0x0, P0 ;  /* 0x0000000000007b1d */ /* 0x000fec0000014800 */
[----:B------:R-:W0:Y:S02]  /*15c0*/  B2R.RESULT RZ, P0 ;  /* 0x0000000000ff731c */ /* 0x000e240000004000 */
[----:B01----:R-:W-:Y:S05]  /*15d0*/  @!P0 BRA `(.L_x_158) ;  /* 0x00000008003c8947 */ /* 0x003fea0003800000 */
[C---:B------:R-:W-:Y:S01]  /*15e0*/  ISETP.GT.U32.AND P0, PT, R3.reuse, R73, PT ;  /* 0x000000490300720c */ /* 0x040fe20003f04070 */
[----:B------:R-:W-:Y:S01]  /*15f0*/  BSSY B1, `(.L_x_159) ;  /* 0x000002c000017945 */ /* 0x000fe20003800000 */
[----:B------:R-:W-:Y:S02]  /*1600*/  LEA R41, R3, UR6, 0x3 ;  /* 0x0000000603297c11 */ /* 0x000fe4000f8e18ff */
[----:B------:R-:W-:Y:S01]  /*1610*/  SEL R47, RZ, 0x1680, !P0 ;  /* 0x00001680ff2f7807 */ /* 0x000fe20004000000 */
[----:B------:R-:W-:Y:S08]  /*1620*/  @P1 BRA `(.L_x_160) ;  /* 0x0000000000a01947 */ /* 0x000ff00003800000 */
[----:B------:R-:W2:Y:S01]  /*1630*/  LDG.E.64 R56, desc[UR8][R56.64] ;  /* 0x0000000838387981 */ /* 0x000ea2000c1e1b00 */
[----:B------:R-:W-:Y:S01]  /*1640*/  UISETP.GE.AND UP0, UPT, UR7, 0x1, UPT ;  /* 0x000000010700788c */ /* 0x000fe2000bf06270 */
[----:B------:R-:W-:Y:S01]  /*1650*/  IMAD.MOV.U32 R0, RZ, RZ, R59 ;  /* 0x000000ffff007224 */ /* 0x000fe200078e003b */
[----:B--2---:R-:W-:-:S04]  /*1660*/  IADD3 R38, P0, PT, -R47, R56, RZ ;  /* 0x000000382f267210 */ /* 0x004fc80007f1e1ff */
[----:B------:R-:W-:-:S05]  /*1670*/  IADD3.X R39, PT, PT, R57, -0x1, RZ, P0, !PT ;  /* 0xffffffff39277810 */ /* 0x000fca00007fe4ff */
[----:B------:R0:W-:Y:S01]  /*1680*/  STS.64 [R41+0xb400], R38 ;  /* 0x00b4002629007388 */ /* 0x0001e20000000a00 */
[----:B------:R-:W-:Y:S05]  /*1690*/  BRA.U !UP0, `(.L_x_161) ;  /* 0x00000001086c7547 */ /* 0x000fea000b800000 */
[----:B------:R-:W-:Y:S01]  /*16a0*/  BSSY B0, `(.L_x_162) ;  /* 0x0000019000007945 */ /* 0x000fe20003800000 */
[----:B------:R-:W-:Y:S02]  /*16b0*/  IMAD.MOV.U32 R40, RZ, RZ, -0x1 ;  /* 0xffffffffff287424 */ /* 0x000fe400078e00ff */
[----:B------:R-:W-:Y:S02]  /*16c0*/  IMAD.U32 R42, RZ, RZ, UR7 ;  /* 0x00000007ff2a7e24 */ /* 0x000fe4000f8e00ff */
[----:B------:R-:W-:-:S07]  /*16d0*/  IMAD.MOV.U32 R0, RZ, RZ, R59 ;  /* 0x000000ffff007224 */ /* 0x000fce00078e003b */
.L_x_166:
[----:B0-----:R-:W0:Y:S01]  /*16e0*/  LDC.64 R38, c[0x0][0x380] ;  /* 0x0000e000ff267b82 */ /* 0x001e220000000a00 */
[----:B------:R-:W-:Y:S01]  /*16f0*/  VIADD R45, R42, 0xffffffff ;  /* 0xffffffff2a2d7836 */ /* 0x000fe20000000000 */
[----:B------:R-:W-:Y:S03]  /*1700*/  BSSY B2, `(.L_x_163) ;  /* 0x0000008000027945 */ /* 0x000fe60003800000 */
[----:B------:R-:W-:-:S04]  /*1710*/  IMAD R43, R45, 0x100, R3 ;  /* 0x000001002d2b7824 */ /* 0x000fc800078e0203 */
[----:B0-----:R-:W-:-:S07]  /*1720*/  IMAD.WIDE R38, R43, 0x4, R38 ;  /* 0x000000042b267825 */ /* 0x001fce00078e0226 */
.L_x_164:
[----:B------:R-:W-:Y:S05]  /*1730*/  YIELD ;  /* 0x0000000000007946 */ /* 0x000fea0003800000 */
[----:B------:R0:W-:Y:S06]  /*1740*/  MEMBAR.SC.CTA ;  /* 0x0000000000007992 */ /* 0x0001ec0000000000 */
[----:B0-----:R-:W2:Y:S02]  /*1750*/  LDG.E.STRONG.SYS R43, desc[UR8][R38.64] ;  /* 0x00000008262b7981 */ /* 0x001ea4000c1f5900 */
[----:B--2---:R-:W-:-:S13]  /*1760*/  ISETP.NE.AND P0, PT, R43, RZ, PT ;  /* 0x000000ff2b00720c */ /* 0x004fda0003f05270 */
[----:B------:R-:W-:Y:S05]  /*1770*/  @!P0 BRA `(.L_x_164) ;  /* 0xfffffffc00ec8947 */ /* 0x000fea000383ffff */
[----:B------:R-:W-:Y:S05]  /*1780*/  BSYNC B2 ;  /* 0x0000000000027941 */ /* 0x000fea0003800000 */
.L_x_163:
[----:B------:R-:W-:Y:S01]  /*1790*/  BSSY.RECONVERGENT B2, `(.L_x_165) ;  /* 0x0000006000027945 */ /* 0x000fe20003800200 */
[C---:B------:R-:W-:Y:S02]  /*17a0*/  ISETP.GT.AND P0, PT, R43.reuse, -0x1, PT ;  /* 0xffffffff2b00780c */ /* 0x040fe40003f04270 */
[----:B------:R-:W-:Y:S01]  /*17b0*/  LOP3.LUT R43, R43, 0x3fffffff, RZ, 0xc0, !PT ;  /* 0x3fffffff2b2b7812 */ /* 0x000fe200078ec0ff */
[----:B------:R-:W-:Y:S05]  /*17c0*/  WARPSYNC.EXCLUSIVE R40 ;  /* 0x0000000028007348 */ /* 0x000fea0003a00000 */
[----:B------:R-:W-:-:S05]  /*17d0*/  IMAD.IADD R0, R43, 0x1, R0 ;  /* 0x000000012b007824 */ /* 0x000fca00078e0200 */
[----:B------:R-:W-:-:S07]  /*17e0*/  VOTE.ANY R40, PT, P0 ;  /* 0x0000000000287806 */ /* 0x000fce00000e0100 */
[----:B------:R-:W-:Y:S05]  /*17f0*/  BSYNC.RECONVERGENT B2 ;  /* 0x0000000000027941 */ /* 0x000fea0003800200 */
.L_x_165:
[----:B------:R-:W-:Y:S01]  /*1800*/  ISETP.GT.U32.AND P1, PT, R42, 0x1, PT ;  /* 0x000000012a00780c */ /* 0x000fe20003f24070 */
[----:B------:R-:W-:-:S12]  /*1810*/  IMAD.MOV.U32 R42, RZ, RZ, R45 ;  /* 0x000000ffff2a7224 */ /* 0x000fd800078e002d */
[----:B------:R-:W-:Y:S05]  /*1820*/  @P0 BRA P1, `(.L_x_166) ;  /* 0xfffffffc00ac0947 */ /* 0x000fea000083ffff */
[----:B------:R-:W-:Y:S05]  /*1830*/  BSYNC B0 ;  /* 0x0000000000007941 */ /* 0x000fea0003800000 */
.L_x_162:
[----:B------:R1:W2:Y:S02]  /*1840*/  LDS.64 R38, [R41+0xb400] ;  /* 0x00b4000029267984 */ /* 0x0002a40000000a00 */
.L_x_161:
[C---:B------:R-:W-:Y:S01]  /*1850*/  IMAD.IADD R45, R0.reuse, 0x1, -R59 ;  /* 0x00000001002d7824 */ /* 0x040fe200078e0a3b */
[----:B------:R-:W-:-:S04]  /*1860*/  LOP3.LUT R43, R0, 0x80000000, RZ, 0xfc, !PT ;  /* 0x80000000002b7812 */ /* 0x000fc800078efcff */
[C---:B0-2---:R-:W-:Y:S01]  /*1870*/  IADD3 R38, P0, PT, R45.reuse, R38, RZ ;  /* 0x000000262d267210 */ /* 0x045fe20007f1e0ff */
[----:B------:R0:W-:Y:S03]  /*1880*/  STG.E.STRONG.SYS desc[UR8][R22.64], R43 ;  /* 0x0000002b16007986 */ /* 0x0001e6000c115908 */
[----:B------:R-:W-:-:S05]  /*1890*/  LEA.HI.X.SX32 R39, R45, R39, 0x1, P0 ;  /* 0x000000272d277211 */ /* 0x000fca00000f0eff */
[----:B------:R0:W-:Y:S04]  /*18a0*/  STS.64 [R41+0xb400], R38 ;  /* 0x00b4002629007388 */ /* 0x0001e80000000a00 */
.L_x_160:
[----:B------:R-:W-:Y:S05]  /*18b0*/  BSYNC B1 ;  /* 0x0000000000017941 */ /* 0x000fea0003800000 */
.L_x_159:
[----:B0-----:R-:W0:Y:S01]  /*18c0*/  LDC.64 R22, c[0x0][0x390] ;  /* 0x0000e400ff167b82 */ /* 0x001e220000000a00 */
[----:B------:R-:W-:Y:S05]  /*18d0*/  WARPSYNC.ALL ;  /* 0x0000000000007948 */ /* 0x000fea0003800000 */
[----:B------:R-:W-:Y:S02]  /*18e0*/  LEA R38, R73, UR6, 0x3 ;  /* 0x0000000649267c11 */ /* 0x000fe4000f8e18ff */
[----:B------:R-:W2:Y:S01]  /*18f0*/  LDC R0, c[0x0][0x3c0] ;  /* 0x0000f000ff007b82 */ /* 0x000ea20000000800 */
[----:B0-----:R-:W-:Y:S02]  /*1900*/  ISETP.EQ.U32.AND P1, PT, R22, RZ, PT ;  /* 0x000000ff1600720c */ /* 0x001fe40003f22070 */
[----:B--2---:R-:W-:-:S04]  /*1910*/  ISETP.LE.AND P0, PT, R0, UR10, PT ;  /* 0x0000000a00007c0c */ /* 0x004fc8000bf03270 */
[----:B------:R-:W-:-:S04]  /*1920*/  ISETP.EQ.OR.EX P0, PT, R23, RZ, !P0, P1 ;  /* 0x000000ff1700720c */ /* 0x000fc80004702710 */
[----:B------:R-:W-:-:S13]  /*1930*/  ISETP.GT.U32.OR P0, PT, R3, 0xff, P0 ;  /* 0x000000ff0300780c */ /* 0x000fda0000704470 */
[----:B------:R-:W0:Y:S01]  /*1940*/  @!P0 LDS.64 R22, [R41+0xb400] ;  /* 0x00b4000029168984 */ /* 0x000e220000000a00 */
[--C-:B------:R-:W-:Y:S02]  /*1950*/  @!P0 SHF.R.S32.HI R39, RZ, 0x1f, R59.reuse ;  /* 0x0000001fff278819 */ /* 0x100fe4000001143b */
[----:B0-----:R-:W-:-:S04]  /*1960*/  @!P0 IADD3 R22, P1, P2, R22, R47, R59 ;  /* 0x0000002f16168210 */ /* 0x001fc80007a3e03b */
[----:B------:R-:W-:-:S05]  /*1970*/  @!P0 IADD3.X R23, PT, PT, R23, RZ, R39, P1, P2 ;  /* 0x000000ff17178210 */ /* 0x000fca0000fe4427 */
[----:B------:R0:W-:Y:S01]  /*1980*/  @!P0 STG.E.64 desc[UR8][R20.64], R22 ;  /* 0x0000001614008986 */ /* 0x0001e2000c101b08 */
[----:B------:R-:W-:Y:S01]  /*1990*/  BAR.SYNC.DEFER_BLOCKING 0x0 ;  /* 0x0000000000007b1d */ /* 0x000fe20000010000 */
[----:B------:R-:W-:-:S05]  /*19a0*/  ISETP.LT.AND P0, PT, R0, UR10, PT ;  /* 0x0000000a00007c0c */ /* 0x000fca000bf01270 */
[----:B------:R-:W2:Y:S08]  /*19b0*/  LDS.64 R38, [R38+0xb400] ;  /* 0x00b4000026267984 */ /* 0x000eb00000000a00 */
[----:B0-----:R-:W-:Y:S05]  /*19c0*/  @P0 BRA `(.L_x_167) ;  /* 0x0000000000600947 */ /* 0x001fea0003800000 */
[----:B------:R-:W0:Y:S01]  /*19d0*/  LDCU.64 UR12, c[0x0][0x3a0] ;  /* 0x00007400ff0c77ac */ /* 0x000e220008000a00 */
[C---:B------:R-:W-:Y:S02]  /*19e0*/  LOP3.LUT R21, R3.reuse, 0x3e0, RZ, 0xc0, !PT ;  /* 0x000003e003157812 */ /* 0x040fe400078ec0ff */
[----:B------:R-:W-:-:S05]  /*19f0*/  LOP3.LUT R2, R3, 0x1f, RZ, 0xc0, !PT ;  /* 0x0000001f03027812 */ /* 0x000fca00078ec0ff */
[----:B------:R-:W-:-:S05]  /*1a00*/  IMAD R21, R21, 0xf, R2 ;  /* 0x0000000f15157824 */ /* 0x000fca00078e0202 */
[----:B--2---:R-:W-:-:S05]  /*1a10*/  IADD3 R0, P0, PT, R21, R38, RZ ;  /* 0x0000002615007210 */ /* 0x004fca0007f1e0ff */
[----:B------:R-:W-:Y:S01]  /*1a20*/  IMAD.X R39, RZ, RZ, R39, P0 ;  /* 0x000000ffff277224 */ /* 0x000fe200000e0627 */
[----:B0-----:R-:W-:-:S04]  /*1a30*/  LEA R2, P0, R0, UR12, 0x3 ;  /* 0x0000000c00027c11 */ /* 0x001fc8000f8018ff */
[----:B------:R-:W-:-:S05]  /*1a40*/  LEA.HI.X R3, R0, UR13, R39, 0x3, P0 ;  /* 0x0000000d00037c11 */ /* 0x000fca00080f1c27 */
[----:B------:R-:W-:Y:S04]  /*1a50*/  STG.E.64 desc[UR8][R2.64], R36 ;  /* 0x0000002402007986 */ /* 0x000fe8000c101b08 */
        /* <DEDUP_REMOVED lines=13> */
[----:B------:R-:W-:Y:S01]  /*1b30*/  STG.E.64 desc[UR8][R2.64+0xe00], R12 ;  /* 0x000e000c02007986 */ /* 0x000fe2000c101b08 */
[----:B------:R-:W-:Y:S05]  /*1b40*/  EXIT ;  /* 0x000000000000794d */ /* 0x000fea0003800000 */
.L_x_167:
[----:B------:R-:W0:Y:S01]  /*1b50*/  LDCU.64 UR12, c[0x0][0x3a0] ;  /* 0x00007400ff0c77ac */ /* 0x000e220008000a00 */
[C---:B------:R-:W-:Y:S01]  /*1b60*/  LOP3.LUT R21, R3.reuse, 0x3e0, RZ, 0xc0, !PT ;  /* 0x000003e003157812 */ /* 0x040fe200078ec0ff */
[----:B------:R-:W-:Y:S01]  /*1b70*/  IMAD.U32 R23, RZ, RZ, UR7 ;  /* 0x00000007ff177e24 */ /* 0x000fe2000f8e00ff */
[----:B------:R-:W-:-:S03]  /*1b80*/  LOP3.LUT R2, R3, 0x1f, RZ, 0xc0, !PT ;  /* 0x0000001f03027812 */ /* 0x000fc600078ec0ff */
[----:B------:R-:W-:Y:S02]  /*1b90*/  IMAD R0, R23, -0x1680, R0 ;  /* 0xffffe98017007824 */ /* 0x000fe400078e0200 */
[----:B------:R-:W-:-:S04]  /*1ba0*/  IMAD R21, R21, 0xf, R2 ;  /* 0x0000000f15157824 */ /* 0x000fc800078e0202 */
[C---:B------:R-:W-:Y:S01]  /*1bb0*/  VIADD R23, R21.reuse, 0x20 ;  /* 0x0000002015177836 */ /* 0x040fe20000000000 */
[C---:B--2---:R-:W-:Y:S01]  /*1bc0*/  IADD3 R3, P0, PT, R21.reuse, R38, RZ ;  /* 0x0000002615037210 */ /* 0x044fe20007f1e0ff */
[C---:B-1----:R-:W-:Y:S01]  /*1bd0*/  VIADD R41, R21.reuse, 0x60 ;  /* 0x0000006015297836 */ /* 0x042fe20000000000 */
[-C--:B------:R-:W-:Y:S02]  /*1be0*/  ISETP.GE.AND P3, PT, R21, R0.reuse, PT ;  /* 0x000000001500720c */ /* 0x080fe40003f66270 */
[-C--:B------:R-:W-:Y:S01]  /*1bf0*/  ISETP.GE.AND P4, PT, R23, R0.reuse, PT ;  /* 0x000000001700720c */ /* 0x080fe20003f86270 */
[----:B------:R-:W-:Y:S01]  /*1c00*/  IMAD.X R38, RZ, RZ, R39, P0 ;  /* 0x000000ffff267224 */ /* 0x000fe200000e0627 */
[----:B0-----:R-:W-:Y:S01]  /*1c10*/  LEA R2, P1, R3, UR12, 0x3 ;  /* 0x0000000c03027c11 */ /* 0x001fe2000f8218ff */
[----:B------:R-:W-:Y:S01]  /*1c20*/  VIADD R23, R21, 0x80 ;  /* 0x0000008015177836 */ /* 0x000fe20000000000 */
[-C--:B------:R-:W-:Y:S01]  /*1c30*/  ISETP.GE.AND P6, PT, R41, R0.reuse, PT ;  /* 0x000000002900720c */ /* 0x080fe20003fc6270 */
[----:B------:R-:W-:Y:S01]  /*1c40*/  VIADD R39, R21, 0x40 ;  /* 0x0000004015277836 */ /* 0x000fe20000000000 */
[----:B------:R-:W-:Y:S01]  /*1c50*/  LEA.HI.X R3, R3, UR13, R38, 0x3, P1 ;  /* 0x0000000d03037c11 */ /* 0x000fe200088f1c26 */
[----:B------:R-:W-:Y:S01]  /*1c60*/  VIADD R41, R21, 0xc0 ;  /* 0x000000c015297836 */ /* 0x000fe20000000000 */
[-C--:B------:R-:W-:Y:S01]  /*1c70*/  ISETP.GE.AND P0, PT, R23, R0.reuse, PT ;  /* 0x000000001700720c */ /* 0x080fe20003f06270 */
[----:B------:R-:W-:Y:S01]  /*1c80*/  VIADD R23, R21, 0xe0 ;  /* 0x000000e015177836 */ /* 0x000fe20000000000 */
[-C--:B------:R-:W-:Y:S01]  /*1c90*/  ISETP.GE.AND P5, PT, R39, R0.reuse, PT ;  /* 0x000000002700720c */ /* 0x080fe20003fa6270 */
[----:B------:R-:W-:Y:S01]  /*1ca0*/  VIADD R39, R21, 0xa0 ;  /* 0x000000a015277836 */ /* 0x000fe20000000000 */
[----:B------:R0:W-:Y:S01]  /*1cb0*/  @!P3 STG.E.64 desc[UR8][R2.64], R36 ;  /* 0x000000240200b986 */ /* 0x0001e2000c101b08 */
[----:B------:R-:W-:-:S02]  /*1cc0*/  ISETP.GE.AND P2, PT, R41, R0, PT ;  /* 0x000000002900720c */ /* 0x000fc40003f46270 */
[-C--:B------:R-:W-:Y:S01]  /*1cd0*/  ISETP.GE.AND P3, PT, R23, R0.reuse, PT ;  /* 0x000000001700720c */ /* 0x080fe20003f66270 */
[----:B------:R-:W-:Y:S01]  /*1ce0*/  VIADD R23, R21, 0x100 ;  /* 0x0000010015177836 */ /* 0x000fe20000000000 */
[-C--:B------:R-:W-:Y:S01]  /*1cf0*/  ISETP.GE.AND P1, PT, R39, R0.reuse, PT ;  /* 0x000000002700720c */ /* 0x080fe20003f26270 */
[----:B------:R-:W-:Y:S01]  /*1d00*/  @!P4 STG.E.64 desc[UR8][R2.64+0x100], R34 ;  /* 0x000100220200c986 */ /* 0x000fe2000c101b08 */
[----:B------:R-:W-:Y:S02]  /*1d10*/  VIADD R39, R21, 0x120 ;  /* 0x0000012015277836 */ /* 0x000fe40000000000 */
[----:B------:R-:W-:Y:S01]  /*1d20*/  ISETP.GE.AND P4, PT, R23, R0, PT ;  /* 0x000000001700720c */ /* 0x000fe20003f86270 */
[C---:B------:R-:W-:Y:S01]  /*1d30*/  VIADD R23, R21.reuse, 0x140 ;  /* 0x0000014015177836 */ /* 0x040fe20000000000 */
[----:B------:R-:W-:Y:S01]  /*1d40*/  @!P6 STG.E.64 desc[UR8][R2.64+0x300], R30 ;  /* 0x0003001e0200e986 */ /* 0x000fe2000c101b08 */
[----:B0-----:R-:W-:-:S03]  /*1d50*/  VIADD R37, R21, 0x160 ;  /* 0x0000016015257836 */ /* 0x001fc60000000000 */
[----:B------:R0:W-:Y:S01]  /*1d60*/  @!P5 STG.E.64 desc[UR8][R2.64+0x200], R32 ;  /* 0x000200200200d986 */ /* 0x0001e2000c101b08 */
[-C--:B------:R-:W-:Y:S01]  /*1d70*/  ISETP.GE.AND P6, PT, R23, R0.reuse, PT ;  /* 0x000000001700720c */ /* 0x080fe20003fc6270 */
[----:B------:R-:W-:Y:S01]  /*1d80*/  VIADD R23, R21, 0x180 ;  /* 0x0000018015177836 */ /* 0x000fe20000000000 */
[-C--:B------:R-:W-:Y:S01]  /*1d90*/  ISETP.GE.AND P5, PT, R39, R0.reuse, PT ;  /* 0x000000002700720c */ /* 0x080fe20003fa6270 */
[----:B------:R1:W-:Y:S01]  /*1da0*/  @!P0 STG.E.64 desc[UR8][R2.64+0x400], R28 ;  /* 0x0004001c02008986 */ /* 0x0003e2000c101b08 */
[----:B------:R-:W-:-:S03]  /*1db0*/  ISETP.GE.AND P0, PT, R37, R0, PT ;  /* 0x000000002500720c */ /* 0x000fc60003f06270 */
[----:B------:R1:W-:Y:S01]  /*1dc0*/  @!P1 STG.E.64 desc[UR8][R2.64+0x500], R26 ;  /* 0x0005001a02009986 */ /* 0x0003e2000c101b08 */
[----:B------:R-:W-:-:S03]  /*1dd0*/  ISETP.GE.AND P1, PT, R23, R0, PT ;  /* 0x000000001700720c */ /* 0x000fc60003f26270 */
[----:B------:R1:W-:Y:S01]  /*1de0*/  @!P2 STG.E.64 desc[UR8][R2.64+0x600], R14 ;  /* 0x0006000e0200a986 */ /* 0x0003e2000c101b08 */
[C---:B0-----:R-:W-:Y:S02]  /*1df0*/  VIADD R33, R21.reuse, 0x1a0 ;  /* 0x000001a015217836 */ /* 0x041fe40000000000 */
[----:B------:R-:W-:Y:S01]  /*1e00*/  VIADD R21, R21, 0x1c0 ;  /* 0x000001c015157836 */ /* 0x000fe20000000000 */
[----:B------:R1:W-:Y:S02]  /*1e10*/  @!P3 STG.E.64 desc[UR8][R2.64+0x700], R18 ;  /* 0x000700120200b986 */ /* 0x0003e4000c101b08 */
[-C--:B------:R-:W-:Y:S02]  /*1e20*/  ISETP.GE.AND P2, PT, R33, R0.reuse, PT ;  /* 0x000000002100720c */ /* 0x080fe40003f46270 */
[----:B------:R-:W-:Y:S01]  /*1e30*/  ISETP.GE.AND P3, PT, R21, R0, PT ;  /* 0x000000001500720c */ /* 0x000fe20003f66270 */
[----:B------:R1:W-:Y:S04]  /*1e40*/  @!P4 STG.E.64 desc[UR8][R2.64+0x800], R16 ;  /* 0x000800100200c986 */ /* 0x0003e8000c101b08 */
[----:B------:R1:W-:Y:S04]  /*1e50*/  @!P5 STG.E.64 desc[UR8][R2.64+0x900], R24 ;  /* 0x000900180200d986 */ /* 0x0003e8000c101b08 */
[----:B------:R1:W-:Y:S04]  /*1e60*/  @!P6 STG.E.64 desc[UR8][R2.64+0xa00], R10 ;  /* 0x000a000a0200e986 */ /* 0x0003e8000c101b08 */
[----:B------:R1:W-:Y:S04]  /*1e70*/  @!P0 STG.E.64 desc[UR8][R2.64+0xb00], R8 ;  /* 0x000b000802008986 */ /* 0x0003e8000c101b08 */
[----:B------:R1:W-:Y:S04]  /*1e80*/  @!P1 STG.E.64 desc[UR8][R2.64+0xc00], R6 ;  /* 0x000c000602009986 */ /* 0x0003e8000c101b08 */
[----:B------:R1:W-:Y:S01]  /*1e90*/  @!P2 STG.E.64 desc[UR8][R2.64+0xd00], R4 ;  /* 0x000d00040200a986 */ /* 0x0003e2000c101b08 */
[----:B------:R-:W-:Y:S05]  /*1ea0*/  @P3 EXIT ;  /* 0x000000000000394d */ /* 0x000fea0003800000 */
[----:B------:R-:W-:Y:S01]  /*1eb0*/  STG.E.64 desc[UR8][R2.64+0xe00], R12 ;  /* 0x000e000c02007986 */ /* 0x000fe2000c101b08 */
[----:B------:R-:W-:Y:S05]  /*1ec0*/  EXIT ;  /* 0x000000000000794d */ /* 0x000fea0003800000 */
.L_x_158:
[----:B------:R-:W-:Y:S01]  /*1ed0*/  IMAD.MOV.U32 R2, RZ, RZ, RZ ;  /* 0x000000ffff027224 */ /* 0x000fe200078e00ff */
[C---:B------:R-:W-:Y:S01]  /*1ee0*/  ISETP.GT.U32.AND P0, PT, R3.reuse, 0x1f, PT ;  /* 0x0000001f0300780c */ /* 0x040fe20003f04070 */
[----:B------:R-:W-:Y:S05]  /*1ef0*/  WARPSYNC.ALL ;  /* 0x0000000000007948 */ /* 0x000fea0003800000 */
[----:B------:R-:W-:-:S05]  /*1f00*/  IMAD.HI.U32 R60, R3, 0x15555556, R2 ;  /* 0x15555556033c7827 */ /* 0x000fca00078e0002 */
[----:B------:R-:W-:-:S05]  /*1f10*/  LEA R60, R60, UR6, 0x2 ;  /* 0x000000063c3c7c11 */ /* 0x000fca000f8e10ff */
[----:B------:R0:W-:Y:S01]  /*1f20*/  STS [R60+0x3410], R59 ;  /* 0x0034103b3c007388 */ /* 0x0001e20000000800 */
[----:B------:R-:W-:Y:S06]  /*1f30*/  BAR.SYNC.DEFER_BLOCKING 0x0 ;  /* 0x0000000000007b1d */ /* 0x000fec0000010000 */
[----:B------:R-:W-:Y:S05]  /*1f40*/  @P0 BRA `(.L_x_168) ;  /* 0x0000000000e00947 */ /* 0x000fea0003800000 */
[----:B------:R-:W-:Y:S01]  /*1f50*/  IMAD.MOV.U32 R73, RZ, RZ, 0x34 ;  /* 0x00000034ff497424 */ /* 0x000fe200078e00ff */
[----:B------:R-:W-:-:S03]  /*1f60*/  UMOV UR11, 0xffffffff ;  /* 0xffffffff000b7882 */ /* 0x000fc60000000000 */
[----:B------:R-:W-:-:S05]  /*1f70*/  IMAD R64, R3, R73, UR6 ;  /* 0x0000000603407e24 */ /* 0x000fca000f8e0249 */
[----:B------:R-:W-:Y:S04]  /*1f80*/  LDS R66, [R64+0x3410] ;  /* 0x0034100040427984 */ /* 0x000fe80000000800 */
[----:B------:R-:W-:Y:S04]  /*1f90*/  LDS R73, [R64+0x3414] ;  /* 0x0034140040497984 */ /* 0x000fe80000000800 */
[----:B------:R-:W1:Y:S04]  /*1fa0*/  LDS R68, [R64+0x3418] ;  /* 0x0034180040447984 */ /* 0x000e680000000800 */
[----:B------:R-:W-:Y:S04]  /*1fb0*/  LDS R70, [R64+0x341c] ;  /* 0x00341c0040467984 */ /* 0x000fe80000000800 */
[----:B------:R-:W2:Y:S04]  /*1fc0*/  LDS R75, [R64+0x3420] ;  /* 0x00342000404b7984 */ /* 0x000ea80000000800 */
[----:B------:R-:W-:Y:S04]  /*1fd0*/  LDS R72, [R64+0x3424] ;  /* 0x0034240040487984 */ /* 0x000fe80000000800 */
[----:B------:R-:W3:Y:S04]  /*1fe0*/  LDS R77, [R64+0x3428] ;  /* 0x00342800404d7984 */ /* 0x000ee80000000800 */
[----:B------:R-:W-:Y:S04]  /*1ff0*/  LDS R74, [R64+0x342c] ;  /* 0x00342c00404a7984 */ /* 0x000fe80000000800 */
[----:B------:R-:W4:Y:S04]  /*2000*/  LDS R79, [R64+0x3430] ;  /* 0x00343000404f7984 */ /* 0x000f280000000800 */
[----:B------:R-:W-:Y:S04]  /*2010*/  LDS R76, [R64+0x3434] ;  /* 0x00343400404c7984 */ /* 0x000fe80000000800 */
[----:B------:R-:W5:Y:S04]  /*2020*/  LDS R81, [R64+0x3438] ;  /* 0x0034380040517984 */ /* 0x000f680000000800 */
[----:B------:R-:W0:Y:S01]  /*2030*/  LDS R78, [R64+0x343c] ;  /* 0x00343c00404e7984 */ /* 0x000e220000000800 */
[----:B-1----:R-:W-:-:S04]  /*2040*/  IADD3 R80, PT, PT, R68, R73, R66 ;  /* 0x0000004944507210 */ /* 0x002fc80007ffe042 */
[----:B--2---:R-:W-:-:S04]  /*2050*/  IADD3 R80, PT, PT, R75, R80, R70 ;  /* 0x000000504b507210 */ /* 0x004fc80007ffe046 */
[----:B---3--:R-:W-:-:S04]  /*2060*/  IADD3 R80, PT, PT, R77, R80, R72 ;  /* 0x000000504d507210 */ /* 0x008fc80007ffe048 */
[----:B----4-:R-:W-:-:S04]  /*2070*/  IADD3 R80, PT, PT, R79, R80, R74 ;  /* 0x000000504f507210 */ /* 0x010fc80007ffe04a */
[----:B-----5:R-:W-:-:S05]  /*2080*/  IADD3 R83, PT, PT, R81, R80, R76 ;  /* 0x0000005051537210 */ /* 0x020fca0007ffe04c */
[----:B0-----:R-:W-:Y:S01]  /*2090*/  IMAD.IADD R78, R78, 0x1, R83 ;  /* 0x000000014e4e7824 */ /* 0x001fe200078e0253 */
[----:B------:R-:W-:Y:S06]  /*20a0*/  BRA.DIV UR11, `(.L_x_169) ;  /* 0x0000004e0b6c7947 */ /* 0x000fec000b800000 */
[----:B------:R-:W0:Y:S02]  /*20b0*/  SHFL.UP P0, R83, R78, 0x1, RZ ;  /* 0x042000004e537989 */ /* 0x000e2400000000ff */
[----:B0-----:R-:W-:-:S05]  /*20c0*/  @P0 IMAD.IADD R83, R78, 0x1, R83 ;  /* 0x000000014e530824 */ /* 0x001fca00078e0253 */
[----:B------:R-:W0:Y:S02]  /*20d0*/  SHFL.UP P0, R80, R83, 0x2, RZ ;  /* 0x0440000053507989 */ /* 0x000e2400000000ff */
[----:B0-----:R-:W-:-:S05]  /*20e0*/  @P0 IMAD.IADD R80, R83, 0x1, R80 ;  /* 0x0000000153500824 */ /* 0x001fca00078e0250 */
[----:B------:R-:W0:Y:S02]  /*20f0*/  SHFL.UP P0, R85, R80, 0x4, RZ ;  /* 0x0480000050557989 */ /* 0x000e2400000000ff */
[----:B0-----:R-:W-:-:S05]  /*2100*/  @P0 IMAD.IADD R85, R80, 0x1, R85 ;  /* 0x0000000150550824 */ /* 0x001fca00078e0255 */
[----:B------:R-:W0:Y:S02]  /*2110*/  SHFL.UP P0, R82, R85, 0x8, RZ ;  /* 0x0500000055527989 */ /* 0x000e2400000000ff */
[----:B0-----:R-:W-:-:S05]  /*2120*/  @P0 IMAD.IADD R82, R85, 0x1, R82 ;  /* 0x0000000155520824 */ /* 0x001fca00078e0252 */
[----:B------:R0:W1:Y:S02]  /*2130*/  SHFL.UP P0, R87, R82, 0x10, RZ ;  /* 0x0600000052577989 */ /* 0x00006400000000ff */
.L_x_244:
[----:B-1----:R-:W-:-:S04]  /*2140*/  @P0 IMAD.IADD R87, R82, 0x1, R87 ;  /* 0x0000000152570824 */ /* 0x002fc800078e0257 */
[----:B------:R-:W-:-:S04]  /*2150*/  IMAD.IADD R87, R87, 0x1, -R78 ;  /* 0x0000000157577824 */ /* 0x000fc800078e0a4e */
[----:B------:R-:W-:Y:S01]  /*2160*/  IMAD.IADD R66, R66, 0x1, R87 ;  /* 0x0000000142427824 */ /* 0x000fe200078e0257 */
[----:B------:R1:W-:Y:S03]  /*2170*/  STS [R64+0x3410], R87 ;  /* 0x0034105740007388 */ /* 0x0003e60000000800 */
        /* <DEDUP_REMOVED lines=19> */
[----:B------:R1:W-:Y:S04]  /*22b0*/  STS [R64+0x3438], R76 ;  /* 0x0034384c40007388 */ /* 0x0003e80000000800 */
[----:B------:R1:W-:Y:S02]  /*22c0*/  STS [R64+0x343c], R81 ;  /* 0x00343c5140007388 */ /* 0x0003e40000000800 */
.L_x_168:
[----:B------:R-:W-:Y:S05]  /*22d0*/  WARPSYNC.ALL ;  /* 0x0000000000007948 */ /* 0x000fea0003800000 */
[----:B------:R-:W-:Y:S01]  /*22e0*/  BAR.SYNC.DEFER_BLOCKING 0x0 ;  /* 0x0000000000007b1d */ /* 0x000fe20000010000 */
[----:B------:R-:W-:Y:S02]  /*22f0*/  ISETP.NE.AND P0, PT, R84, RZ, PT ;  /* 0x000000ff5400720c */ /* 0x000fe40003f05270 */
[----:B-1----:R-:W-:-:S03]  /*2300*/  SHF.R.U64 R64, R36, UR5, R39 ;  /* 0x0000000524407c19 */ /* 0x002fc60008001227 */
[----:B------:R-:W-:Y:S01]  /*2310*/  BSSY.RECONVERGENT B0, `(.L_x_170) ;  /* 0x0000028000007945 */ /* 0x000fe20003800200 */
[----:B------:R-:W-:Y:S01]  /*2320*/  LOP3.LUT R97, R64, UR4, RZ, 0x30, !PT ;  /* 0x0000000440617c12 */ /* 0x000fe2000f8e30ff */
[----:B0-----:R-:W0:Y:S06]  /*2330*/  LDS R60, [R60+0x3410] ;  /* 0x003410003c3c7984 */ /* 0x001e2c0000000800 */
[----:B------:R-:W-:Y:S05]  /*2340*/  @P0 BRA `(.L_x_171) ;  /* 0x0000000000900947 */ /* 0x000fea0003800000 */
[----:B------:R-:W0:Y:S04]  /*2350*/  LDS R73, [R62] ;  /* 0x000000003e497984 */ /* 0x000e280000000800 */
[----:B------:R-:W1:Y:S04]  /*2360*/  LDS R75, [R62+0x400] ;  /* 0x000400003e4b7984 */ /* 0x000e680000000800 */
[----:B------:R-:W2:Y:S04]  /*2370*/  LDS R77, [R62+0x800] ;  /* 0x000800003e4d7984 */ /* 0x000ea80000000800 */
[----:B------:R-:W3:Y:S04]  /*2380*/  LDS R79, [R62+0xc00] ;  /* 0x000c00003e4f7984 */ /* 0x000ee80000000800 */
[----:B------:R-:W4:Y:S04]  /*2390*/  LDS R81, [R62+0x1000] ;  /* 0x001000003e517984 */ /* 0x000f280000000800 */
[----:B------:R-:W5:Y:S04]  /*23a0*/  LDS R83, [R62+0x1400] ;  /* 0x001400003e537984 */ /* 0x000f680000000800 */
[----:B------:R-:W5:Y:S04]  /*23b0*/  LDS R85, [R62+0x1800] ;  /* 0x001800003e557984 */ /* 0x000f680000000800 */
[----:B------:R-:W5:Y:S04]  /*23c0*/  LDS R87, [R62+0x1c00] ;  /* 0x001c00003e577984 */ /* 0x000f680000000800 */
[----:B------:R-:W5:Y:S04]  /*23d0*/  LDS R89, [R62+0x2000] ;  /* 0x002000003e597984 */ /* 0x000f680000000800 */
[----:B------:R-:W5:Y:S04]  /*23e0*/  LDS R91, [R62+0x2400] ;  /* 0x002400003e5b7984 */ /* 0x000f680000000800 */
[----:B------:R-:W5:Y:S01]  /*23f0*/  LDS R93, [R62+0x2800] ;  /* 0x002800003e5d7984 */ /* 0x000f620000000800 */
[----:B0-----:R-:W-:-:S03]  /*2400*/  IMAD.IADD R73, R60, 0x1, R73 ;  /* 0x000000013c497824 */ /* 0x001fc600078e0249 */
[----:B------:R-:W0:Y:S01]  /*2410*/  LDS R95, [R62+0x2c00] ;  /* 0x002c00003e5f7984 */ /* 0x000e220000000800 */
[C---:B-1----:R-:W-:Y:S02]  /*2420*/  IMAD.IADD R75, R60.reuse, 0x1, R75 ;  /* 0x000000013c4b7824 */ /* 0x042fe400078e024b */
[C---:B--2---:R-:W-:Y:S01]  /*2430*/  IMAD.IADD R77, R60.reuse, 0x1, R77 ;  /* 0x000000013c4d7824 */ /* 0x044fe200078e024d */
[----:B------:R1:W-:Y:S01]  /*2440*/  STS [R62], R73 ;  /* 0x000000493e007388 */ /* 0x0003e20000000800 */
[----:B---3--:R-:W-:-:S03]  /*2450*/  IMAD.IADD R79, R60, 0x1, R79 ;  /* 0x000000013c4f7824 */ /* 0x008fc600078e024f */
[----:B------:R1:W-:Y:S01]  /*2460*/  STS [R62+0x400], R75 ;  /* 0x0004004b3e007388 */ /* 0x0003e20000000800 */
[----:B----4-:R-:W-:-:S03]  /*2470*/  IMAD.IADD R81, R60, 0x1, R81 ;  /* 0x000000013c517824 */ /* 0x010fc600078e0251 */
[----:B------:R1:W-:Y:S01]  /*2480*/  STS [R62+0x800], R77 ;  /* 0x0008004d3e007388 */ /* 0x0003e20000000800 */
[----:B-----5:R-:W-:-:S03]  /*2490*/  IMAD.IADD R83, R60, 0x1, R83 ;  /* 0x000000013c537824 */ /* 0x020fc600078e0253 */
[----:B------:R1:W-:Y:S01]  /*24a0*/  STS [R62+0xc00], R79 ;  /* 0x000c004f3e007388 */ /* 0x0003e20000000800 */
[----:B------:R-:W-:-:S03]  /*24b0*/  IMAD.IADD R85, R60, 0x1, R85 ;  /* 0x000000013c557824 */ /* 0x000fc600078e0255 */
        /* <DEDUP_REMOVED lines=9> */
[----:B0-----:R-:W-:-:S03]  /*2550*/  IMAD.IADD R95, R60, 0x1, R95 ;  /* 0x000000013c5f7824 */ /* 0x001fc600078e025f */
[----:B------:R1:W-:Y:S04]  /*2560*/  STS [R62+0x2400], R91 ;  /* 0x0024005b3e007388 */ /* 0x0003e80000000800 */
[----:B------:R1:W-:Y:S04]  /*2570*/  STS [R62+0x2800], R93 ;  /* 0x0028005d3e007388 */ /* 0x0003e80000000800 */
[----:B------:R1:W-:Y:S02]  /*2580*/  STS [R62+0x2c00], R95 ;  /* 0x002c005f3e007388 */ /* 0x0003e40000000800 */
.L_x_171:
[----:B------:R-:W-:Y:S05]  /*2590*/  BSYNC.RECONVERGENT B0 ;  /* 0x0000000000007941 */ /* 0x000fea0003800200 */
.L_x_170:
[----:B------:R-:W-:Y:S01]  /*25a0*/  BAR.SYNC.DEFER_BLOCKING 0x0 ;  /* 0x0000000000007b1d */ /* 0x000fe20000010000 */
[----:B------:R-:W-:-:S05]  /*25b0*/  R2P PR, R97, 0x7f ;  /* 0x0000007f61007804 */ /* 0x000fca0000000000 */
[----:B------:R-:W-:Y:S08]  /*25c0*/  BSSY.RECONVERGENT B0, `(.L_x_172) ;  /* 0x0000024000007945 */ /* 0x000ff00003800200 */
[----:B-1----:R-:W-:Y:S02]  /*25d0*/  VOTE.ANY R62, PT, P0 ;  /* 0x00000000003e7806 */ /* 0x002fe400000e0100 */
[----:B------:R-:W-:-:S02]  /*25e0*/  VOTE.ANY R73, PT, P1 ;  /* 0x0000000000497806 */ /* 0x000fc400008e0100 */
[----:B------:R-:W-:Y:S02]  /*25f0*/  @!P0 LOP3.LUT R62, RZ, R62, RZ, 0x33, !PT ;  /* 0x0000003eff3e8212 */ /* 0x000fe400078e33ff */
[----:B------:R-:W-:Y:S02]  /*2600*/  VOTE.ANY R75, PT, P2 ;  /* 0x00000000004b7806 */ /* 0x000fe400010e0100 */
[----:B------:R-:W-:Y:S02]  /*2610*/  @!P1 LOP3.LUT R73, RZ, R73, RZ, 0x33, !PT ;  /* 0x00000049ff499212 */ /* 0x000fe400078e33ff */
[----:B------:R-:W-:Y:S02]  /*2620*/  VOTE.ANY R77, PT, P3 ;  /* 0x00000000004d7806 */ /* 0x000fe400018e0100 */
[----:B------:R-:W-:Y:S02]  /*2630*/  @!P2 LOP3.LUT R75, RZ, R75, RZ, 0x33, !PT ;  /* 0x0000004bff4ba212 */ /* 0x000fe400078e33ff */
[----:B------:R-:W-:-:S02]  /*2640*/  LOP3.LUT R62, R73, R62, RZ, 0xc0, !PT ;  /* 0x0000003e493e7212 */ /* 0x000fc400078ec0ff */
[----:B------:R-:W-:Y:S02]  /*2650*/  @!P3 LOP3.LUT R77, RZ, R77, RZ, 0x33, !PT ;  /* 0x0000004dff4db212 */ /* 0x000fe400078e33ff */
[----:B------:R-:W-:Y:S02]  /*2660*/  LOP3.LUT R62, R75, R62, RZ, 0xc0, !PT ;  /* 0x0000003e4b3e7212 */ /* 0x000fe400078ec0ff */
[----:B------:R-:W-:Y:S02]  /*2670*/  VOTE.ANY R73, PT, P4 ;  /* 0x0000000000497806 */ /* 0x000fe400020e0100 */
[----:B------:R-:W-:Y:S02]  /*2680*/  LOP3.LUT R62, R77, R62, RZ, 0xc0, !PT ;  /* 0x0000003e4d3e7212 */ /* 0x000fe400078ec0ff */
[----:B------:R-:W-:Y:S02]  /*2690*/  @!P4 LOP3.LUT R73, RZ, R73, RZ, 0x33, !PT ;  /* 0x00000049ff49c212 */ /* 0x000fe400078e33ff */
[----:B------:R-:W-:-:S02]  /*26a0*/  VOTE.ANY R75, PT, P5 ;  /* 0x00000000004b7806 */ /* 0x000fc400028e0100 */
[----:B------:R-:W-:Y:S01]  /*26b0*/  LOP3.LUT R62, R73, R62, RZ, 0xc0, !PT ;  /* 0x0000003e493e7212 */ /* 0x000fe200078ec0ff */
[----:B------:R-:W-:Y:S01]  /*26c0*/  IMAD.MOV.U32 R73, RZ, RZ, RZ ;  /* 0x000000ffff497224 */ /* 0x000fe200078e00ff */
[----:B------:R-:W-:Y:S02]  /*26d0*/  LOP3.LUT P0, RZ, R97, 0x80, RZ, 0xc0, !PT ;  /* 0x0000008061ff7812 */ /* 0x000fe4000780c0ff */
[----:B------:R-:W-:Y:S02]  /*26e0*/  @!P5 LOP3.LUT R75, RZ, R75, RZ, 0x33, !PT ;  /* 0x0000004bff4bd212 */ /* 0x000fe400078e33ff */
[----:B------:R-:W-:Y:S02]  /*26f0*/  VOTE.ANY R64, PT, P6 ;  /* 0x0000000000407806 */ /* 0x000fe400030e0100 */
[----:B------:R-:W-:Y:S02]  /*2700*/  LOP3.LUT R75, R75, R62, RZ, 0xc0, !PT ;  /* 0x0000003e4b4b7212 */ /* 0x000fe400078ec0ff */
[----:B------:R-:W1:Y:S01]  /*2710*/  S2R R62, SR_LEMASK ;  /* 0x00000000003e7919 */ /* 0x000e620000003a00 */
[----:B------:R-:W-:-:S04]  /*2720*/  @!P6 LOP3.LUT R64, RZ, R64, RZ, 0x33, !PT ;  /* 0x00000040ff40e212 */ /* 0x000fc800078e33ff */
[----:B------:R-:W-:Y:S02]  /*2730*/  VOTE.ANY R66, PT, P0 ;  /* 0x0000000000427806 */ /* 0x000fe400000e0100 */
[----:B------:R-:W-:Y:S02]  /*2740*/  LOP3.LUT R75, R64, R75, RZ, 0xc0, !PT ;  /* 0x0000004b404b7212 */ /* 0x000fe400078ec0ff */
[----:B------:R-:W-:-:S04]  /*2750*/  @!P0 LOP3.LUT R66, RZ, R66, RZ, 0x33, !PT ;  /* 0x00000042ff428212 */ /* 0x000fc800078e33ff */
[----:B------:R-:W-:Y:S02]  /*2760*/  LOP3.LUT R75, R66, R75, RZ, 0xc0, !PT ;  /* 0x0000004b424b7212 */ /* 0x000fe400078ec0ff */
[----:B------:R-:W-:Y:S02]  /*2770*/  SHF.R.U64 R66, R34, UR5, R41 ;  /* 0x0000000522427c19 */ /* 0x000fe40008001229 */
[----:B------:R-:W2:Y:S02]  /*2780*/  FLO.U32 R70, R75 ;  /* 0x0000004b00467300 */ /* 0x000ea400000e0000 */
[----:B------:R-:W-:Y:S02]  /*2790*/  LOP3.LUT R81, R66, UR4, RZ, 0x30, !PT ;  /* 0x0000000442517c12 */ /* 0x000fe4000f8e30ff */
[----:B-1----:R-:W-:Y:S02]  /*27a0*/  LOP3.LUT R64, R62, R75, RZ, 0xc0, !PT ;  /* 0x0000004b3e407212 */ /* 0x002fe400078ec0ff */
[----:B--2---:R-:W-:-:S04]  /*27b0*/  ISETP.NE.AND P0, PT, R0, R70, PT ;  /* 0x000000460000720c */ /* 0x004fc80003f05270 */
[----:B------:R-:W1:Y:S09]  /*27c0*/  POPC R64, R64 ;  /* 0x0000004000407309 */ /* 0x000e720000000000 */
[----:B------:R-:W-:Y:S05]  /*27d0*/  @P0 BRA `(.L_x_173) ;  /* 0x0000000000080947 */ /* 0x000fea0003800000 */
[----:B------:R-:W-:-:S06]  /*27e0*/  IMAD R73, R97, 0x4, R58 ;  /* 0x0000000461497824 */ /* 0x000fcc00078e023a */
[----:B-1----:R2:W3:Y:S02]  /*27f0*/  ATOMS.ADD R73, [R73], R64 ;  /* 0x000000404949738c */ /* 0x0024e40000000000 */
.L_x_173:
[----:B------:R-:W-:Y:S05]  /*2800*/  BSYNC.RECONVERGENT B0 ;  /* 0x0000000000007941 */ /* 0x000fea0003800200 */
.L_x_172:
[----:B------:R-:W-:Y:S01]  /*2810*/  R2P PR, R81, 0x7f ;  /* 0x0000007f51007804 */ /* 0x000fe20000000000 */
[----:B---3--:R3:W4:Y:S01]  /*2820*/  SHFL.IDX PT, R73, R73, R70, 0x1f ;  /* 0x00001f4649497589 */ /* 0x00872200000e0000 */
[----:B------:R-:W-:Y:S01]  /*2830*/  SHF.R.U64 R68, R32, UR5, R43 ;  /* 0x0000000520447c19 */ /* 0x000fe2000800122b */
[----:B------:R-:W-:Y:S03]  /*2840*/  BSSY.RECONVERGENT B0, `(.L_x_174) ;  /* 0x0000022000007945 */ /* 0x000fe60003800200 */
[----:B------:R-:W-:-:S07]  /*2850*/  LOP3.LUT R83, R68, UR4, RZ, 0x30, !PT ;  /* 0x0000000444537c12 */ /* 0x000fce000f8e30ff */
[----:B------:R-:W-:Y:S02]  /*2860*/  VOTE.ANY R66, PT, P0 ;  /* 0x0000000000427806 */ /* 0x000fe400000e0100 */
[----:B------:R-:W-:Y:S02]  /*2870*/  VOTE.ANY R75, PT, P1 ;  /* 0x00000000004b7806 */ /* 0x000fe400008e0100 */
[----:B------:R-:W-:Y:S02]  /*2880*/  @!P0 LOP3.LUT R66, RZ, R66, RZ, 0x33, !PT ;  /* 0x00000042ff428212 */ /* 0x000fe400078e33ff */
[----:B------:R-:W-:Y:S02]  /*2890*/  VOTE.ANY R77, PT, P2 ;  /* 0x00000000004d7806 */ /* 0x000fe400010e0100 */
[----:B------:R-:W-:Y:S02]  /*28a0*/  @!P1 LOP3.LUT R75, RZ, R75, RZ, 0x33, !PT ;  /* 0x0000004bff4b9212 */ /* 0x000fe400078e33ff */
[----:B------:R-:W-:-:S02]  /*28b0*/  @!P2 LOP3.LUT R77, RZ, R77, RZ, 0x33, !PT ;  /* 0x0000004dff4da212 */ /* 0x000fc400078e33ff */
[----:B------:R-:W-:Y:S02]  /*28c0*/  LOP3.LUT R66, R75, R66, RZ, 0xc0, !PT ;  /* 0x000000424b427212 */ /* 0x000fe400078ec0ff */
[----:B------:R-:W-:Y:S02]  /*28d0*/  VOTE.ANY R75, PT, P3 ;  /* 0x00000000004b7806 */ /* 0x000fe400018e0100 */
[----:B------:R-:W-:Y:S02]  /*28e0*/  LOP3.LUT R66, R77, R66, RZ, 0xc0, !PT ;  /* 0x000000424d427212 */ /* 0x000fe400078ec0ff */
[----:B------:R-:W-:Y:S02]  /*28f0*/  LOP3.LUT P0, RZ, R81, 0x80, RZ, 0xc0, !PT ;  /* 0x0000008051ff7812 */ /* 0x000fe4000780c0ff */
[----:B------:R-:W-:Y:S02]  /*2900*/  VOTE.ANY R77, PT, P4 ;  /* 0x00000000004d7806 */ /* 0x000fe400020e0100 */
[----:B------:R-:W-:-:S02]  /*2910*/  @!P3 LOP3.LUT R75, RZ, R75, RZ, 0x33, !PT ;  /* 0x0000004bff4bb212 */ /* 0x000fc400078e33ff */
[----:B------:R-:W-:Y:S02]  /*2920*/  @!P4 LOP3.LUT R77, RZ, R77, RZ, 0x33, !PT ;  /* 0x0000004dff4dc212 */ /* 0x000fe400078e33ff */
[----:B------:R-:W-:Y:S02]  /*2930*/  LOP3.LUT R66, R75, R66, RZ, 0xc0, !PT ;  /* 0x000000424b427212 */ /* 0x000fe400078ec0ff */
[----:B------:R-:W-:Y:S02]  /*2940*/  VOTE.ANY R75, PT, P5 ;  /* 0x00000000004b7806 */ /* 0x000fe400028e0100 */
[----:B------:R-:W-:Y:S02]  /*2950*/  LOP3.LUT R66, R77, R66, RZ, 0xc0, !PT ;  /* 0x000000424d427212 */ /* 0x000fe400078ec0ff */
[----:B------:R-:W-:Y:S02]  /*2960*/  VOTE.ANY R77, PT, P6 ;  /* 0x00000000004d7806 */ /* 0x000fe400030e0100 */
[----:B------:R-:W-:-:S02]  /*2970*/  @!P5 LOP3.LUT R75, RZ, R75, RZ, 0x33, !PT ;  /* 0x0000004bff4bd212 */ /* 0x000fc400078e33ff */
[----:B------:R-:W-:Y:S02]  /*2980*/  VOTE.ANY R79, PT, P0 ;  /* 0x00000000004f7806 */ /* 0x000fe400000e0100 */
[----:B------:R-:W-:Y:S02]  /*2990*/  @!P6 LOP3.LUT R77, RZ, R77, RZ, 0x33, !PT ;  /* 0x0000004dff4de212 */ /* 0x000fe400078e33ff */
[----:B------:R-:W-:Y:S01]  /*29a0*/  LOP3.LUT R66, R75, R66, RZ, 0xc0, !PT ;  /* 0x000000424b427212 */ /* 0x000fe200078ec0ff */
[----:B------:R-:W-:Y:S01]  /*29b0*/  IMAD.MOV.U32 R75, RZ, RZ, RZ ;  /* 0x000000ffff4b7224 */ /* 0x000fe200078e00ff */
[----:B------:R-:W-:Y:S02]  /*29c0*/  @!P0 LOP3.LUT R79, RZ, R79, RZ, 0x33, !PT ;  /* 0x0000004fff4f8212 */ /* 0x000fe400078e33ff */
[----:B------:R-:W-:-:S04]  /*29d0*/  LOP3.LUT R66, R77, R66, RZ, 0xc0, !PT ;  /* 0x000000424d427212 */ /* 0x000fc800078ec0ff */
[----:B------:R-:W-:-:S04]  /*29e0*/  LOP3.LUT R79, R79, R66, RZ, 0xc0, !PT ;  /* 0x000000424f4f7212 */ /* 0x000fc800078ec0ff */
[----:B------:R-:W5:Y:S01]  /*29f0*/  FLO.U32 R72, R79 ;  /* 0x0000004f00487300 */ /* 0x000f6200000e0000 */
[----:B------:R-:W-:-:S07]  /*2a00*/  LOP3.LUT R66, R62, R79, RZ, 0xc0, !PT ;  /* 0x0000004f3e427212 */ /* 0x000fce00078ec0ff */
[----:B------:R-:W0:Y:S01]  /*2a10*/  POPC R66, R66 ;  /* 0x0000004200427309 */ /* 0x000e220000000000 */
[----:B-----5:R-:W-:-:S13]  /*2a20*/  ISETP.NE.AND P0, PT, R0, R72, PT ;  /* 0x000000480000720c */ /* 0x020fda0003f05270 */
[----:B0--34-:R-:W-:Y:S05]  /*2a30*/  @P0 BRA `(.L_x_175) ;  /* 0x0000000000080947 */ /* 0x019fea0003800000 */
[----:B------:R-:W-:-:S06]  /*2a40*/  IMAD R75, R81, 0x4, R58 ;  /* 0x00000004514b7824 */ /* 0x000fcc00078e023a */
[----:B------:R0:W3:Y:S02]  /*2a50*/  ATOMS.ADD R75, [R75], R66 ;  /* 0x000000424b4b738c */ /* 0x0000e40000000000 */
.L_x_175:
[----:B------:R-:W-:Y:S05]  /*2a60*/  BSYNC.RECONVERGENT B0 ;  /* 0x0000000000007941 */ /* 0x000fea0003800200 */
.L_x_174:
        /* <DEDUP_REMOVED lines=37> */
.L_x_177:
[----:B------:R-:W-:Y:S05]  /*2cc0*/  BSYNC.RECONVERGENT B0 ;  /* 0x0000000000007941 */ /* 0x000fea0003800200 */
.L_x_176:
[----:B------:R-:W-:Y:S01]  /*2cd0*/  R2P PR, R85, 0x7f ;  /* 0x0000007f55007804 */ /* 0x000fe20000000000 */
[----:B---3--:R3:W4:Y:S01]  /*2ce0*/  SHFL.IDX PT, R77, R77, R76, 0x1f ;  /* 0x00001f4c4d4d7589 */ /* 0x00872200000e0000 */
[----:B------:R-:W-:Y:S01]  /*2cf0*/  SHF.R.U64 R72, R28, UR5, R47 ;  /* 0x000000051c487c19 */ /* 0x000fe2000800122f */
[----:B------:R-:W-:Y:S01]  /*2d00*/  BSSY.RECONVERGENT B0, `(.L_x_178) ;  /* 0x0000022000007945 */ /* 0x000fe20003800200 */
[----:B------:R-:W-:Y:S02]  /*2d10*/  IMAD.MOV.U32 R74, RZ, RZ, RZ ;  /* 0x000000ffff4a7224 */ /* 0x000fe400078e00ff */
[----:B------:R-:W-:-:S07]  /*2d20*/  LOP3.LUT R87, R72, UR4, RZ, 0x30, !PT ;  /* 0x0000000448577c12 */ /* 0x000fce000f8e30ff */
[----:B------:R-:W-:Y:S02]  /*2d30*/  VOTE.ANY R70, PT, P0 ;  /* 0x0000000000467806 */ /* 0x000fe400000e0100 */
[----:B------:R-:W-:Y:S02]  /*2d40*/  VOTE.ANY R79, PT, P1 ;  /* 0x00000000004f7806 */ /* 0x000fe400008e0100 */
[----:B------:R-:W-:Y:S02]  /*2d50*/  @!P0 LOP3.LUT R70, RZ, R70, RZ, 0x33, !PT ;  /* 0x00000046ff468212 */ /* 0x000fe400078e33ff */
[----:B------:R-:W-:Y:S02]  /*2d60*/  @!P1 LOP3.LUT R79, RZ, R79, RZ, 0x33, !PT ;  /* 0x0000004fff4f9212 */ /* 0x000fe400078e33ff */
[----:B------:R-:W-:Y:S02]  /*2d70*/  VOTE.ANY R81, PT, P2 ;  /* 0x0000000000517806 */ /* 0x000fe400010e0100 */
[----:B------:R-:W-:-:S02]  /*2d80*/  LOP3.LUT R70, R79, R70, RZ, 0xc0, !PT ;  /* 0x000000464f467212 */ /* 0x000fc400078ec0ff */
[----:B------:R-:W-:Y:S02]  /*2d90*/  VOTE.ANY R79, PT, P3 ;  /* 0x00000000004f7806 */ /* 0x000fe400018e0100 */
[----:B------:R-:W-:Y:S02]  /*2da0*/  @!P2 LOP3.LUT R81, RZ, R81, RZ, 0x33, !PT ;  /* 0x00000051ff51a212 */ /* 0x000fe400078e33ff */
[----:B------:R-:W-:Y:S02]  /*2db0*/  @!P3 LOP3.LUT R79, RZ, R79, RZ, 0x33, !PT ;  /* 0x0000004fff4fb212 */ /* 0x000fe400078e33ff */
[----:B------:R-:W-:Y:S02]  /*2dc0*/  LOP3.LUT R70, R81, R70, RZ, 0xc0, !PT ;  /* 0x0000004651467212 */ /* 0x000fe400078ec0ff */
[----:B------:R-:W-:Y:S02]  /*2dd0*/  LOP3.LUT P0, RZ, R85, 0x80, RZ, 0xc0, !PT ;  /* 0x0000008055ff7812 */ /* 0x000fe4000780c0ff */
[----:B------:R-:W-:-:S02]  /*2de0*/  VOTE.ANY R81, PT, P4 ;  /* 0x0000000000517806 */ /* 0x000fc400020e0100 */
[----:B------:R-:W-:Y:S02]  /*2df0*/  LOP3.LUT R70, R79, R70, RZ, 0xc0, !PT ;  /* 0x000000464f467212 */ /* 0x000fe400078ec0ff */
[----:B------:R-:W-:Y:S02]  /*2e00*/  VOTE.ANY R79, PT, P5 ;  /* 0x00000000004f7806 */ /* 0x000fe400028e0100 */
[----:B------:R-:W-:Y:S02]  /*2e10*/  @!P4 LOP3.LUT R81, RZ, R81, RZ, 0x33, !PT ;  /* 0x00000051ff51c212 */ /* 0x000fe400078e33ff */
[----:B------:R-:W-:Y:S02]  /*2e20*/  @!P5 LOP3.LUT R79, RZ, R79, RZ, 0x33, !PT ;  /* 0x0000004fff4fd212 */ /* 0x000fe400078e33ff */
[----:B------:R-:W-:Y:S02]  /*2e30*/  LOP3.LUT R70, R81, R70, RZ, 0xc0, !PT ;  /* 0x0000004651467212 */ /* 0x000fe400078ec0ff */
[----:B------:R-:W-:-:S02]  /*2e40*/  VOTE.ANY R81, PT, P6 ;  /* 0x0000000000517806 */ /* 0x000fc400030e0100 */
[----:B------:R-:W-:Y:S02]  /*2e50*/  LOP3.LUT R70, R79, R70, RZ, 0xc0, !PT ;  /* 0x000000464f467212 */ /* 0x000fe400078ec0ff */
[----:B------:R-:W-:Y:S02]  /*2e60*/  VOTE.ANY R79, PT, P0 ;  /* 0x00000000004f7806 */ /* 0x000fe400000e0100 */
[----:B------:R-:W-:Y:S02]  /*2e70*/  @!P6 LOP3.LUT R81, RZ, R81, RZ, 0x33, !PT ;  /* 0x00000051ff51e212 */ /* 0x000fe400078e33ff */
        /* <DEDUP_REMOVED lines=8> */
[----:B------:R-:W-:-:S05]  /*2f00*/  IMAD R79, R85, 0x4, R58 ;  /* 0x00000004554f7824 */ /* 0x000fca00078e023a */
[----:B------:R0:W3:Y:S02]  /*2f10*/  ATOMS.ADD R74, [R79], R70 ;  /* 0x000000464f4a738c */ /* 0x0000e40000000000 */
.L_x_179:
[----:B------:R-:W-:Y:S05]  /*2f20*/  BSYNC.RECONVERGENT B0 ;  /* 0x0000000000007941 */ /* 0x000fea0003800200 */
.L_x_178:
[----:B------:R-:W-:Y:S01]  /*2f30*/  R2P PR, R87, 0x7f ;  /* 0x0000007f57007804 */ /* 0x000fe20000000000 */
[----:B------:R-:W-:Y:S01]  /*2f40*/  BSSY.RECONVERGENT B0, `(.L_x_180) ;  /* 0x0000024000007945 */ /* 0x000fe20003800200 */
[----:B------:R-:W-:-:S04]  /*2f50*/  SHF.R.U64 R76, R26, UR5, R49 ;  /* 0x000000051a4c7c19 */ /* 0x000fc80008001231 */
[----:B------:R-:W-:Y:S01]  /*2f60*/  LOP3.LUT R89, R76, UR4, RZ, 0x30, !PT ;  /* 0x000000044c597c12 */ /* 0x000fe2000f8e30ff */
[----:B------:R-:W-:-:S06]  /*2f70*/  IMAD.MOV.U32 R76, RZ, RZ, RZ ;  /* 0x000000ffff4c7224 */ /* 0x000fcc00078e00ff */
[----:B------:R-:W-:Y:S02]  /*2f80*/  VOTE.ANY R72, PT, P0 ;  /* 0x0000000000487806 */ /* 0x000fe400000e0100 */
[----:B0-----:R-:W-:Y:S02]  /*2f90*/  VOTE.ANY R79, PT, P1 ;  /* 0x00000000004f7806 */ /* 0x001fe400008e0100 */
[----:B------:R-:W-:Y:S02]  /*2fa0*/  @!P0 LOP3.LUT R72, RZ, R72, RZ, 0x33, !PT ;  /* 0x00000048ff488212 */ /* 0x000fe400078e33ff */
[----:B------:R-:W-:Y:S02]  /*2fb0*/  @!P1 LOP3.LUT R79, RZ, R79, RZ, 0x33, !PT ;  /* 0x0000004fff4f9212 */ /* 0x000fe400078e33ff */
[----:B------:R-:W-:Y:S02]  /*2fc0*/  LOP3.LUT P0, RZ, R87, 0x80, RZ, 0xc0, !PT ;  /* 0x0000008057ff7812 */ /* 0x000fe4000780c0ff */
[----:B------:R-:W-:-:S02]  /*2fd0*/  LOP3.LUT R72, R79, R72, RZ, 0xc0, !PT ;  /* 0x000000484f487212 */ /* 0x000fc400078ec0ff */
[----:B------:R-:W-:-:S04]  /*2fe0*/  VOTE.ANY R79, PT, P2 ;  /* 0x00000000004f7806 */ /* 0x000fc800010e0100 */
[----:B------:R-:W-:-:S04]  /*2ff0*/  @!P2 LOP3.LUT R79, RZ, R79, RZ, 0x33, !PT ;  /* 0x0000004fff4fa212 */ /* 0x000fc800078e33ff */
[----:B------:R-:W-:Y:S02]  /*3000*/  LOP3.LUT R72, R79, R72, RZ, 0xc0, !PT ;  /* 0x000000484f487212 */ /* 0x000fe400078ec0ff */
        /* <DEDUP_REMOVED lines=15> */
[----:B---3--:R0:W3:Y:S02]  /*3100*/  SHFL.IDX PT, R79, R74, R83, 0x1f ;  /* 0x00001f534a4f7589 */ /* 0x0080e400000e0000 */
[----:B------:R-:W4:Y:S01]  /*3110*/  FLO.U32 R85, R81 ;  /* 0x0000005100557300 */ /* 0x000f2200000e0000 */
[----:B------:R-:W-:-:S07]  /*3120*/  LOP3.LUT R72, R62, R81, RZ, 0xc0, !PT ;  /* 0x000000513e487212 */ /* 0x000fce00078ec0ff */
[----:B------:R-:W0:Y:S01]  /*3130*/  POPC R72, R72 ;  /* 0x0000004800487309 */ /* 0x000e220000000000 */
[----:B----4-:R-:W-:-:S13]  /*3140*/  ISETP.NE.AND P0, PT, R0, R85, PT ;  /* 0x000000550000720c */ /* 0x010fda0003f05270 */
[----:B0--3--:R-:W-:Y:S05]  /*3150*/  @P0 BRA `(.L_x_181) ;  /* 0x0000000000080947 */ /* 0x009fea0003800000 */
[----:B------:R-:W-:-:S05]  /*3160*/  IMAD R81, R87, 0x4, R58 ;  /* 0x0000000457517824 */ /* 0x000fca00078e023a */
[----:B------:R0:W3:Y:S02]  /*3170*/  ATOMS.ADD R76, [R81], R72 ;  /* 0x00000048514c738c */ /* 0x0000e40000000000 */
.L_x_181:
[----:B------:R-:W-:Y:S05]  /*3180*/  BSYNC.RECONVERGENT B0 ;  /* 0x0000000000007941 */ /* 0x000fea0003800200 */
.L_x_180:
[----:B------:R-:W-:Y:S01]  /*3190*/  R2P PR, R89, 0x7f ;  /* 0x0000007f59007804 */ /* 0x000fe20000000000 */
[----:B------:R-:W-:Y:S01]  /*31a0*/  BSSY.RECONVERGENT B0, `(.L_x_182) ;  /* 0x0000022000007945 */ /* 0x000fe20003800200 */
[----:B------:R-:W-:-:S11]  /*31b0*/  IMAD.MOV.U32 R78, RZ, RZ, RZ ;  /* 0x000000ffff4e7224 */ /* 0x000fd600078e00ff */
        /* <DEDUP_REMOVED lines=32> */
.L_x_183:
[----:B------:R-:W-:Y:S05]  /*33c0*/  BSYNC.RECONVERGENT B0 ;  /* 0x0000000000007941 */ /* 0x000fea0003800200 */
.L_x_182:
        /* <DEDUP_REMOVED lines=35> */
.L_x_185:
[----:B------:R-:W-:Y:S05]  /*3600*/  BSYNC.RECONVERGENT B0 ;  /* 0x0000000000007941 */ /* 0x000fea0003800200 */
.L_x_184:
[----:B------:R-:W-:Y:S01]  /*3610*/  R2P PR, R69, 0x7f ;  /* 0x0000007f45007804 */ /* 0x000fe20000000000 */
[----:B------:R-:W-:Y:S01]  /*3620*/  BSSY.RECONVERGENT B0, `(.L_x_186) ;  /* 0x0000022000007945 */ /* 0x000fe20003800200 */
[----:B------:R-:W-:-:S11]  /*3630*/  IMAD.MOV.U32 R82, RZ, RZ, RZ ;  /* 0x000000ffff527224 */ /* 0x000fd600078e00ff */
[----:B0-----:R-:W-:Y:S02]  /*3640*/  VOTE.ANY R71, PT, P0 ;  /* 0x0000000000477806 */ /* 0x001fe400000e0100 */
[----:B------:R-:W-:Y:S02]  /*3650*/  VOTE.ANY R78, PT, P1 ;  /* 0x00000000004e7806 */ /* 0x000fe400008e0100 */
        /* <DEDUP_REMOVED lines=30> */
.L_x_187:
[----:B------:R-:W-:Y:S05]  /*3840*/  BSYNC.RECONVERGENT B0 ;  /* 0x0000000000007941 */ /* 0x000fea0003800200 */
.L_x_186:
[----:B------:R-:W-:Y:S01]  /*3850*/  R2P PR, R67, 0x7f ;  /* 0x0000007f43007804 */ /* 0x000fe20000000000 */
[----:B-1----:R-:W-:Y:S01]  /*3860*/  IMAD.IADD R73, R64, 0x1, R73 ;  /* 0x0000000140497824 */ /* 0x002fe200078e0249 */
[----:B------:R-:W-:Y:S01]  /*3870*/  BSSY.RECONVERGENT B0, `(.L_x_188) ;  /* 0x0000025000007945 */ /* 0x000fe20003800200 */
[----:B------:R-:W-:Y:S01]  /*3880*/  IMAD.IADD R75, R66, 0x1, R75 ;  /* 0x00000001424b7824 */ /* 0x000fe200078e024b */
[----:B------:R-:W-:Y:S01]  /*3890*/  SHF.R.U64 R66, R24, UR5, R51 ;  /* 0x0000000518427c19 */ /* 0x000fe20008001233 */
[----:B------:R-:W-:-:S03]  /*38a0*/  IMAD.MOV.U32 R80, RZ, RZ, RZ ;  /* 0x000000ffff507224 */ /* 0x000fc600078e00ff */
[----:B------:R-:W-:-:S05]  /*38b0*/  LOP3.LUT R91, R66, UR4, RZ, 0x30, !PT ;  /* 0x00000004425b7c12 */ /* 0x000fca000f8e30ff */
[----:B0-----:R-:W-:Y:S02]  /*38c0*/  VOTE.ANY R69, PT, P0 ;  /* 0x0000000000457806 */ /* 0x001fe400000e0100 */
[----:B--2---:R-:W-:Y:S02]  /*38d0*/  VOTE.ANY R64, PT, P1 ;  /* 0x0000000000407806 */ /* 0x004fe400008e0100 */
        /* <DEDUP_REMOVED lines=22> */
[----:B---3--:R0:W1:Y:S02]  /*3a40*/  SHFL.IDX PT, R69, R82, R87, 0x1f ;  /* 0x00001f5752457589 */ /* 0x00806400000e0000 */
[----:B------:R-:W2:Y:S01]  /*3a50*/  FLO.U32 R89, R85 ;  /* 0x0000005500597300 */ /* 0x000ea200000e0000 */
[----:B------:R-:W-:-:S07]  /*3a60*/  LOP3.LUT R64, R62, R85, RZ, 0xc0, !PT ;  /* 0x000000553e407212 */ /* 0x000fce00078ec0ff */
[----:B------:R-:W3:Y:S01]  /*3a70*/  POPC R64, R64 ;  /* 0x0000004000407309 */ /* 0x000ee20000000000 */
[----:B--2---:R-:W-:-:S13]  /*3a80*/  ISETP.NE.AND P0, PT, R0, R89, PT ;  /* 0x000000590000720c */ /* 0x004fda0003f05270 */
[----:B01-3--:R-:W-:Y:S05]  /*3a90*/  @P0 BRA `(.L_x_189) ;  /* 0x0000000000080947 */ /* 0x00bfea0003800000 */
[----:B------:R-:W-:-:S05]  /*3aa0*/  IMAD R67, R67, 0x4, R58 ;  /* 0x0000000443437824 */ /* 0x000fca00078e023a */
[----:B------:R0:W1:Y:S02]  /*3ab0*/  ATOMS.ADD R80, [R67], R64 ;  /* 0x000000404350738c */ /* 0x0000640000000000 */
.L_x_189:
[----:B------:R-:W-:Y:S05]  /*3ac0*/  BSYNC.RECONVERGENT B0 ;  /* 0x0000000000007941 */ /* 0x000fea0003800200 */
.L_x_188:
[----:B------:R-:W-:Y:S01]  /*3ad0*/  R2P PR, R91, 0x7f ;  /* 0x0000007f5b007804 */ /* 0x000fe20000000000 */
[----:B-1----:R1:W2:Y:S01]  /*3ae0*/  SHFL.IDX PT, R85, R80, R89, 0x1f ;  /* 0x00001f5950557589 */ /* 0x0022a200000e0000 */
[----:B------:R-:W-:Y:S01]  /*3af0*/  BSSY.RECONVERGENT B0, `(.L_x_190) ;  /* 0x0000022000007945 */ /* 0x000fe20003800200 */
[----:B------:R-:W-:Y:S02]  /*3b00*/  IMAD.IADD R77, R68, 0x1, R77 ;  /* 0x00000001444d7824 */ /* 0x000fe400078e024d */
[----:B------:R-:W-:-:S08]  /*3b10*/  IMAD.MOV.U32 R82, RZ, RZ, RZ ;  /* 0x000000ffff527224 */ /* 0x000fd000078e00ff */
        /* <DEDUP_REMOVED lines=23> */
[----:B------:R-:W-:-:S04]  /*3c90*/  LOP3.LUT R67, R67, R66, RZ, 0xc0, !PT ;  /* 0x0000004243437212 */ /* 0x000fc800078ec0ff */
[----:B------:R-:W0:Y:S01]  /*3ca0*/  FLO.U32 R93, R67 ;  /* 0x00000043005d7300 */ /* 0x000e2200000e0000 */
[----:B------:R-:W-:-:S07]  /*3cb0*/  LOP3.LUT R66, R62, R67, RZ, 0xc0, !PT ;  /* 0x000000433e427212 */ /* 0x000fce00078ec0ff */
[----:B------:R-:W3:Y:S01]  /*3cc0*/  POPC R66, R66 ;  /* 0x0000004200427309 */ /* 0x000ee20000000000 */
[----:B0-----:R-:W-:-:S13]  /*3cd0*/  ISETP.NE.AND P0, PT, R0, R93, PT ;  /* 0x0000005d0000720c */ /* 0x001fda0003f05270 */
[----:B-123--:R-:W-:Y:S05]  /*3ce0*/  @P0 BRA `(.L_x_191) ;  /* 0x0000000000080947 */ /* 0x00efea0003800000 */
[----:B------:R-:W-:-:S05]  /*3cf0*/  IMAD R67, R91, 0x4, R58 ;  /* 0x000000045b437824 */ /* 0x000fca00078e023a */
[----:B------:R0:W1:Y:S02]  /*3d00*/  ATOMS.ADD R82, [R67], R66 ;  /* 0x000000424352738c */ /* 0x0000640000000000 */
.L_x_191:
[----:B------:R-:W-:Y:S05]  /*3d10*/  BSYNC.RECONVERGENT B0 ;  /* 0x0000000000007941 */ /* 0x000fea0003800200 */
.L_x_190:
[----:B------:R-:W-:Y:S01]  /*3d20*/  R2P PR, R61, 0x7f ;  /* 0x0000007f3d007804 */ /* 0x000fe20000000000 */
[----:B------:R-:W-:Y:S01]  /*3d30*/  BSSY.RECONVERGENT B0, `(.L_x_192) ;  /* 0x0000023000007945 */ /* 0x000fe20003800200 */
[----:B------:R-:W-:Y:S02]  /*3d40*/  IMAD.IADD R79, R70, 0x1, R79 ;  /* 0x00000001464f7824 */ /* 0x000fe400078e024f */
[----:B------:R-:W-:-:S09]  /*3d50*/  IMAD.MOV.U32 R70, RZ, RZ, RZ ;  /* 0x000000ffff467224 */ /* 0x000fd200078e00ff */
        /* <DEDUP_REMOVED lines=24> */
[----:B-1----:R0:W1:Y:S02]  /*3ee0*/  SHFL.IDX PT, R67, R82, R93, 0x1f ;  /* 0x00001f5d52437589 */ /* 0x00206400000e0000 */
[----:B------:R-:W2:Y:S01]  /*3ef0*/  FLO.U32 R91, R87 ;  /* 0x00000057005b7300 */ /* 0x000ea200000e0000 */
[----:B------:R-:W-:-:S07]  /*3f00*/  LOP3.LUT R68, R62, R87, RZ, 0xc0, !PT ;  /* 0x000000573e447212 */ /* 0x000fce00078ec0ff */
[----:B------:R-:W3:Y:S01]  /*3f10*/  POPC R68, R68 ;  /* 0x0000004400447309 */ /* 0x000ee20000000000 */
[----:B--2---:R-:W-:-:S13]  /*3f20*/  ISETP.NE.AND P0, PT, R0, R91, PT ;  /* 0x0000005b0000720c */ /* 0x004fda0003f05270 */
[----:B01-3--:R-:W-:Y:S05]  /*3f30*/  @P0 BRA `(.L_x_193) ;  /* 0x0000000000080947 */ /* 0x00bfea0003800000 */
[----:B------:R-:W-:-:S05]  /*3f40*/  IMAD R61, R61, 0x4, R58 ;  /* 0x000000043d3d7824 */ /* 0x000fca00078e023a */
[----:B------:R0:W1:Y:S02]  /*3f50*/  ATOMS.ADD R70, [R61], R68 ;  /* 0x000000443d46738c */ /* 0x0000640000000000 */
.L_x_193:
[----:B------:R-:W-:Y:S05]  /*3f60*/  BSYNC.RECONVERGENT B0 ;  /* 0x0000000000007941 */ /* 0x000fea0003800200 */
.L_x_192:
[----:B------:R-:W-:Y:S01]  /*3f70*/  R2P PR, R65, 0x7f ;  /* 0x0000007f41007804 */ /* 0x000fe20000000000 */
[----:B------:R-:W-:Y:S01]  /*3f80*/  IMAD.IADD R81, R72, 0x1, R81 ;  /* 0x0000000148517824 */ /* 0x000fe200078e0251 */
[----:B-1----:R1:W2:Y:S01]  /*3f90*/  SHFL.IDX PT, R87, R70, R91, 0x1f ;  /* 0x00001f5b46577589 */ /* 0x0022a200000e0000 */
[----:B------:R-:W-:Y:S10]  /*3fa0*/  BSSY.RECONVERGENT B0, `(.L_x_194) ;  /* 0x0000021000007945 */ /* 0x000ff40003800200 */
[----:B0-----:R-:W-:-:S02]  /*3fb0*/  VOTE.ANY R61, PT, P0 ;  /* 0x00000000003d7806 */ /* 0x001fc400000e0100 */
[----:B------:R-:W-:Y:S02]  /*3fc0*/  VOTE.ANY R72, PT, P1 ;  /* 0x0000000000487806 */ /* 0x000fe400008e0100 */
[----:B------:R-:W-:Y:S02]  /*3fd0*/  @!P0 LOP3.LUT R61, RZ, R61, RZ, 0x33, !PT ;  /* 0x0000003dff3d8212 */ /* 0x000fe400078e33ff */
[----:B------:R-:W-:Y:S02]  /*3fe0*/  @!P1 LOP3.LUT R72, RZ, R72, RZ, 0x33, !PT ;  /* 0x00000048ff489212 */ /* 0x000fe400078e33ff */
[----:B------:R-:W-:Y:S02]  /*3ff0*/  LOP3.LUT P0, RZ, R65, 0x80, RZ, 0xc0, !PT ;  /* 0x0000008041ff7812 */ /* 0x000fe4000780c0ff */
        /* <DEDUP_REMOVED lines=18> */
[----:B------:R-:W-:Y:S01]  /*4120*/  LOP3.LUT R89, R72, R61, RZ, 0xc0, !PT ;  /* 0x0000003d48597212 */ /* 0x000fe200078ec0ff */
[----:B------:R-:W-:-:S03]  /*4130*/  IMAD.MOV.U32 R72, RZ, RZ, RZ ;  /* 0x000000ffff487224 */ /* 0x000fc600078e00ff */
[----:B------:R-:W0:Y:S01]  /*4140*/  FLO.U32 R93, R89 ;  /* 0x00000059005d7300 */ /* 0x000e2200000e0000 */
[----:B------:R-:W-:-:S07]  /*4150*/  LOP3.LUT R61, R62, R89, RZ, 0xc0, !PT ;  /* 0x000000593e3d7212 */ /* 0x000fce00078ec0ff */
[----:B------:R-:W3:Y:S01]  /*4160*/  POPC R61, R61 ;  /* 0x0000003d003d7309 */ /* 0x000ee20000000000 */
[----:B0-----:R-:W-:-:S13]  /*4170*/  ISETP.NE.AND P0, PT, R0, R93, PT ;  /* 0x0000005d0000720c */ /* 0x001fda0003f05270 */
[----:B-123--:R-:W-:Y:S05]  /*4180*/  @P0 BRA `(.L_x_195) ;  /* 0x0000000000080947 */ /* 0x00efea0003800000 */
[----:B------:R-:W-:-:S06]  /*4190*/  IMAD R72, R65, 0x4, R58 ;  /* 0x0000000441487824 */ /* 0x000fcc00078e023a */
[----:B------:R0:W1:Y:S02]  /*41a0*/  ATOMS.ADD R72, [R72], R61 ;  /* 0x0000003d4848738c */ /* 0x0000640000000000 */
.L_x_195:
[----:B------:R-:W-:Y:S05]  /*41b0*/  BSYNC.RECONVERGENT B0 ;  /* 0x0000000000007941 */ /* 0x000fea0003800200 */
.L_x_194:
[----:B------:R-:W-:Y:S01]  /*41c0*/  R2P PR, R63, 0x7f ;  /* 0x0000007f3f007804 */ /* 0x000fe20000000000 */
[----:B------:R-:W-:Y:S01]  /*41d0*/  IMAD.IADD R83, R74, 0x1, R83 ;  /* 0x000000014a537824 */ /* 0x000fe200078e0253 */
[----:B-1----:R1:W2:Y:S01]  /*41e0*/  SHFL.IDX PT, R72, R72, R93, 0x1f ;  /* 0x00001f5d48487589 */ /* 0x0022a200000e0000 */
[----:B------:R-:W-:Y:S01]  /*41f0*/  IMAD.IADD R76, R76, 0x1, R71 ;  /* 0x000000014c4c7824 */ /* 0x000fe200078e0247 */
[----:B------:R-:W-:Y:S01]  /*4200*/  SHF.R.U64 R71, R4, UR5, R53 ;  /* 0x0000000504477c19 */ /* 0x000fe20008001235 */
[----:B------:R-:W-:Y:S03]  /*4210*/  BSSY.RECONVERGENT B0, `(.L_x_196) ;  /* 0x0000022000007945 */ /* 0x000fe60003800200 */
[----:B------:R-:W-:Y:S01]  /*4220*/  LOP3.LUT R89, R71, UR4, RZ, 0x30, !PT ;  /* 0x0000000447597c12 */ /* 0x000fe2000f8e30ff */
[----:B------:R-:W-:-:S04]  /*4230*/  IMAD.MOV.U32 R71, RZ, RZ, RZ ;  /* 0x000000ffff477224 */ /* 0x000fc800078e00ff */
[----:B------:R-:W-:Y:S02]  /*4240*/  VOTE.ANY R65, PT, P0 ;  /* 0x0000000000417806 */ /* 0x000fe400000e0100 */
        /* <DEDUP_REMOVED lines=23> */
[----:B------:R-:W3:Y:S01]  /*43c0*/  FLO.U32 R74, R65 ;  /* 0x00000041004a7300 */ /* 0x000ee200000e0000 */
[----:B------:R-:W-:-:S07]  /*43d0*/  LOP3.LUT R70, R62, R65, RZ, 0xc0, !PT ;  /* 0x000000413e467212 */ /* 0x000fce00078ec0ff */
[----:B------:R1:W4:Y:S01]  /*43e0*/  POPC R80, R70 ;  /* 0x0000004600507309 */ /* 0x0003220000000000 */
[----:B---3--:R-:W-:-:S13]  /*43f0*/  ISETP.NE.AND P0, PT, R0, R74, PT ;  /* 0x0000004a0000720c */ /* 0x008fda0003f05270 */
[----:B-12-4-:R-:W-:Y:S05]  /*4400*/  @P0 BRA `(.L_x_197) ;  /* 0x0000000000080947 */ /* 0x016fea0003800000 */
[----:B------:R-:W-:-:S05]  /*4410*/  IMAD R63, R63, 0x4, R58 ;  /* 0x000000043f3f7824 */ /* 0x000fca00078e023a */
[----:B------:R1:W2:Y:S02]  /*4420*/  ATOMS.ADD R71, [R63], R80 ;  /* 0x000000503f47738c */ /* 0x0002a40000000000 */
.L_x_197:
[----:B------:R-:W-:Y:S05]  /*4430*/  BSYNC.RECONVERGENT B0 ;  /* 0x0000000000007941 */ /* 0x000fea0003800200 */
.L_x_196:
[----:B------:R-:W-:Y:S01]  /*4440*/  R2P PR, R89, 0x7f ;  /* 0x0000007f59007804 */ /* 0x000fe20000000000 */
[----:B------:R-:W-:Y:S01]  /*4450*/  IMAD.IADD R85, R64, 0x1, R85 ;  /* 0x0000000140557824 */ /* 0x000fe200078e0255 */
[----:B------:R-:W-:Y:S01]  /*4460*/  SHF.R.U64 R65, R12, UR5, R55 ;  /* 0x000000050c417c19 */ /* 0x000fe20008001237 */
[----:B--2---:R2:W3:Y:S01]  /*4470*/  SHFL.IDX PT, R71, R71, R74, 0x1f ;  /* 0x00001f4a47477589 */ /* 0x0044e200000e0000 */
[----:B------:R-:W-:Y:S01]  /*4480*/  BSSY.RECONVERGENT B0, `(.L_x_198) ;  /* 0x0000023000007945 */ /* 0x000fe20003800200 */
[----:B------:R-:W-:Y:S01]  /*4490*/  IMAD.IADD R69, R78, 0x1, R69 ;  /* 0x000000014e457824 */ /* 0x000fe200078e0245 */
[----:B------:R-:W-:Y:S01]  /*44a0*/  LOP3.LUT R91, R65, UR4, RZ, 0x30, !PT ;  /* 0x00000004415b7c12 */ /* 0x000fe2000f8e30ff */
[----:B------:R-:W-:-:S06]  /*44b0*/  IMAD.MOV.U32 R65, RZ, RZ, RZ ;  /* 0x000000ffff417224 */ /* 0x000fcc00078e00ff */
[----:B-1----:R-:W-:Y:S02]  /*44c0*/  VOTE.ANY R63, PT, P0 ;  /* 0x00000000003f7806 */ /* 0x002fe400000e0100 */
        /* <DEDUP_REMOVED lines=23> */
[----:B------:R-:W1:Y:S01]  /*4640*/  FLO.U32 R70, R63 ;  /* 0x0000003f00467300 */ /* 0x000e6200000e0000 */
[----:B------:R-:W-:-:S07]  /*4650*/  LOP3.LUT R64, R62, R63, RZ, 0xc0, !PT ;  /* 0x0000003f3e407212 */ /* 0x000fce00078ec0ff */
[----:B------:R-:W4:Y:S01]  /*4660*/  POPC R64, R64 ;  /* 0x0000004000407309 */ /* 0x000f220000000000 */
[----:B-1----:R-:W-:-:S13]  /*4670*/  ISETP.NE.AND P0, PT, R0, R70, PT ;  /* 0x000000460000720c */ /* 0x002fda0003f05270 */
[----:B--234-:R-:W-:Y:S05]  /*4680*/  @P0 BRA `(.L_x_199) ;  /* 0x0000000000080947 */ /* 0x01cfea0003800000 */
[----:B------:R-:W-:-:S06]  /*4690*/  IMAD R65, R89, 0x4, R58 ;  /* 0x0000000459417824 */ /* 0x000fcc00078e023a */
[----:B------:R1:W2:Y:S02]  /*46a0*/  ATOMS.ADD R65, [R65], R64 ;  /* 0x000000404141738c */ /* 0x0002a40000000000 */
.L_x_199:
[----:B------:R-:W-:Y:S05]  /*46b0*/  BSYNC.RECONVERGENT B0 ;  /* 0x0000000000007941 */ /* 0x000fea0003800200 */
.L_x_198:
[----:B------:R-:W-:Y:S01]  /*46c0*/  R2P PR, R91, 0x7f ;  /* 0x0000007f5b007804 */ /* 0x000fe20000000000 */
[----:B--2---:R2:W3:Y:S01]  /*46d0*/  SHFL.IDX PT, R65, R65, R70, 0x1f ;  /* 0x00001f4641417589 */ /* 0x0044e200000e0000 */
[----:B------:R-:W-:Y:S01]  /*46e0*/  BSSY.RECONVERGENT B0, `(.L_x_200) ;  /* 0x000002b000007945 */ /* 0x000fe20003800200 */
[----:B------:R-:W-:Y:S02]  /*46f0*/  IMAD.MOV.U32 R40, RZ, RZ, R34 ;  /* 0x000000ffff287224 */ /* 0x000fe400078e0022 */
[----:B------:R-:W-:Y:S02]  /*4700*/  IMAD.MOV.U32 R42, RZ, RZ, R32 ;  /* 0x000000ffff2a7224 */ /* 0x000fe400078e0020 */
[----:B------:R-:W-:Y:S02]  /*4710*/  IMAD.MOV.U32 R44, RZ, RZ, R30 ;  /* 0x000000ffff2c7224 */ /* 0x000fe400078e001e */
[----:B------:R-:W-:Y:S02]  /*4720*/  IMAD.MOV.U32 R46, RZ, RZ, R28 ;  /* 0x000000ffff2e7224 */ /* 0x000fe400078e001c */
[----:B------:R-:W-:-:S02]  /*4730*/  IMAD.MOV.U32 R48, RZ, RZ, R26 ;  /* 0x000000ffff307224 */ /* 0x000fc400078e001a */
[----:B------:R-:W-:Y:S01]  /*4740*/  VOTE.ANY R5, PT, P0 ;  /* 0x0000000000057806 */ /* 0x000fe200000e0100 */
[----:B------:R-:W-:Y:S01]  /*4750*/  IMAD.MOV.U32 R50, RZ, RZ, R24 ;  /* 0x000000ffff327224 */ /* 0x000fe200078e0018 */
[----:B------:R-:W-:Y:S01]  /*4760*/  VOTE.ANY R38, PT, P1 ;  /* 0x0000000000267806 */ /* 0x000fe200008e0100 */
[----:B------:R-:W-:Y:S01]  /*4770*/  IMAD.MOV.U32 R52, RZ, RZ, R4 ;  /* 0x000000ffff347224 */ /* 0x000fe200078e0004 */
[----:B------:R-:W-:Y:S01]  /*4780*/  @!P0 LOP3.LUT R5, RZ, R5, RZ, 0x33, !PT ;  /* 0x00000005ff058212 */ /* 0x000fe200078e33ff */
[----:B------:R-:W-:Y:S01]  /*4790*/  IMAD.MOV.U32 R54, RZ, RZ, R12 ;  /* 0x000000ffff367224 */ /* 0x000fe200078e000c */
        /* <DEDUP_REMOVED lines=21> */
[----:B------:R-:W-:-:S03]  /*48f0*/  IMAD.MOV.U32 R38, RZ, RZ, R36 ;  /* 0x000000ffff267224 */ /* 0x000fc600078e0024 */
[----:B------:R4:W5:Y:S01]  /*4900*/  FLO.U32 R13, R5 ;  /* 0x00000005000d7300 */ /* 0x00096200000e0000 */
[----:B------:R-:W-:-:S07]  /*4910*/  LOP3.LUT R62, R62, R5, RZ, 0xc0, !PT ;  /* 0x000000053e3e7212 */ /* 0x000fce00078ec0ff */
[----:B------:R2:W0:Y:S01]  /*4920*/  POPC R25, R62 ;  /* 0x0000003e00197309 */ /* 0x0004220000000000 */
[----:B----4-:R-:W-:Y:S02]  /*4930*/  LOP3.LUT R5, R15, 0x80000000, RZ, 0x3c, !PT ;  /* 0x800000000f057812 */ /* 0x010fe400078e3cff */
[----:B-----5:R-:W-:Y:S01]  /*4940*/  ISETP.NE.AND P0, PT, R0, R13, PT ;  /* 0x0000000d0000720c */ /* 0x020fe20003f05270 */
[----:B------:R-:W-:-:S12]  /*4950*/  IMAD.MOV.U32 R0, RZ, RZ, RZ ;  /* 0x000000ffff007224 */ /* 0x000fd800078e00ff */
[----:B0-23--:R-:W-:Y:S05]  /*4960*/  @P0 BRA `(.L_x_201) ;  /* 0x0000000000080947 */ /* 0x00dfea0003800000 */
[----:B------:R-:W-:-:S06]  /*4970*/  IMAD R0, R91, 0x4, R58 ;  /* 0x000000045b007824 */ /* 0x000fcc00078e023a */
[----:B------:R0:W2:Y:S02]  /*4980*/  ATOMS.ADD R0, [R0], R25 ;  /* 0x000000190000738c */ /* 0x0000a40000000000 */
.L_x_201:
[----:B------:R-:W-:Y:S05]  /*4990*/  BSYNC.RECONVERGENT B0 ;  /* 0x0000000000007941 */ /* 0x000fea0003800200 */
.L_x_200:
[----:B------:R-:W-:Y:S01]  /*49a0*/  BAR.SYNC.DEFER_BLOCKING 0x0 ;  /* 0x0000000000007b1d */ /* 0x000fe20000010000 */
[----:B------:R-:W-:Y:S01]  /*49b0*/  LEA R73, R73, UR6, 0x3 ;  /* 0x0000000649497c11 */ /* 0x000fe2000f8e18ff */
[----:B------:R-:W-:Y:S01]  /*49c0*/  IMAD.IADD R27, R66, 0x1, R67 ;  /* 0x00000001421b7824 */ /* 0x000fe200078e0243 */
[----:B------:R-:W-:Y:S01]  /*49d0*/  LEA R75, R75, UR6, 0x3 ;  /* 0x000000064b4b7c11 */ /* 0x000fe2000f8e18ff */
[----:B------:R-:W-:Y:S01]  /*49e0*/  IMAD.IADD R29, R68, 0x1, R87 ;  /* 0x00000001441d7824 */ /* 0x000fe200078e0257 */
[----:B------:R-:W-:Y:S01]  /*49f0*/  LEA R77, R77, UR6, 0x3 ;  /* 0x000000064d4d7c11 */ /* 0x000fe2000f8e18ff */
[----:B------:R-:W-:Y:S01]  /*4a00*/  IMAD.MOV.U32 R4, RZ, RZ, R14 ;  /* 0x000000ffff047224 */ /* 0x000fe200078e000e */
[----:B------:R-:W-:Y:S01]  /*4a10*/  LEA R79, R79, UR6, 0x3 ;  /* 0x000000064f4f7c11 */ /* 0x000fe2000f8e18ff */
[----:B--2---:R2:W3:Y:S01]  /*4a20*/  SHFL.IDX PT, R0, R0, R13, 0x1f ;  /* 0x00001f0d00007589 */ /* 0x0044e200000e0000 */
[----:B------:R-:W-:Y:S01]  /*4a30*/  LEA R81, R81, UR6, 0x3 ;  /* 0x0000000651517c11 */ /* 0x000fe2000f8e18ff */
[----:B------:R-:W-:Y:S01]  /*4a40*/  IMAD.IADD R31, R61, 0x1, R72 ;  /* 0x000000013d1f7824 */ /* 0x000fe200078e0248 */
[----:B------:R-:W-:Y:S01]  /*4a50*/  LEA R83, R83, UR6, 0x3 ;  /* 0x0000000653537c11 */ /* 0x000fe2000f8e18ff */
[----:B------:R-:W-:Y:S01]  /*4a60*/  IMAD.IADD R33, R80, 0x1, R71 ;  /* 0x0000000150217824 */ /* 0x000fe200078e0247 */
[----:B------:R-:W-:Y:S01]  /*4a70*/  LOP3.LUT R19, R19, 0x80000000, RZ, 0x3c, !PT ;  /* 0x8000000013137812 */ /* 0x000fe200078e3cff */
[----:B------:R-:W-:Y:S01]  /*4a80*/  IMAD.IADD R35, R64, 0x1, R65 ;  /* 0x0000000140237824 */ /* 0x000fe200078e0241 */
[----:B------:R-:W-:Y:S01]  /*4a90*/  LEA R15, R69, UR6, 0x3 ;  /* 0x00000006450f7c11 */ /* 0x000fe2000f8e18ff */
[----:B------:R-:W-:Y:S01]  /*4aa0*/  BSSY B1, `(.L_x_202) ;  /* 0x0000049000017945 */ /* 0x000fe20003800000 */
[----:B------:R-:W-:-:S02]  /*4ab0*/  LOP3.LUT R17, R17, 0x80000000, RZ, 0x3c, !PT ;  /* 0x8000000011117812 */ /* 0x000fc400078e3cff */
[----:B--2---:R-:W-:Y:S02]  /*4ac0*/  LEA R13, R76, UR6, 0x3 ;  /* 0x000000064c0d7c11 */ /* 0x004fe4000f8e18ff */
[----:B------:R-:W-:Y:S02]  /*4ad0*/  LEA R27, R27, UR6, 0x3 ;  /* 0x000000061b1b7c11 */ /* 0x000fe4000f8e18ff */
[----:B------:R-:W-:Y:S01]  /*4ae0*/  LOP3.LUT R11, R11, 0x80000000, RZ, 0x3c, !PT ;  /* 0x800000000b0b7812 */ /* 0x000fe200078e3cff */
[----:B------:R-:W-:Y:S01]  /*4af0*/  STS.64 [R73+-0x8], R38 ;  /* 0xfffff82649007388 */ /* 0x000fe20000000a00 */
[----:B------:R-:W-:Y:S02]  /*4b00*/  LEA R29, R29, UR6, 0x3 ;  /* 0x000000061d1d7c11 */ /* 0x000fe4000f8e18ff */
[----:B------:R-:W-:Y:S01]  /*4b10*/  LOP3.LUT R9, R9, 0x80000000, RZ, 0x3c, !PT ;  /* 0x8000000009097812 */ /* 0x000fe200078e3cff */
[----:B------:R-:W-:Y:S01]  /*4b20*/  STS.64 [R75+-0x8], R40 ;  /* 0xfffff8284b007388 */ /* 0x000fe20000000a00 */
[----:B------:R-:W-:-:S02]  /*4b30*/  LEA R31, R31, UR6, 0x3 ;  /* 0x000000061f1f7c11 */ /* 0x000fc4000f8e18ff */
[----:B------:R-:W-:Y:S01]  /*4b40*/  LOP3.LUT R7, R7, 0x80000000, RZ, 0x3c, !PT ;  /* 0x8000000007077812 */ /* 0x000fe200078e3cff */
[----:B---3--:R-:W-:Y:S01]  /*4b50*/  IMAD.IADD R0, R25, 0x1, R0 ;  /* 0x0000000119007824 */ /* 0x008fe200078e0200 */
[----:B------:R-:W-:Y:S01]  /*4b60*/  STS.64 [R77+-0x8], R42 ;  /* 0xfffff82a4d007388 */ /* 0x000fe20000000a00 */
[----:B0-----:R-:W-:Y:S02]  /*4b70*/  LEA R25, R85, UR6, 0x3 ;  /* 0x0000000655197c11 */ /* 0x001fe4000f8e18ff */
[----:B------:R-:W-:Y:S01]  /*4b80*/  LEA R33, R33, UR6, 0x3 ;  /* 0x0000000621217c11 */ /* 0x000fe2000f8e18ff */
[----:B------:R-:W-:Y:S01]  /*4b90*/  STS.64 [R79+-0x8], R44 ;  /* 0xfffff82c4f007388 */ /* 0x000fe20000000a00 */
[----:B------:R-:W-:Y:S02]  /*4ba0*/  LEA R35, R35, UR6, 0x3 ;  /* 0x0000000623237c11 */ /* 0x000fe4000f8e18ff */
[----:B------:R-:W-:Y:S01]  /*4bb0*/  LEA R37, R0, UR6, 0x3 ;  /* 0x0000000600257c11 */ /* 0x000fe2000f8e18ff */
[----:B------:R-:W-:Y:S01]  /*4bc0*/  STS.64 [R81+-0x8], R46 ;  /* 0xfffff82e51007388 */ /* 0x000fe20000000a00 */
[----:B------:R-:W-:-:S02]  /*4bd0*/  ISETP.NE.AND P0, PT, R84, RZ, PT ;  /* 0x000000ff5400720c */ /* 0x000fc40003f05270 */
[----:B------:R-:W-:Y:S01]  /*4be0*/  LEA R0, R3, UR6, 0x3 ;  /* 0x0000000603007c11 */ /* 0x000fe2000f8e18ff */
[----:B------:R-:W-:Y:S04]  /*4bf0*/  STS.64 [R83+-0x8], R48 ;  /* 0xfffff83053007388 */ /* 0x000fe80000000a00 */
[----:B------:R0:W-:Y:S04]  /*4c00*/  STS.64 [R13+-0x8], R4 ;  /* 0xfffff8040d007388 */ /* 0x0001e80000000a00 */
[----:B------:R2:W-:Y:S04]  /*4c10*/  STS.64 [R15+-0x8], R18 ;  /* 0xfffff8120f007388 */ /* 0x0005e80000000a00 */
[----:B------:R2:W-:Y:S04]  /*4c20*/  STS.64 [R25+-0x8], R16 ;  /* 0xfffff81019007388 */ /* 0x0005e80000000a00 */
[----:B------:R2:W-:Y:S01]  /*4c30*/  STS.64 [R27+-0x8], R50 ;  /* 0xfffff8321b007388 */ /* 0x0005e20000000a00 */
[----:B0-----:R-:W-:-:S03]  /*4c40*/  SHF.R.S32.HI R13, RZ, 0x1f, R60 ;  /* 0x0000001fff0d7819 */ /* 0x001fc6000001143c */
[----:B------:R2:W-:Y:S04]  /*4c50*/  STS.64 [R29+-0x8], R10 ;  /* 0xfffff80a1d007388 */ /* 0x0005e80000000a00 */
[----:B------:R2:W-:Y:S04]  /*4c60*/  STS.64 [R31+-0x8], R8 ;  /* 0xfffff8081f007388 */ /* 0x0005e80000000a00 */
[----:B------:R2:W-:Y:S04]  /*4c70*/  STS.64 [R33+-0x8], R6 ;  /* 0xfffff80621007388 */ /* 0x0005e80000000a00 */
[----:B------:R2:W-:Y:S04]  /*4c80*/  STS.64 [R35+-0x8], R52 ;  /* 0xfffff83423007388 */ /* 0x0005e80000000a00 */
[----:B------:R2:W-:Y:S01]  /*4c90*/  STS.64 [R37+-0x8], R54 ;  /* 0xfffff83625007388 */ /* 0x0005e20000000a00 */
[----:B------:R-:W-:Y:S05]  /*4ca0*/  @P0 BRA `(.L_x_203) ;  /* 0x0000000000a00947 */ /* 0x000fea0003800000 */
[----:B------:R-:W3:Y:S01]  /*4cb0*/  LDG.E.64 R56, desc[UR8][R56.64] ;  /* 0x0000000838387981 */ /* 0x000ee2000c1e1b00 */
[----:B------:R-:W-:Y:S01]  /*4cc0*/  UISETP.GE.AND UP0, UPT, UR7, 0x1, UPT ;  /* 0x000000010700788c */ /* 0x000fe2000bf06270 */
[----:B--2---:R-:W-:Y:S01]  /*4cd0*/  IMAD.MOV.U32 R6, RZ, RZ, R59 ;  /* 0x000000ffff067224 */ /* 0x004fe200078e003b */
[----:B---3--:R-:W-:-:S05]  /*4ce0*/  IADD3 R4, P0, PT, -R60, R56, RZ ;  /* 0x000000383c047210 */ /* 0x008fca0007f1e1ff */
[----:B------:R-:W-:-:S05]  /*4cf0*/  IMAD.X R5, R57, 0x1, ~R13, P0 ;  /* 0x0000000139057824 */ /* 0x000fca00000e0e0d */
[----:B------:R0:W-:Y:S01]  /*4d00*/  STS.64 [R0+0xb400], R4 ;  /* 0x00b4000400007388 */ /* 0x0001e20000000a00 */
[----:B------:R-:W-:Y:S05]  /*4d10*/  BRA.U !UP0, `(.L_x_204) ;  /* 0x00000001086c7547 */ /* 0x000fea000b800000 */
[----:B------:R-:W-:Y:S01]  /*4d20*/  BSSY B0, `(.L_x_205) ;  /* 0x0000019000007945 */ /* 0x000fe20003800000 */
[----:B------:R-:W-:Y:S02]  /*4d30*/  IMAD.MOV.U32 R7, RZ, RZ, -0x1 ;  /* 0xffffffffff077424 */ /* 0x000fe400078e00ff */
[----:B------:R-:W-:Y:S02]  /*4d40*/  IMAD.U32 R8, RZ, RZ, UR7 ;  /* 0x00000007ff087e24 */ /* 0x000fe4000f8e00ff */
[----:B------:R-:W-:-:S07]  /*4d50*/  IMAD.MOV.U32 R6, RZ, RZ, R59 ;  /* 0x000000ffff067224 */ /* 0x000fce00078e003b */
.L_x_209:
[----:B0-----:R-:W0:Y:S01]  /*4d60*/  LDC.64 R4, c[0x0][0x380] ;  /* 0x0000e000ff047b82 */ /* 0x001e220000000a00 */
[----:B------:R-:W-:Y:S01]  /*4d70*/  VIADD R11, R8, 0xffffffff ;  /* 0xffffffff080b7836 */ /* 0x000fe20000000000 */
[----:B------:R-:W-:Y:S03]  /*4d80*/  BSSY B2, `(.L_x_206) ;  /* 0x0000008000027945 */ /* 0x000fe60003800000 */
[----:B------:R-:W-:-:S04]  /*4d90*/  IMAD R9, R11, 0x100, R3 ;  /* 0x000001000b097824 */ /* 0x000fc800078e0203 */
[----:B0-----:R-:W-:-:S07]  /*4da0*/  IMAD.WIDE R4, R9, 0x4, R4 ;  /* 0x0000000409047825 */ /* 0x001fce00078e0204 */
.L_x_207:
[----:B------:R-:W-:Y:S05]  /*4db0*/  YIELD ;  /* 0x0000000000007946 */ /* 0x000fea0003800000 */
[----:B------:R0:W-:Y:S06]  /*4dc0*/  MEMBAR.SC.CTA ;  /* 0x0000000000007992 */ /* 0x0001ec0000000000 */
[----:B0-----:R-:W2:Y:S02]  /*4dd0*/  LDG.E.STRONG.SYS R9, desc[UR8][R4.64] ;  /* 0x0000000804097981 */ /* 0x001ea4000c1f5900 */
[----:B--2---:R-:W-:-:S13]  /*4de0*/  ISETP.NE.AND P0, PT, R9, RZ, PT ;  /* 0x000000ff0900720c */ /* 0x004fda0003f05270 */
[----:B------:R-:W-:Y:S05]  /*4df0*/  @!P0 BRA `(.L_x_207) ;  /* 0xfffffffc00ec8947 */ /* 0x000fea000383ffff */
[----:B------:R-:W-:Y:S05]  /*4e00*/  BSYNC B2 ;  /* 0x0000000000027941 */ /* 0x000fea0003800000 */
.L_x_206:
[----:B------:R-:W-:Y:S01]  /*4e10*/  BSSY.RECONVERGENT B2, `(.L_x_208) ;  /* 0x0000006000027945 */ /* 0x000fe20003800200 */
[C---:B------:R-:W-:Y:S02]  /*4e20*/  ISETP.GT.AND P0, PT, R9.reuse, -0x1, PT ;  /* 0xffffffff0900780c */ /* 0x040fe40003f04270 */
[----:B------:R-:W-:Y:S01]  /*4e30*/  LOP3.LUT R9, R9, 0x3fffffff, RZ, 0xc0, !PT ;  /* 0x3fffffff09097812 */ /* 0x000fe200078ec0ff */
[----:B------:R-:W-:Y:S05]  /*4e40*/  WARPSYNC.EXCLUSIVE R7 ;  /* 0x0000000007007348 */ /* 0x000fea0003a00000 */
[----:B------:R-:W-:-:S05]  /*4e50*/  IMAD.IADD R6, R9, 0x1, R6 ;  /* 0x0000000109067824 */ /* 0x000fca00078e0206 */
[----:B------:R-:W-:-:S07]  /*4e60*/  VOTE.ANY R7, PT, P0 ;  /* 0x0000000000077806 */ /* 0x000fce00000e0100 */
[----:B------:R-:W-:Y:S05]  /*4e70*/  BSYNC.RECONVERGENT B2 ;  /* 0x0000000000027941 */ /* 0x000fea0003800200 */
.L_x_208:
[----:B------:R-:W-:Y:S01]  /*4e80*/  ISETP.GT.U32.AND P1, PT, R8, 0x1, PT ;  /* 0x000000010800780c */ /* 0x000fe20003f24070 */
[----:B------:R-:W-:-:S12]  /*4e90*/  IMAD.MOV.U32 R8, RZ, RZ, R11 ;  /* 0x000000ffff087224 */ /* 0x000fd800078e000b */
[----:B------:R-:W-:Y:S05]  /*4ea0*/  @P0 BRA P1, `(.L_x_209) ;  /* 0xfffffffc00ac0947 */ /* 0x000fea000083ffff */
[----:B------:R-:W-:Y:S05]  /*4eb0*/  BSYNC B0 ;  /* 0x0000000000007941 */ /* 0x000fea0003800000 */
.L_x_205:
[----:B------:R2:W3:Y:S02]  /*4ec0*/  LDS.64 R4, [R0+0xb400] ;  /* 0x00b4000000047984 */ /* 0x0004e40000000a00 */
.L_x_204:
[C---:B------:R-:W-:Y:S01]  /*4ed0*/  IMAD.IADD R9, R6.reuse, 0x1, -R59 ;  /* 0x0000000106097824 */ /* 0x040fe200078e0a3b */
[----:B------:R-:W-:-:S04]  /*4ee0*/  LOP3.LUT R7, R6, 0x80000000, RZ, 0xfc, !PT ;  /* 0x8000000006077812 */ /* 0x000fc800078efcff */
[C---:B0--3--:R-:W-:Y:S01]  /*4ef0*/  IADD3 R4, P0, PT, R9.reuse, R4, RZ ;  /* 0x0000000409047210 */ /* 0x049fe20007f1e0ff */
[----:B------:R0:W-:Y:S03]  /*4f00*/  STG.E.STRONG.SYS desc[UR8][R22.64], R7 ;  /* 0x0000000716007986 */ /* 0x0001e6000c115908 */
[----:B------:R-:W-:-:S05]  /*4f10*/  LEA.HI.X.SX32 R5, R9, R5, 0x1, P0 ;  /* 0x0000000509057211 */ /* 0x000fca00000f0eff */
[----:B------:R0:W-:Y:S04]  /*4f20*/  STS.64 [R0+0xb400], R4 ;  /* 0x00b4000400007388 */ /* 0x0001e80000000a00 */
.L_x_203:
[----:B------:R-:W-:Y:S05]  /*4f30*/  BSYNC B1 ;  /* 0x0000000000017941 */ /* 0x000fea0003800000 */
.L_x_202:
[----:B0-----:R-:W0:Y:S01]  /*4f40*/  LDC.64 R4, c[0x0][0x390] ;  /* 0x0000e400ff047b82 */ /* 0x001e220000000a00 */
[----:B------:R-:W-:-:S04]  /*4f50*/  UIMAD UR5, UR7, 0x1680, URZ ;  /* 0x00001680070578a4 */ /* 0x000fc8000f8e02ff */
[----:B------:R-:W-:-:S03]  /*4f60*/  UIADD3 UR5, UPT, UPT, UR5, 0x1680, URZ ;  /* 0x0000168005057890 */ /* 0x000fc6000fffe0ff */
[----:B--2---:R-:W2:Y:S01]  /*4f70*/  LDC R6, c[0x0][0x3c0] ;  /* 0x0000f000ff067b82 */ /* 0x004ea20000000800 */
[----:B0-----:R-:W-:Y:S02]  /*4f80*/  ISETP.EQ.U32.AND P1, PT, R4, RZ, PT ;  /* 0x000000ff0400720c */ /* 0x001fe40003f22070 */
[C---:B--2---:R-:W-:Y:S02]  /*4f90*/  ISETP.LE.AND P0, PT, R6.reuse, UR5, PT ;  /* 0x0000000506007c0c */ /* 0x044fe4000bf03270 */
[----:B------:R-:W-:Y:S01]  /*4fa0*/  ISETP.LT.AND P3, PT, R6, UR5, PT ;  /* 0x0000000506007c0c */ /* 0x000fe2000bf61270 */
[----:B------:R-:W-:Y:S05]  /*4fb0*/  WARPSYNC.ALL ;  /* 0x0000000000007948 */ /* 0x000fea0003800000 */
[----:B------:R-:W-:-:S04]  /*4fc0*/  ISETP.EQ.OR.EX P0, PT, R5, RZ, !P0, P1 ;  /* 0x000000ff0500720c */ /* 0x000fc80004702710 */
[----:B------:R-:W-:-:S13]  /*4fd0*/  ISETP.GT.U32.OR P0, PT, R3, 0xff, P0 ;  /* 0x000000ff0300780c */ /* 0x000fda0000704470 */
[----:B------:R-:W0:Y:S01]  /*4fe0*/  @!P0 LDS.64 R4, [R0+0xb400] ;  /* 0x00b4000000048984 */ /* 0x000e220000000a00 */
[--C-:B------:R-:W-:Y:S02]  /*4ff0*/  @!P0 SHF.R.S32.HI R7, RZ, 0x1f, R59.reuse ;  /* 0x0000001fff078819 */ /* 0x100fe4000001143b */
[----:B0-----:R-:W-:-:S04]  /*5000*/  @!P0 IADD3 R60, P1, P2, R4, R60, R59 ;  /* 0x0000003c043c8210 */ /* 0x001fc80007a3e03b */
[----:B------:R-:W-:-:S05]  /*5010*/  @!P0 IADD3.X R61, PT, PT, R5, R13, R7, P1, P2 ;  /* 0x0000000d053d8210 */ /* 0x000fca0000fe4407 */
[----:B------:R0:W-:Y:S01]  /*5020*/  @!P0 STG.E.64 desc[UR8][R20.64], R60 ;  /* 0x0000003c14008986 */ /* 0x0001e2000c101b08 */
[----:B------:R-:W-:Y:S06]  /*5030*/  BAR.SYNC.DEFER_BLOCKING 0x0 ;  /* 0x0000000000007b1d */ /* 0x000fec0000010000 */
[----:B------:R-:W-:Y:S05]  /*5040*/  @P3 BRA `(.L_x_210) ;  /* 0x0000000c00143947 */ /* 0x000fea0003800000 */
[----:B------:R-:W2:Y:S01]  /*5050*/  LDS.64 R4, [R0] ;  /* 0x0000000000047984 */ /* 0x000ea20000000a00 */
[----:B------:R-:W2:Y:S01]  /*5060*/  LDCU UR5, c[0x0][0x3c4] ;  /* 0x00007880ff0577ac */ /* 0x000ea20008000800 */
[----:B------:R-:W3:Y:S01]  /*5070*/  LDCU.64 UR10, c[0x0][0x3a0] ;  /* 0x00007400ff0a77ac */ /* 0x000ee20008000a00 */
[----:B--2---:R-:W-:Y:S01]  /*5080*/  SHF.R.U64 R2, R4, UR5, R5 ;  /* 0x0000000504027c19 */ /* 0x004fe20008001205 */
[----:B------:R-:W-:Y:S01]  /*5090*/  IMAD.MOV.U32 R8, RZ, RZ, R4 ;  /* 0x000000ffff087224 */ /* 0x000fe200078e0004 */
[----:B------:R-:W-:Y:S02]  /*50a0*/  LOP3.LUT R9, R5, 0x80000000, RZ, 0x3c, !PT ;  /* 0x8000000005097812 */ /* 0x000fe400078e3cff */
[----:B------:R-:W-:-:S04]  /*50b0*/  LOP3.LUT R2, R2, UR4, RZ, 0x30, !PT ;  /* 0x0000000402027c12 */ /* 0x000fc8000f8e30ff */
[----:B------:R-:W-:-:S05]  /*50c0*/  LEA R2, R2, UR6, 0x3 ;  /* 0x0000000602027c11 */ /* 0x000fca000f8e18ff */
[----:B------:R-:W2:Y:S02]  /*50d0*/  LDS.64 R6, [R2+0xb400] ;  /* 0x00b4000002067984 */ /* 0x000ea40000000a00 */
[----:B--2---:R-:W-:-:S05]  /*50e0*/  IADD3 R6, P0, PT, R6, R3, RZ ;  /* 0x0000000306067210 */ /* 0x004fca0007f1e0ff */
[----:B------:R-:W-:Y:S01]  /*50f0*/  IMAD.X R7, RZ, RZ, R7, P0 ;  /* 0x000000ffff077224 */ /* 0x000fe200000e0607 */
[----:B---3--:R-:W-:-:S04]  /*5100*/  LEA R10, P0, R6, UR10, 0x3 ;  /* 0x0000000a060a7c11 */ /* 0x008fc8000f8018ff */
[----:B------:R-:W-:-:S05]  /*5110*/  LEA.HI.X R11, R6, UR11, R7, 0x3, P0 ;  /* 0x0000000b060b7c11 */ /* 0x000fca00080f1c07 */
[----:B------:R-:W-:Y:S01]  /*5120*/  STG.E.64 desc[UR8][R10.64], R8 ;  /* 0x000000080a007986 */ /* 0x000fe2000c101b08 */
[----:B------:R-:W-:-:S03]  /*5130*/  NOP ;  /* 0x0000000000007918 */ /* 0x000fc60000000000 */
[----:B------:R-:W2:Y:S02]  /*5140*/  LDS.64 R4, [R0+0xc00] ;  /* 0x000c000000047984 */ /* 0x000ea40000000a00 */
        /* <DEDUP_REMOVED lines=8> */
[----:B------:R-:W-:-:S04]  /*51d0*/  LEA R14, P0, R6, UR10, 0x3 ;  /* 0x0000000a060e7c11 */ /* 0x000fc8000f8018ff */
        /* <DEDUP_REMOVED lines=160> */
[----:B--2---:R-:W-:Y:S02]  /*5be0*/  SHF.R.U64 R6, R4, UR5, R5 ;  /* 0x0000000504067c19 */ /* 0x004fe40008001205 */
[----:B------:R-:W-:Y:S02]  /*5bf0*/  LOP3.LUT R5, R5, 0x80000000, RZ, 0x3c, !PT ;  /* 0x8000000005057812 */ /* 0x000fe400078e3cff */
[----:B------:R-:W-:-:S04]  /*5c00*/  LOP3.LUT R2, R6, UR4, RZ, 0x30, !PT ;  /* 0x0000000406027c12 */ /* 0x000fc8000f8e30ff */
[----:B------:R-:W-:-:S06]  /*5c10*/  LEA R6, R2, UR6, 0x3 ;  /* 0x0000000602067c11 */ /* 0x000fcc000f8e18ff */
[----:B------:R-:W2:Y:S02]  /*5c20*/  LDS.64 R6, [R6+0xb400] ;  /* 0x00b4000006067984 */ /* 0x000ea40000000a00 */
[----:B--2---:R-:W-:-:S05]  /*5c30*/  IADD3 R3, P0, PT, R6, R3, RZ ;  /* 0x0000000306037210 */ /* 0x004fca0007f1e0ff */
[----:B------:R-:W-:Y:S01]  /*5c40*/  IMAD.X R8, RZ, RZ, R7, P0 ;  /* 0x000000ffff087224 */ /* 0x000fe200000e0607 */
[----:B------:R-:W-:-:S04]  /*5c50*/  LEA R2, P0, R3, UR10, 0x3 ;  /* 0x0000000a03027c11 */ /* 0x000fc8000f8018ff */
[----:B------:R-:W-:-:S05]  /*5c60*/  LEA.HI.X R3, R3, UR11, R8, 0x3, P0 ;  /* 0x0000000b03037c11 */ /* 0x000fca00080f1c08 */
[----:B------:R-:W-:Y:S01]  /*5c70*/  STG.E.64 desc[UR8][R2.64+0xa800], R4 ;  /* 0x00a8000402007986 */ /* 0x000fe2000c101b08 */
[----:B------:R-:W-:Y:S01]  /*5c80*/  NOP ;  /* 0x0000000000007918 */ /* 0x000fe20000000000 */
[----:B------:R-:W-:Y:S05]  /*5c90*/  EXIT ;  /* 0x000000000000794d */ /* 0x000fea0003800000 */
.L_x_210:
[----:B------:R-:W-:Y:S01]  /*5ca0*/  IMAD.U32 R5, RZ, RZ, UR7 ;  /* 0x00000007ff057e24 */ /* 0x000fe2000f8e00ff */
[----:B------:R-:W-:Y:S01]  /*5cb0*/  BSSY.RECONVERGENT B0, `(.L_x_211) ;  /* 0x000001e000007945 */ /* 0x000fe20003800200 */
[----:B------:R-:W-:Y:S02]  /*5cc0*/  VIADD R4, R3, 0x180 ;  /* 0x0000018003047836 */ /* 0x000fe40000000000 */
[----:B------:R-:W-:Y:S02]  /*5cd0*/  IMAD R5, R5, -0x1680, R6 ;  /* 0xffffe98005057824 */ /* 0x000fe400078e0206 */
[C---:B------:R-:W-:Y:S02]  /*5ce0*/  VIADD R6, R3.reuse, 0x300 ;  /* 0x0000030003067836 */ /* 0x040fe40000000000 */
[C---:B------:R-:W-:Y:S01]  /*5cf0*/  VIADD R8, R3.reuse, 0x480 ;  /* 0x0000048003087836 */ /* 0x040fe20000000000 */
[CC--:B------:R-:W-:Y:S01]  /*5d00*/  ISETP.GE.AND P3, PT, R3.reuse, R5.reuse, PT ;  /* 0x000000050300720c */ /* 0x0c0fe20003f66270 */
[C---:B------:R-:W-:Y:S01]  /*5d10*/  VIADD R10, R3.reuse, 0xa80 ;  /* 0x00000a80030a7836 */ /* 0x040fe20000000000 */
[-C--:B------:R-:W-:Y:S01]  /*5d20*/  ISETP.GE.AND P4, PT, R4, R5.reuse, PT ;  /* 0x000000050400720c */ /* 0x080fe20003f86270 */
[C---:B------:R-:W-:Y:S01]  /*5d30*/  VIADD R4, R3.reuse, 0x600 ;  /* 0x0000060003047836 */ /* 0x040fe20000000000 */
[-C--:B------:R-:W-:Y:S01]  /*5d40*/  ISETP.GE.AND P5, PT, R6, R5.reuse, PT ;  /* 0x000000050600720c */ /* 0x080fe20003fa6270 */
[C---:B------:R-:W-:Y:S01]  /*5d50*/  VIADD R6, R3.reuse, 0x780 ;  /* 0x0000078003067836 */ /* 0x040fe20000000000 */
[-C--:B------:R-:W-:Y:S01]  /*5d60*/  ISETP.GE.AND P6, PT, R8, R5.reuse, PT ;  /* 0x000000050800720c */ /* 0x080fe20003fc6270 */
[----:B------:R-:W-:Y:S01]  /*5d70*/  VIADD R8, R3, 0x900 ;  /* 0x0000090003087836 */ /* 0x000fe20000000000 */
[----:B------:R-:W-:-:S02]  /*5d80*/  ISETP.GE.AND P0, PT, R4, R5, PT ;  /* 0x000000050400720c */ /* 0x000fc40003f06270 */
[-C--:B------:R-:W-:Y:S02]  /*5d90*/  ISETP.GE.AND P1, PT, R6, R5.reuse, PT ;  /* 0x000000050600720c */ /* 0x080fe40003f26270 */
[----:B------:R-:W-:Y:S01]  /*5da0*/  ISETP.GE.AND P2, PT, R8, R5, PT ;  /* 0x000000050800720c */ /* 0x000fe20003f46270 */
[----:B------:R-:W-:-:S12]  /*5db0*/  @P3 BRA `(.L_x_212) ;  /* 0x0000000000343947 */ /* 0x000fd80003800000 */
[----:B------:R-:W2:Y:S01]  /*5dc0*/  LDS.64 R6, [R0] ;  /* 0x0000000000067984 */ /* 0x000ea20000000a00 */
[----:B------:R-:W2:Y:S01]  /*5dd0*/  LDCU UR5, c[0x0][0x3c4] ;  /* 0x00007880ff0577ac */ /* 0x000ea20008000800 */
[----:B------:R-:W3:Y:S01]  /*5de0*/  LDCU.64 UR10, c[0x0][0x3a0] ;  /* 0x00007400ff0a77ac */ /* 0x000ee20008000a00 */
[----:B--2---:R-:W-:Y:S02]  /*5df0*/  SHF.R.U64 R4, R6, UR5, R7 ;  /* 0x0000000506047c19 */ /* 0x004fe40008001207 */
        /* <DEDUP_REMOVED lines=8> */
[----:B------:R2:W-:Y:S04]  /*5e80*/  STG.E.64 desc[UR8][R8.64], R6 ;  /* 0x0000000608007986 */ /* 0x0005e8000c101b08 */
.L_x_212:
[----:B------:R-:W-:Y:S05]  /*5e90*/  BSYNC.RECONVERGENT B0 ;  /* 0x0000000000007941 */ /* 0x000fea0003800200 */
.L_x_211:
[----:B------:R-:W-:Y:S01]  /*5ea0*/  NOP ;  /* 0x0000000000007918 */ /* 0x000fe20000000000 */
[----:B------:R-:W-:Y:S01]  /*5eb0*/  BSSY.RECONVERGENT B0, `(.L_x_213) ;  /* 0x0000011000007945 */ /* 0x000fe20003800200 */
[----:B------:R-:W-:Y:S02]  /*5ec0*/  ISETP.GE.AND P3, PT, R10, R5, PT ;  /* 0x000000050a00720c */ /* 0x000fe40003f66270 */
[----:B------:R-:W-:Y:S01]  /*5ed0*/  LOP3.LUT R10, R3, 0xc00, RZ, 0xfc, !PT ;  /* 0x00000c00030a7812 */ /* 0x000fe200078efcff */
[----:B------:R-:W-:Y:S10]  /*5ee0*/  @P4 BRA `(.L_x_214) ;  /* 0x0000000000344947 */ /* 0x000ff40003800000 */
[----:B--2---:R-:W2:Y:S01]  /*5ef0*/  LDS.64 R6, [R0+0xc00] ;  /* 0x000c000000067984 */ /* 0x004ea20000000a00 */
        /* <DEDUP_REMOVED lines=12> */
.L_x_214:
[----:B------:R-:W-:Y:S05]  /*5fc0*/  BSYNC.RECONVERGENT B0 ;  /* 0x0000000000007941 */ /* 0x000fea0003800200 */
.L_x_213:
[----:B------:R-:W-:Y:S01]  /*5fd0*/  NOP ;  /* 0x0000000000007918 */ /* 0x000fe20000000000 */
[----:B------:R-:W-:Y:S01]  /*5fe0*/  BSSY.RECONVERGENT B0, `(.L_x_215) ;  /* 0x0000011000007945 */ /* 0x000fe20003800200 */
[----:B------:R-:W-:Y:S01]  /*5ff0*/  ISETP.GE.AND P4, PT, R10, R5, PT ;  /* 0x000000050a00720c */ /* 0x000fe20003f86270 */
[----:B------:R-:W-:Y:S02]  /*6000*/  VIADD R10, R3, 0xd80 ;  /* 0x00000d80030a7836 */ /* 0x000fe40000000000 */
[----:B------:R-:W-:Y:S10]  /*6010*/  @P5 BRA `(.L_x_216) ;  /* 0x0000000000345947 */ /* 0x000ff40003800000 */
[----:B--23--:R-:W2:Y:S01]  /*6020*/  LDS.64 R6, [R0+0x1800] ;  /* 0x0018000000067984 */ /* 0x00cea20000000a00 */
        /* <DEDUP_REMOVED lines=12> */
.L_x_216:
[----:B------:R-:W-:Y:S05]  /*60f0*/  BSYNC.RECONVERGENT B0 ;  /* 0x0000000000007941 */ /* 0x000fea0003800200 */
.L_x_215:
[----:B------:R-:W-:Y:S01]  /*6100*/  NOP ;  /* 0x0000000000007918 */ /* 0x000fe20000000000 */
[----:B------:R-:W-:Y:S01]  /*6110*/  BSSY.RECONVERGENT B0, `(.L_x_217) ;  /* 0x0000011000007945 */ /* 0x000fe20003800200 */
[----:B------:R-:W-:Y:S01]  /*6120*/  ISETP.GE.AND P5, PT, R10, R5, PT ;  /* 0x000000050a00720c */ /* 0x000fe20003fa6270 */
[----:B------:R-:W-:Y:S02]  /*6130*/  VIADD R10, R3, 0xf00 ;  /* 0x00000f00030a7836 */ /* 0x000fe40000000000 */
[----:B------:R-:W-:Y:S10]  /*6140*/  @P6 BRA `(.L_x_218) ;  /* 0x0000000000346947 */ /* 0x000ff40003800000 */
[----:B--234-:R-:W2:Y:S01]  /*6150*/  LDS.64 R6, [R0+0x2400] ;  /* 0x0024000000067984 */ /* 0x01cea20000000a00 */
        /* <DEDUP_REMOVED lines=12> */
.L_x_218:
[----:B------:R-:W-:Y:S05]  /*6220*/  BSYNC.RECONVERGENT B0 ;  /* 0x0000000000007941 */ /* 0x000fea0003800200 */
.L_x_217:
        /* <DEDUP_REMOVED lines=18> */
.L_x_220:
[----:B------:R-:W-:Y:S05]  /*6350*/  BSYNC.RECONVERGENT B0 ;  /* 0x0000000000007941 */ /* 0x000fea0003800200 */
.L_x_219:
        /* <DEDUP_REMOVED lines=18> */
.L_x_222:
[----:B------:R-:W-:Y:S05]  /*6480*/  BSYNC.RECONVERGENT B0 ;  /* 0x0000000000007941 */ /* 0x000fea0003800200 */
.L_x_221:
        /* <DEDUP_REMOVED lines=18> */
.L_x_224:
[----:B------:R-:W-:Y:S05]  /*65b0*/  BSYNC.RECONVERGENT B0 ;  /* 0x0000000000007941 */ /* 0x000fea0003800200 */
.L_x_223:
[----:B------:R-:W-:Y:S01]  /*65c0*/  NOP ;  /* 0x0000000000007918 */ /* 0x000fe20000000000 */
[----:B------:R-:W-:Y:S01]  /*65d0*/  BSSY.RECONVERGENT B0, `(.L_x_225) ;  /* 0x0000010000007945 */ /* 0x000fe20003800200 */
[----:B------:R-:W-:-:S03]  /*65e0*/  ISETP.GE.AND P2, PT, R10, R5, PT ;  /* 0x000000050a00720c */ /* 0x000fc60003f46270 */
        /* <DEDUP_REMOVED lines=14> */
.L_x_226:
[----:B------:R-:W-:Y:S05]  /*66d0*/  BSYNC.RECONVERGENT B0 ;  /* 0x0000000000007941 */ /* 0x000fea0003800200 */
.L_x_225:
[----:B------:R-:W-:Y:S01]  /*66e0*/  NOP ;  /* 0x0000000000007918 */ /* 0x000fe20000000000 */
[----:B------:R-:W-:Y:S04]  /*66f0*/  BSSY.RECONVERGENT B0, `(.L_x_227) ;  /* 0x000000f000007945 */ /* 0x000fe80003800200 */
[----:B------:R-:W-:Y:S05]  /*6700*/  @P4 BRA `(.L_x_228) ;  /* 0x0000000000344947 */ /* 0x000fea0003800000 */
        /* <DEDUP_REMOVED lines=13> */
.L_x_228:
[----:B------:R-:W-:Y:S05]  /*67e0*/  BSYNC.RECONVERGENT B0 ;  /* 0x0000000000007941 */ /* 0x000fea0003800200 */
.L_x_227:
        /* <DEDUP_REMOVED lines=16> */
.L_x_230:
[----:B------:R-:W-:Y:S05]  /*68f0*/  BSYNC.RECONVERGENT B0 ;  /* 0x0000000000007941 */ /* 0x000fea0003800200 */
.L_x_229:
        /* <DEDUP_REMOVED lines=16> */
.L_x_232:
[----:B------:R-:W-:Y:S05]  /*6a00*/  BSYNC.RECONVERGENT B0 ;  /* 0x0000000000007941 */ /* 0x000fea0003800200 */
.L_x_231:
        /* <DEDUP_REMOVED lines=16> */
.L_x_234:
[----:B------:R-:W-:Y:S05]  /*6b10*/  BSYNC.RECONVERGENT B0 ;  /* 0x0000000000007941 */ /* 0x000fea0003800200 */
.L_x_233:
        /* <DEDUP_REMOVED lines=16> */
.L_x_236:
[----:B------:R-:W-:Y:S05]  /*6c20*/  BSYNC.RECONVERGENT B0 ;  /* 0x0000000000007941 */ /* 0x000fea0003800200 */
.L_x_235:
        /* <DEDUP_REMOVED lines=16> */
.L_x_238:
[----:B------:R-:W-:Y:S05]  /*6d30*/  BSYNC.RECONVERGENT B0 ;  /* 0x0000000000007941 */ /* 0x000fea0003800200 */
.L_x_237:
[----:B------:R-:W-:Y:S01]  /*6d40*/  NOP ;  /* 0x0000000000007918 */ /* 0x000fe20000000000 */
[----:B--234-:R-:W2:Y:S01]  /*6d50*/  LDS.64 R6, [R0+0xa800] ;  /* 0x00a8000000067984 */ /* 0x01cea20000000a00 */
[----:B------:R-:W2:Y:S02]  /*6d60*/  LDCU UR5, c[0x0][0x3c4] ;  /* 0x00007880ff0577ac */ /* 0x000ea40008000800 */
[----:B--2---:R-:W-:-:S04]  /*6d70*/  SHF.R.U64 R2, R6, UR5, R7 ;  /* 0x0000000506027c19 */ /* 0x004fc80008001207 */
[----:B------:R-:W-:-:S04]  /*6d80*/  LOP3.LUT R2, R2, UR4, RZ, 0x30, !PT ;  /* 0x0000000402027c12 */ /* 0x000fc8000f8e30ff */
[----:B------:R-:W-:Y:S01]  /*6d90*/  LEA R8, R2, UR6, 0x3 ;  /* 0x0000000602087c11 */ /* 0x000fe2000f8e18ff */
[----:B------:R-:W-:-:S05]  /*6da0*/  VIADD R2, R3, 0x1500 ;  /* 0x0000150003027836 */ /* 0x000fca0000000000 */
[----:B------:R-:W2:Y:S01]  /*6db0*/  LDS.64 R8, [R8+0xb400] ;  /* 0x00b4000008087984 */ /* 0x000ea20000000a00 */
[----:B------:R-:W-:-:S13]  /*6dc0*/  ISETP.GE.AND P0, PT, R2, R5, PT ;  /* 0x000000050200720c */ /* 0x000fda0003f06270 */
[----:B------:R-:W3:Y:S01]  /*6dd0*/  @!P0 LDC.64 R10, c[0x0][0x3a0] ;  /* 0x0000e800ff0a8b82 */ /* 0x000ee20000000a00 */
[----:B------:R-:W-:Y:S02]  /*6de0*/  @!P0 LOP3.LUT R7, R7, 0x80000000, RZ, 0x3c, !PT ;  /* 0x8000000007078812 */ /* 0x000fe400078e3cff */
[----:B--2---:R-:W-:-:S05]  /*6df0*/  IADD3 R3, P1, PT, R8, R3, RZ ;  /* 0x0000000308037210 */ /* 0x004fca0007f3e0ff */
[----:B------:R-:W-:Y:S01]  /*6e00*/  IMAD.X R4, RZ, RZ, R9, P1 ;  /* 0x000000ffff047224 */ /* 0x000fe200008e0609 */
[----:B---3--:R-:W-:-:S04]  /*6e10*/  @!P0 LEA R2, P1, R3, R10, 0x3 ;  /* 0x0000000a03028211 */ /* 0x008fc800078218ff */
[----:B------:R-:W-:-:S05]  /*6e20*/  @!P0 LEA.HI.X R3, R3, R11, R4, 0x3, P1 ;  /* 0x0000000b03038211 */ /* 0x000fca00008f1c04 */
[----:B------:R-:W-:Y:S01]  /*6e30*/  @!P0 STG.E.64 desc[UR8][R2.64+0xa800], R6 ;  /* 0x00a8000602008986 */ /* 0x000fe2000c101b08 */
[----:B------:R-:W-:Y:S01]  /*6e40*/  NOP ;  /* 0x0000000000007918 */ /* 0x000fe20000000000 */
[----:B------:R-:W-:Y:S05]  /*6e50*/  EXIT ;  /* 0x000000000000794d */ /* 0x000fea0003800000 */
.L_x_169:
[----:B------:R-:W-:Y:S02]  /*6e60*/  IMAD.MOV.U32 R89, RZ, RZ, R78 ;  /* 0x000000ffff597224 */ /* 0x000fe400078e004e */
[----:B------:R-:W-:Y:S02]  /*6e70*/  IMAD.MOV.U32 R88, RZ, RZ, 0x1 ;  /* 0x00000001ff587424 */ /* 0x000fe400078e00ff */
[----:B------:R-:W-:Y:S02]  /*6e80*/  IMAD.MOV.U32 R91, RZ, RZ, RZ ;  /* 0x000000ffff5b7224 */ /* 0x000fe400078e00ff */
[----:B------:R-:W-:-:S07]  /*6e90*/  IMAD.MOV.U32 R86, RZ, RZ, -0x1 ;  /* 0xffffffffff567424 */ /* 0x000fce00078e00ff */
[----:B------:R-:W-:Y:S05]  /*6ea0*/  WARPSYNC.COLLECTIVE R86, `(.L_x_239) ;  /* 0x0000000056087348 */ /* 0x000fea0003c00000 */
[----:B------:R0:W1:Y:S02]  /*6eb0*/  SHFL.UP P0, R87, R89, R88, R91 ;  /* 0x0400005859577389 */ /* 0x000064000000005b */
[----:B01----:R-:W-:Y:S05]  /*6ec0*/  ENDCOLLECTIVE ;  /* 0x000000000000791b */ /* 0x003fea0003800000 */
.L_x_239:
[----:B------:R-:W-:Y:S02]  /*6ed0*/  IMAD.MOV.U32 R88, RZ, RZ, 0x2 ;  /* 0x00000002ff587424 */ /* 0x000fe400078e00ff */
[----:B------:R-:W-:-:S04]  /*6ee0*/  IMAD.MOV.U32 R83, RZ, RZ, R87 ;  /* 0x000000ffff537224 */ /* 0x000fc800078e0057 */
[----:B------:R-:W-:-:S04]  /*6ef0*/  @P0 IMAD.IADD R83, R78, 0x1, R83 ;  /* 0x000000014e530824 */ /* 0x000fc800078e0253 */
[----:B------:R-:W-:-:S07]  /*6f00*/  IMAD.MOV.U32 R89, RZ, RZ, R83 ;  /* 0x000000ffff597224 */ /* 0x000fce00078e0053 */
[----:B------:R-:W-:Y:S05]  /*6f10*/  WARPSYNC.COLLECTIVE R86, `(.L_x_240) ;  /* 0x0000000056087348 */ /* 0x000fea0003c00000 */
[----:B------:R0:W1:Y:S02]  /*6f20*/  SHFL.UP P0, R87, R89, R88, R91 ;  /* 0x0400005859577389 */ /* 0x000064000000005b */
[----:B01----:R-:W-:Y:S05]  /*6f30*/  ENDCOLLECTIVE ;  /* 0x000000000000791b */ /* 0x003fea0003800000 */
.L_x_240:
[----:B------:R-:W-:Y:S02]  /*6f40*/  IMAD.MOV.U32 R88, RZ, RZ, 0x4 ;  /* 0x00000004ff587424 */ /* 0x000fe400078e00ff */
[----:B------:R-:W-:-:S04]  /*6f50*/  IMAD.MOV.U32 R80, RZ, RZ, R87 ;  /* 0x000000ffff507224 */ /* 0x000fc800078e0057 */
[----:B------:R-:W-:-:S04]  /*6f60*/  @P0 IMAD.IADD R80, R83, 0x1, R80 ;  /* 0x0000000153500824 */ /* 0x000fc800078e0250 */
[----:B------:R-:W-:-:S07]  /*6f70*/  IMAD.MOV.U32 R89, RZ, RZ, R80 ;  /* 0x000000ffff597224 */ /* 0x000fce00078e0050 */
[----:B------:R-:W-:Y:S05]  /*6f80*/  WARPSYNC.COLLECTIVE R86, `(.L_x_241) ;  /* 0x0000000056087348 */ /* 0x000fea0003c00000 */
[----:B------:R0:W1:Y:S02]  /*6f90*/  SHFL.UP P0, R87, R89, R88, R91 ;  /* 0x0400005859577389 */ /* 0x000064000000005b */
[----:B01----:R-:W-:Y:S05]  /*6fa0*/  ENDCOLLECTIVE ;  /* 0x000000000000791b */ /* 0x003fea0003800000 */
.L_x_241:
[----:B------:R-:W-:Y:S02]  /*6fb0*/  IMAD.MOV.U32 R88, RZ, RZ, 0x8 ;  /* 0x00000008ff587424 */ /* 0x000fe400078e00ff */
[----:B------:R-:W-:-:S04]  /*6fc0*/  IMAD.MOV.U32 R85, RZ, RZ, R87 ;  /* 0x000000ffff557224 */ /* 0x000fc800078e0057 */
[----:B------:R-:W-:-:S04]  /*6fd0*/  @P0 IMAD.IADD R85, R80, 0x1, R85 ;  /* 0x0000000150550824 */ /* 0x000fc800078e0255 */
[----:B------:R-:W-:-:S07]  /*6fe0*/  IMAD.MOV.U32 R89, RZ, RZ, R85 ;  /* 0x000000ffff597224 */ /* 0x000fce00078e0055 */
[----:B------:R-:W-:Y:S05]  /*6ff0*/  WARPSYNC.COLLECTIVE R86, `(.L_x_242) ;  /* 0x0000000056087348 */ /* 0x000fea0003c00000 */
[----:B------:R0:W1:Y:S02]  /*7000*/  SHFL.UP P0, R87, R89, R88, R91 ;  /* 0x0400005859577389 */ /* 0x000064000000005b */
[----:B01----:R-:W-:Y:S05]  /*7010*/  ENDCOLLECTIVE ;  /* 0x000000000000791b */ /* 0x003fea0003800000 */
.L_x_242:
[----:B------:R-:W-:Y:S02]  /*7020*/  IMAD.MOV.U32 R88, RZ, RZ, 0x10 ;  /* 0x00000010ff587424 */ /* 0x000fe400078e00ff */
[----:B------:R-:W-:-:S04]  /*7030*/  IMAD.MOV.U32 R82, RZ, RZ, R87 ;  /* 0x000000ffff527224 */ /* 0x000fc800078e0057 */
[----:B------:R-:W-:-:S04]  /*7040*/  @P0 IMAD.IADD R82, R85, 0x1, R82 ;  /* 0x0000000155520824 */ /* 0x000fc800078e0252 */
[----:B------:R-:W-:-:S07]  /*7050*/  IMAD.MOV.U32 R89, RZ, RZ, R82 ;  /* 0x000000ffff597224 */ /* 0x000fce00078e0052 */
[----:B------:R-:W-:Y:S05]  /*7060*/  WARPSYNC.COLLECTIVE R86, `(.L_x_243) ;  /* 0x0000000056087348 */ /* 0x000fea0003c00000 */
[----:B------:R0:W1:Y:S02]  /*7070*/  SHFL.UP P0, R87, R89, R88, R91 ;  /* 0x0400005859577389 */ /* 0x000064000000005b */
[----:B01----:R-:W-:Y:S05]  /*7080*/  ENDCOLLECTIVE ;  /* 0x000000000000791b */ /* 0x003fea0003800000 */
.L_x_243:
[----:B------:R-:W-:Y:S05]  /*7090*/  BRA `(.L_x_244) ;  /* 0xffffffb000287947 */ /* 0x000fea000383ffff */
.L_x_245:
        /* <DEDUP_REMOVED lines=14> */
.L_x_470:


//--------------------- .text._ZN3cub18CUB_300001_SM_10006detail10radix_sort33DeviceRadixSortExclusiveSumKernelINS1_5radix10policy_hubIlNS0_8NullTypeEyE10Policy1000EyEEvPT0_ --------------------------
	.section	.text._ZN3cub18CUB_300001_SM_10006detail10radix_sort33DeviceRadixSortExclusiveSumKernelINS1_5radix10policy_hubIlNS0_8NullTypeEyE10Policy1000EyEEvPT0_,"ax",@progbits
	.align	128
        .global         _ZN3cub18CUB_300001_SM_10006detail10radix_sort33DeviceRadixSortExclusiveSumKernelINS1_5radix10policy_hubIlNS0_8NullTypeEyE10Policy1000EyEEvPT0_
        .type           _ZN3cub18CUB_300001_SM_10006detail10radix_sort33DeviceRadixSortExclusiveSumKernelINS1_5radix10policy_hubIlNS0_8NullTypeEyE10Policy1000EyEEvPT0_,@function
        .size           _ZN3cub18CUB_300001_SM_10006detail10radix_sort33DeviceRadixSortExclusiveSumKernelINS1_5radix10policy_hubIlNS0_8NullTypeEyE10Policy1000EyEEvPT0_,(.L_x_471 - _ZN3cub18CUB_300001_SM_10006detail10radix_sort33DeviceRadixSortExclusiveSumKernelINS1_5radix10policy_hubIlNS0_8NullTypeEyE10Policy1000EyEEvPT0_)
        .other          _ZN3cub18CUB_300001_SM_10006detail10radix_sort33DeviceRadixSortExclusiveSumKernelINS1_5radix10policy_hubIlNS0_8NullTypeEyE10Policy1000EyEEvPT0_,@"STO_CUDA_ENTRY STV_DEFAULT"
_ZN3cub18CUB_300001_SM_10006detail10radix_sort33DeviceRadixSortExclusiveSumKernelINS1_5radix10policy_hubIlNS0_8NullTypeEyE10Policy1000EyEEvPT0_:
.text._ZN3cub18CUB_300001_SM_10006detail10radix_sort33DeviceRadixSortExclusiveSumKernelINS1_5radix10policy_hubIlNS0_8NullTypeEyE10Policy1000EyEEvPT0_:
[----:B------:R-:W-:Y:S01]  /*0000*/  LDC R1, c[0x0][0x37c] ;  /* 0x0000df00ff017b82 */ /* 0x000fe20000000800 */
[----:B------:R-:W0:Y:S07]  /*0010*/  S2R R18, SR_TID.X ;  /* 0x0000000000127919 */ /* 0x000e2e0000002100 */
[----:B------:R-:W1:Y:S01]  /*0020*/  LDC.64 R16, c[0x0][0x380] ;  /* 0x0000e000ff107b82 */ /* 0x000e620000000a00 */
[----:B------:R-:W2:Y:S01]  /*0030*/  LDCU.64 UR4, c[0x0][0x358] ;  /* 0x00006b00ff0477ac */ /* 0x000ea20008000a00 */
[----:B------:R-:W3:Y:S01]  /*0040*/  S2R R5, SR_CTAID.X ;  /* 0x0000000000057919 */ /* 0x000ee20000002500 */
[----:B0-----:R-:W-:Y:S01]  /*0050*/  ISETP.GT.U32.AND P1, PT, R18, 0xff, PT ;  /* 0x000000ff1200780c */ /* 0x001fe20003f24070 */
[----:B---3--:R-:W-:-:S04]  /*0060*/  IMAD R5, R5, 0x100, R18 ;  /* 0x0000010005057824 */ /* 0x008fc800078e0212 */
[----:B-1----:R-:W-:-:S08]  /*0070*/  IMAD.WIDE R16, R5, 0x8, R16 ;  /* 0x0000000805107825 */ /* 0x002fd000078e0210 */
[----:B--2---:R-:W2:Y:S01]  /*0080*/  @!P1 LDG.E.64 R2, desc[UR4][R16.64] ;  /* 0x0000000410029981 */ /* 0x004ea2000c1e1b00 */
[----:B------:R-:W-:Y:S02]  /*0090*/  MOV R0, 0x400 ;  /* 0x0000040000007802 */ /* 0x000fe40000000f00 */
[C---:B------:R-:W-:Y:S01]  /*00a0*/  ISETP.GT.U32.AND P0, PT, R18.reuse, 0x1f, PT ;  /* 0x0000001f1200780c */ /* 0x040fe20003f04070 */
[----:B------:R-:W0:Y:S02]  /*00b0*/  S2R R5, SR_CgaCtaId ;  /* 0x0000000000057919 */ /* 0x000e240000008800 */
[----:B0-----:R-:W-:Y:S02]  /*00c0*/  LEA R5, R5, R0, 0x18 ;  /* 0x0000000005057211 */ /* 0x001fe400078ec0ff */
[----:B------:R-:W-:-:S05]  /*00d0*/  LEA.HI R0, R18, R18, RZ, 0x1d ;  /* 0x0000001212007211 */ /* 0x000fca00078fe8ff */
[----:B------:R-:W-:-:S05]  /*00e0*/  IMAD R0, R0, 0x8, R5 ;  /* 0x0000000800007824 */ /* 0x000fca00078e0205 */
[----:B--2---:R0:W-:Y:S01]  /*00f0*/  STS.64 [R0+0x10], R2 ;  /* 0x0000100200007388 */ /* 0x0041e20000000a00 */
[----:B------:R-:W-:Y:S06]  /*0100*/  BAR.SYNC.DEFER_BLOCKING 0x0 ;  /* 0x0000000000007b1d */ /* 0x000fec0000010000 */
[----:B------:R-:W-:Y:S05]  /*0110*/  @P0 BRA `(.L_x_246) ;  /* 0x0000000400240947 */ /* 0x000fea0003800000 */
[----:B------:R-:W-:Y:S01]  /*0120*/  IMAD R18, R18, 0x48, R5 ;  /* 0x0000004812127824 */ /* 0x000fe200078e0205 */
[----:B------:R-:W-:-:S04]  /*0130*/  UMOV UR6, 0xffffffff ;  /* 0xffffffff00067882 */ /* 0x000fc80000000000 */
[----:B------:R-:W-:Y:S04]  /*0140*/  LDS.64 R14, [R18+0x10] ;  /* 0x00001000120e7984 */ /* 0x000fe80000000a00 */
[----:B------:R-:W-:Y:S04]  /*0150*/  LDS.64 R12, [R18+0x18] ;  /* 0x00001800120c7984 */ /* 0x000fe80000000a00 */
[----:B------:R-:W1:Y:S04]  /*0160*/  LDS.64 R10, [R18+0x20] ;  /* 0x00002000120a7984 */ /* 0x000e680000000a00 */
[----:B------:R-:W-:Y:S04]  /*0170*/  LDS.64 R8, [R18+0x28] ;  /* 0x0000280012087984 */ /* 0x000fe80000000a00 */
[----:B------:R-:W2:Y:S04]  /*0180*/  LDS.64 R6, [R18+0x30] ;  /* 0x0000300012067984 */ /* 0x000ea80000000a00 */
[----:B------:R-:W-:Y:S04]  /*0190*/  LDS.64 R4, [R18+0x38] ;  /* 0x0000380012047984 */ /* 0x000fe80000000a00 */
[----:B0-----:R-:W0:Y:S04]  /*01a0*/  LDS.64 R2, [R18+0x40] ;  /* 0x0000400012027984 */ /* 0x001e280000000a00 */
[----:B------:R-:W3:Y:S01]  /*01b0*/  LDS.64 R20, [R18+0x48] ;  /* 0x0000480012147984 */ /* 0x000ee20000000a00 */
[----:B-1----:R-:W-:-:S04]  /*01c0*/  IADD3 R19, P3, P4, R10, R12, R14 ;  /* 0x0000000c0a137210 */ /* 0x002fc80007c7e00e */
[----:B------:R-:W-:Y:S02]  /*01d0*/  IADD3.X R23, PT, PT, R11, R13, R15, P3, P4 ;  /* 0x0000000d0b177210 */ /* 0x000fe40001fe840f */
[----:B--2---:R-:W-:-:S04]  /*01e0*/  IADD3 R19, P0, P2, R6, R19, R8 ;  /* 0x0000001306137210 */ /* 0x004fc80007a1e008 */
[----:B------:R-:W-:Y:S02]  /*01f0*/  IADD3.X R23, PT, PT, R7, R23, R9, P0, P2 ;  /* 0x0000001707177210 */ /* 0x000fe400007e4409 */
[----:B0-----:R-:W-:-:S04]  /*0200*/  IADD3 R19, P3, P4, R2, R19, R4 ;  /* 0x0000001302137210 */ /* 0x001fc80007c7e004 */
[----:B---3--:R-:W-:Y:S02]  /*0210*/  IADD3 R20, P0, PT, R20, R19, RZ ;  /* 0x0000001314147210 */ /* 0x008fe40007f1e0ff */
[----:B------:R-:W-:-:S05]  /*0220*/  IADD3.X R19, PT, PT, R3, R23, R5, P3, P4 ;  /* 0x0000001703137210 */ /* 0x000fca0001fe8405 */
[----:B------:R-:W-:Y:S01]  /*0230*/  IMAD.X R19, R21, 0x1, R19, P0 ;  /* 0x0000000115137824 */ /* 0x000fe200000e0613 */
[----:B------:R-:W-:Y:S06]  /*0240*/  BRA.DIV UR6, `(.L_x_247) ;  /* 0x0000000206f07947 */ /* 0x000fec000b800000 */
[----:B------:R-:W0:Y:S04]  /*0250*/  SHFL.UP PT, R27, R20, 0x1, RZ ;  /* 0x04200000141b7989 */ /* 0x000e2800000e00ff */
[----:B------:R-:W1:Y:S01]  /*0260*/  SHFL.UP P0, R25, R19, 0x1, RZ ;  /* 0x0420000013197989 */ /* 0x000e6200000000ff */
[----:B0-----:R-:W-:-:S04]  /*0270*/  IADD3 R22, P2, PT, R27, R20, RZ ;  /* 0x000000141b167210 */ /* 0x001fc80007f5e0ff */
[----:B-1----:R-:W-:Y:S01]  /*0280*/  SEL R27, R22, R27, P0 ;  /* 0x0000001b161b7207 */ /* 0x002fe20000000000 */
[----:B------:R-:W-:-:S04]  /*0290*/  IMAD.X R26, R25, 0x1, R19, P2 ;  /* 0x00000001191a7824 */ /* 0x000fc800010e0613 */
[----:B------:R-:W0:Y:S01]  /*02a0*/  SHFL.UP PT, R28, R27, 0x2, RZ ;  /* 0x044000001b1c7989 */ /* 0x000e2200000e00ff */
[----:B------:R-:W-:-:S05]  /*02b0*/  SEL R26, R26, R25, P0 ;  /* 0x000000191a1a7207 */ /* 0x000fca0000000000 */
[----:B------:R-:W1:Y:S01]  /*02c0*/  SHFL.UP P0, R25, R26, 0x2, RZ ;  /* 0x044000001a197989 */ /* 0x000e6200000000ff */
[----:B0-----:R-:W-:-:S05]  /*02d0*/  IADD3 R21, P2, PT, R28, R27, RZ ;  /* 0x0000001b1c157210 */ /* 0x001fca0007f5e0ff */
[----:B-1----:R-:W-:Y:S01]  /*02e0*/  IMAD.X R22, R25, 0x1, R26, P2 ;  /* 0x0000000119167824 */ /* 0x002fe200010e061a */
[----:B------:R-:W-:-:S04]  /*02f0*/  SEL R28, R21, R28, P0 ;  /* 0x0000001c151c7207 */ /* 0x000fc80000000000 */
[----:B------:R-:W-:Y:S01]  /*0300*/  SEL R29, R22, R25, P0 ;  /* 0x00000019161d7207 */ /* 0x000fe20000000000 */
        /* <DEDUP_REMOVED lines=12> */
[----:B------:R0:W1:Y:S04]  /*03d0*/  SHFL.UP PT, R28, R27, 0x10, RZ ;  /* 0x060000001b1c7989 */ /* 0x00006800000e00ff */
[----:B------:R0:W2:Y:S02]  /*03e0*/  SHFL.UP P0, R25, R26, 0x10, RZ ;  /* 0x060000001a197989 */ /* 0x0000a400000000ff */
.L_x_258:
[----:B-1----:R-:W-:-:S04]  /*03f0*/  IADD3 R21, P2, PT, R28, R27, RZ ;  /* 0x0000001b1c157210 */ /* 0x002fc80007f5e0ff */
[----:B--2---:R-:W-:Y:S01]  /*0400*/  SEL R21, R21, R28, P0 ;  /* 0x0000001c15157207 */ /* 0x004fe20000000000 */
[----:B------:R-:W-:-:S05]  /*0410*/  IMAD.X R22, R25, 0x1, R26, P2 ;  /* 0x0000000119167824 */ /* 0x000fca00010e061a */
[----:B------:R-:W-:Y:S02]  /*0420*/  SEL R22, R22, R25, P0 ;  /* 0x0000001916167207 */ /* 0x000fe40000000000 */
[----:B------:R-:W-:-:S05]  /*0430*/  IADD3 R20, P0, PT, R21, -R20, RZ ;  /* 0x8000001415147210 */ /* 0x000fca0007f1e0ff */
[----:B------:R-:W-:Y:S01]  /*0440*/  IMAD.X R21, R22, 0x1, ~R19, P0 ;  /* 0x0000000116157824 */ /* 0x000fe200000e0e13 */
[----:B------:R-:W-:-:S04]  /*0450*/  IADD3 R14, P0, PT, R14, R20, RZ ;  /* 0x000000140e0e7210 */ /* 0x000fc80007f1e0ff */
[----:B------:R1:W-:Y:S01]  /*0460*/  STS.64 [R18+0x10], R20 ;  /* 0x0000101412007388 */ /* 0x0003e20000000a00 */
[----:B------:R-:W-:Y:S01]  /*0470*/  IMAD.X R15, R15, 0x1, R21, P0 ;  /* 0x000000010f0f7824 */ /* 0x000fe200000e0615 */
        /* <DEDUP_REMOVED lines=17> */
[----:B------:R-:W-:-:S05]  /*0590*/  IMAD.X R3, R3, 0x1, R5, P0 ;  /* 0x0000000103037824 */ /* 0x000fca00000e0605 */
[----:B------:R1:W-:Y:S03]  /*05a0*/  STS.64 [R18+0x48], R2 ;  /* 0x0000480212007388 */ /* 0x0003e60000000a00 */
.L_x_246:
[----:B------:R-:W-:Y:S05]  /*05b0*/  WARPSYNC.ALL ;  /* 0x0000000000007948 */ /* 0x000fea0003800000 */
[----:B------:R-:W-:Y:S06]  /*05c0*/  BAR.SYNC.DEFER_BLOCKING 0x0 ;  /* 0x0000000000007b1d */ /* 0x000fec0000010000 */
[----:B------:R-:W-:Y:S05]  /*05d0*/  @P1 EXIT ;  /* 0x000000000000194d */ /* 0x000fea0003800000 */
[----:B01----:R-:W0:Y:S04]  /*05e0*/  LDS.64 R2, [R0+0x10] ;  /* 0x0000100000027984 */ /* 0x003e280000000a00 */
[----:B0-----:R-:W-:Y:S01]  /*05f0*/  STG.E.64 desc[UR4][R16.64], R2 ;  /* 0x0000000210007986 */ /* 0x001fe2000c101b04 */
[----:B------:R-:W-:Y:S05]  /*0600*/  EXIT ;  /* 0x000000000000794d */ /* 0x000fea0003800000 */
.L_x_247:
[----:B------:R-:W-:Y:S02]  /*0610*/  IMAD.MOV.U32 R24, RZ, RZ, R20 ;  /* 0x000000ffff187224 */ /* 0x000fe400078e0014 */
[----:B------:R-:W-:Y:S02]  /*0620*/  IMAD.MOV.U32 R23, RZ, RZ, 0x1 ;  /* 0x00000001ff177424 */ /* 0x000fe400078e00ff */
[----:B------:R-:W-:Y:S02]  /*0630*/  IMAD.MOV.U32 R22, RZ, RZ, RZ ;  /* 0x000000ffff167224 */ /* 0x000fe400078e00ff */
[----:B------:R-:W-:-:S07]  /*0640*/  IMAD.MOV.U32 R21, RZ, RZ, -0x1 ;  /* 0xffffffffff157424 */ /* 0x000fce00078e00ff */
[----:B------:R-:W-:Y:S05]  /*0650*/  WARPSYNC.COLLECTIVE R21, `(.L_x_248) ;  /* 0x0000000015087348 */ /* 0x000fea0003c00000 */
[----:B------:R0:W1:Y:S02]  /*0660*/  SHFL.UP P0, R25, R24, R23, R22 ;  /* 0x0400001718197389 */ /* 0x0000640000000016 */
[----:B01----:R-:W-:Y:S05]  /*0670*/  ENDCOLLECTIVE ;  /* 0x000000000000791b */ /* 0x003fea0003800000 */
.L_x_248:
[----:B------:R-:W-:Y:S02]  /*0680*/  IMAD.MOV.U32 R24, RZ, RZ, R19 ;  /* 0x000000ffff187224 */ /* 0x000fe400078e0013 */
[----:B------:R-:W-:-:S07]  /*0690*/  IMAD.MOV.U32 R27, RZ, RZ, R25 ;  /* 0x000000ffff1b7224 */ /* 0x000fce00078e0019 */
[----:B------:R-:W-:Y:S05]  /*06a0*/  WARPSYNC.COLLECTIVE R21, `(.L_x_249) ;  /* 0x0000000015087348 */ /* 0x000fea0003c00000 */
[----:B------:R0:W1:Y:S02]  /*06b0*/  SHFL.UP P0, R25, R24, R23, R22 ;  /* 0x0400001718197389 */ /* 0x0000640000000016 */
[----:B01----:R-:W-:Y:S05]  /*06c0*/  ENDCOLLECTIVE ;  /* 0x000000000000791b */ /* 0x003fea0003800000 */
.L_x_249:
[----:B------:R-:W-:Y:S01]  /*06d0*/  IADD3 R26, P2, PT, R27, R20, RZ ;  /* 0x000000141b1a7210 */ /* 0x000fe20007f5e0ff */
[----:B------:R-:W-:-:S03]  /*06e0*/  IMAD.MOV.U32 R23, RZ, RZ, 0x2 ;  /* 0x00000002ff177424 */ /* 0x000fc600078e00ff */
[----:B------:R-:W-:Y:S01]  /*06f0*/  SEL R27, R26, R27, P0 ;  /* 0x0000001b1a1b7207 */ /* 0x000fe20000000000 */
[----:B------:R-:W-:-:S04]  /*0700*/  IMAD.X R26, R25, 0x1, R19, P2 ;  /* 0x00000001191a7824 */ /* 0x000fc800010e0613 */
[----:B------:R-:W-:Y:S01]  /*0710*/  IMAD.MOV.U32 R24, RZ, RZ, R27 ;  /* 0x000000ffff187224 */ /* 0x000fe200078e001b */
[----:B------:R-:W-:-:S07]  /*0720*/  SEL R26, R26, R25, P0 ;  /* 0x000000191a1a7207 */ /* 0x000fce0000000000 */
[----:B------:R-:W-:Y:S05]  /*0730*/  WARPSYNC.COLLECTIVE R21, `(.L_x_250) ;  /* 0x0000000015087348 */ /* 0x000fea0003c00000 */
[----:B------:R0:W1:Y:S02]  /*0740*/  SHFL.UP P0, R25, R24, R23, R22 ;  /* 0x0400001718197389 */ /* 0x0000640000000016 */
[----:B01----:R-:W-:Y:S05]  /*0750*/  ENDCOLLECTIVE ;  /* 0x000000000000791b */ /* 0x003fea0003800000 */
.L_x_250:
[----:B------:R-:W-:Y:S02]  /*0760*/  IMAD.MOV.U32 R24, RZ, RZ, R26 ;  /* 0x000000ffff187224 */ /* 0x000fe400078e001a */
[----:B------:R-:W-:-:S07]  /*0770*/  IMAD.MOV.U32 R28, RZ, RZ, R25 ;  /* 0x000000ffff1c7224 */ /* 0x000fce00078e0019 */
[----:B------:R-:W-:Y:S05]  /*0780*/  WARPSYNC.COLLECTIVE R21, `(.L_x_251) ;  /* 0x0000000015087348 */ /* 0x000fea0003c00000 */
[----:B------:R0:W1:Y:S02]  /*0790*/  SHFL.UP P0, R25, R24, R23, R22 ;  /* 0x0400001718197389 */ /* 0x0000640000000016 */
[----:B01----:R-:W-:Y:S05]  /*07a0*/  ENDCOLLECTIVE ;  /* 0x000000000000791b */ /* 0x003fea0003800000 */
.L_x_251:
        /* <DEDUP_REMOVED lines=9> */
.L_x_252:
[----:B------:R-:W-:Y:S02]  /*0840*/  IMAD.MOV.U32 R24, RZ, RZ, R29 ;  /* 0x000000ffff187224 */ /* 0x000fe400078e001d */
[----:B------:R-:W-:-:S07]  /*0850*/  IMAD.MOV.U32 R27, RZ, RZ, R25 ;  /* 0x000000ffff1b7224 */ /* 0x000fce00078e0019 */
[----:B------:R-:W-:Y:S05]  /*0860*/  WARPSYNC.COLLECTIVE R21, `(.L_x_253) ;  /* 0x0000000015087348 */ /* 0x000fea0003c00000 */
[----:B------:R0:W1:Y:S02]  /*0870*/  SHFL.UP P0, R25, R24, R23, R22 ;  /* 0x0400001718197389 */ /* 0x0000640000000016 */
[----:B01----:R-:W-:Y:S05]  /*0880*/  ENDCOLLECTIVE ;  /* 0x000000000000791b */ /* 0x003fea0003800000 */
.L_x_253:
        /* <DEDUP_REMOVED lines=9> */
.L_x_254:
[----:B------:R-:W-:Y:S02]  /*0920*/  IMAD.MOV.U32 R24, RZ, RZ, R29 ;  /* 0x000000ffff187224 */ /* 0x000fe400078e001d */
[----:B------:R-:W-:-:S07]  /*0930*/  IMAD.MOV.U32 R27, RZ, RZ, R25 ;  /* 0x000000ffff1b7224 */ /* 0x000fce00078e0019 */
[----:B------:R-:W-:Y:S05]  /*0940*/  WARPSYNC.COLLECTIVE R21, `(.L_x_255) ;  /* 0x0000000015087348 */ /* 0x000fea0003c00000 */
[----:B------:R0:W1:Y:S02]  /*0950*/  SHFL.UP P0, R25, R24, R23, R22 ;  /* 0x0400001718197389 */ /* 0x0000640000000016 */
[----:B01----:R-:W-:Y:S05]  /*0960*/  ENDCOLLECTIVE ;  /* 0x000000000000791b */ /* 0x003fea0003800000 */
.L_x_255:
        /* <DEDUP_REMOVED lines=9> */
.L_x_256:
[----:B------:R-:W-:Y:S02]  /*0a00*/  IMAD.MOV.U32 R24, RZ, RZ, R26 ;  /* 0x000000ffff187224 */ /* 0x000fe400078e001a */
[----:B------:R-:W-:-:S07]  /*0a10*/  IMAD.MOV.U32 R28, RZ, RZ, R25 ;  /* 0x000000ffff1c7224 */ /* 0x000fce00078e0019 */
[----:B------:R-:W-:Y:S05]  /*0a20*/  WARPSYNC.COLLECTIVE R21, `(.L_x_257) ;  /* 0x0000000015087348 */ /* 0x000fea0003c00000 */
[----:B------:R0:W1:Y:S02]  /*0a30*/  SHFL.UP P0, R25, R24, R23, R22 ;  /* 0x0400001718197389 */ /* 0x0000640000000016 */
[----:B01----:R-:W-:Y:S05]  /*0a40*/  ENDCOLLECTIVE ;  /* 0x000000000000791b */ /* 0x003fea0003800000 */
.L_x_257:
[----:B------:R-:W-:Y:S05]  /*0a50*/  BRA `(.L_x_258) ;  /* 0xfffffff800647947 */ /* 0x000fea000383ffff */
.L_x_259:
        /* <DEDUP_REMOVED lines=10> */
.L_x_471:


//--------------------- .text._ZN3cub18CUB_300001_SM_10006detail10radix_sort30DeviceRadixSortHistogramKernelINS1_5radix10policy_hubIlNS0_8NullTypeEyE10Policy1000ELNS0_9SortOrderE0ElyNS1_21identity_decomposer_tEEEvPT2_PKT1_SB_iiT3_ --------------------------
	.section	.text._ZN3cub18CUB_300001_SM_10006detail10radix_sort30DeviceRadixSortHistogramKernelINS1_5radix10policy_hubIlNS0_8NullTypeEyE10Policy1000ELNS0_9SortOrderE0ElyNS1_21identity_decomposer_tEEEvPT2_PKT1_SB_iiT3_,"ax",@progbits
	.align	128
        .global         _ZN3cub18CUB_300001_SM_10006detail10radix_sort30DeviceRadixSortHistogramKernelINS1_5radix10policy_hubIlNS0_8NullTypeEyE10Policy1000ELNS0_9SortOrderE0ElyNS1_21identity_decomposer_tEEEvPT2_PKT1_SB_iiT3_
        .type           _ZN3cub18CUB_300001_SM_10006detail10radix_sort30DeviceRadixSortHistogramKernelINS1_5radix10policy_hubIlNS0_8NullTypeEyE10Policy1000ELNS0_9SortOrderE0ElyNS1_21identity_decomposer_tEEEvPT2_PKT1_SB_iiT3_,@function
        .size           _ZN3cub18CUB_300001_SM_10006detail10radix_sort30DeviceRadixSortHistogramKernelINS1_5radix10policy_hubIlNS0_8NullTypeEyE10Policy1000ELNS0_9SortOrderE0ElyNS1_21identity_decomposer_tEEEvPT2_PKT1_SB_iiT3_,(.L_x_472 - _ZN3cub18CUB_300001_SM_10006detail10radix_sort30DeviceRadixSortHistogramKernelINS1_5radix10policy_hubIlNS0_8NullTypeEyE10Policy1000ELNS0_9SortOrderE0ElyNS1_21identity_decomposer_tEEEvPT2_PKT1_SB_iiT3_)
        .other          _ZN3cub18CUB_300001_SM_10006detail10radix_sort30DeviceRadixSortHistogramKernelINS1_5radix10policy_hubIlNS0_8NullTypeEyE10Policy1000ELNS0_9SortOrderE0ElyNS1_21identity_decomposer_tEEEvPT2_PKT1_SB_iiT3_,@"STO_CUDA_ENTRY STV_DEFAULT"
_ZN3cub18CUB_300001_SM_10006detail10radix_sort30DeviceRadixSortHistogramKernelINS1_5radix10policy_hubIlNS0_8NullTypeEyE10Policy1000ELNS0_9SortOrderE0ElyNS1_21identity_decomposer_tEEEvPT2_PKT1_SB_iiT3_:
.text._ZN3cub18CUB_300001_SM_10006detail10radix_sort30DeviceRadixSortHistogramKernelINS1_5radix10policy_hubIlNS0_8NullTypeEyE10Policy1000ELNS0_9SortOrderE0ElyNS1_21identity_decomposer_tEEEvPT2_PKT1_SB_iiT3_:
[----:B------:R-:W-:Y:S01]  /*0000*/  LDC R1, c[0x0][0x37c] ;  /* 0x0000df00ff017b82 */ /* 0x000fe20000000800 */
[----:B------:R-:W0:Y:S02]  /*0010*/  LDCU.64 UR4, c[0x0][0x390] ;  /* 0x00007200ff0477ac */ /* 0x000e240008000a00 */
[----:B0-----:R-:W-:-:S04]  /*0020*/  ISETP.NE.U32.AND P0, PT, RZ, UR4, PT ;  /* 0x00000004ff007c0c */ /* 0x001fc8000bf05070 */
[----:B------:R-:W-:-:S13]  /*0030*/  ISETP.NE.AND.EX P0, PT, RZ, UR5, PT, P0 ;  /* 0x00000005ff007c0c */ /* 0x000fda000bf05300 */
[----:B------:R-:W-:Y:S05]  /*0040*/  @!P0 EXIT ;  /* 0x000000000000894d */ /* 0x000fea0003800000 */
[----:B------:R-:W0:Y:S01]  /*0050*/  S2R R36, SR_TID.X ;  /* 0x0000000000247919 */ /* 0x000e220000002100 */
[----:B------:R-:W1:Y:S01]  /*0060*/  LDC.64 R2, c[0x0][0x398] ;  /* 0x0000e600ff027b82 */ /* 0x000e620000000a00 */
[----:B------:R-:W-:Y:S01]  /*0070*/  UMOV UR4, 0x400 ;  /* 0x0000040000047882 */ /* 0x000fe20000000000 */
[----:B------:R-:W2:Y:S01]  /*0080*/  LDCU.64 UR16, c[0x0][0x358] ;  /* 0x00006b00ff1077ac */ /* 0x000ea20008000a00 */
[----:B------:R-:W3:Y:S05]  /*0090*/  LDCU UR18, c[0x0][0x370] ;  /* 0x00006e00ff1277ac */ /* 0x000eea0008000800 */
[----:B------:R-:W4:Y:S01]  /*00a0*/  S2UR UR5, SR_CgaCtaId ;  /* 0x00000000000579c3 */ /* 0x000f220000008800 */
[----:B------:R-:W-:Y:S01]  /*00b0*/  UMOV UR6, URZ ;  /* 0x000000ff00067c82 */ /* 0x000fe20008000000 */
[----:B------:R-:W-:-:S06]  /*00c0*/  UMOV UR7, URZ ;  /* 0x000000ff00077c82 */ /* 0x000fcc0008000000 */
[----:B------:R-:W5:Y:S01]  /*00d0*/  S2UR UR8, SR_CTAID.X ;  /* 0x00000000000879c3 */ /* 0x000f620000002500 */
[----:B-1----:R-:W-:-:S04]  /*00e0*/  IADD3 R0, PT, PT, R3, 0x7, -R2 ;  /* 0x0000000703007810 */ /* 0x002fc80007ffe802 */
[----:B------:R-:W-:Y:S01]  /*00f0*/  ISETP.GE.AND P0, PT, R0, 0x8, PT ;  /* 0x000000080000780c */ /* 0x000fe20003f06270 */
[C---:B0-----:R-:W-:Y:S01]  /*0100*/  VIADD R50, R36.reuse, 0x80 ;  /* 0x0000008024327836 */ /* 0x041fe20000000000 */
[----:B----4-:R-:W-:Y:S02]  /*0110*/  ULEA UR4, UR5, UR4, 0x18 ;  /* 0x0000000405047291 */ /* 0x010fe4000f8ec0ff */
[C---:B------:R-:W-:Y:S01]  /*0120*/  ISETP.GT.U32.OR P0, PT, R36.reuse, 0xff, !P0 ;  /* 0x000000ff2400780c */ /* 0x040fe20004704470 */
[C---:B------:R-:W-:Y:S02]  /*0130*/  VIADD R48, R36.reuse, 0x100 ;  /* 0x0000010024307836 */ /* 0x040fe40000000000 */
[C---:B------:R-:W-:Y:S01]  /*0140*/  VIADD R46, R36.reuse, 0x200 ;  /* 0x00000200242e7836 */ /* 0x040fe20000000000 */
[----:B------:R-:W-:Y:S01]  /*0150*/  P2R R38, PR, RZ, 0x1 ;  /* 0x00000001ff267803 */ /* 0x000fe20000000000 */
[C---:B------:R-:W-:Y:S01]  /*0160*/  VIADD R44, R36.reuse, 0x280 ;  /* 0x00000280242c7836 */ /* 0x040fe20000000000 */
[C---:B------:R-:W-:Y:S01]  /*0170*/  LEA R0, R36.reuse, UR4, 0x2 ;  /* 0x0000000424007c11 */ /* 0x040fe2000f8e10ff */
[C---:B------:R-:W-:Y:S01]  /*0180*/  VIADD R42, R36.reuse, 0x300 ;  /* 0x00000300242a7836 */ /* 0x040fe20000000000 */
[----:B-----5:R-:W-:Y:S01]  /*0190*/  USHF.L.U32 UR8, UR8, 0xb, URZ ;  /* 0x0000000b08087899 */ /* 0x020fe200080006ff */
[----:B--23--:R-:W-:-:S11]  /*01a0*/  VIADD R40, R36, 0x780 ;  /* 0x0000078024287836 */ /* 0x00cfd60000000000 */
.L_x_343:
[----:B------:R-:W-:Y:S01]  /*01b0*/  ISETP.NE.AND P0, PT, R38, RZ, PT ;  /* 0x000000ff2600720c */ /* 0x000fe20003f05270 */
[----:B------:R-:W-:-:S12]  /*01c0*/  BSSY.RECONVERGENT B0, `(.L_x_260) ;  /* 0x0000081000007945 */ /* 0x000fd80003800200 */
[----:B0-2345:R-:W-:Y:S05]  /*01d0*/  @P0 BRA `(.L_x_261) ;  /* 0x0000000400fc0947 */ /* 0x03dfea0003800000 */
[----:B------:R-:W0:Y:S02]  /*01e0*/  LDC.64 R2, c[0x0][0x398] ;  /* 0x0000e600ff027b82 */ /* 0x000e240000000a00 */
[----:B0-----:R-:W-:-:S04]  /*01f0*/  IADD3 R2, PT, PT, R3, 0x7, -R2 ;  /* 0x0000000703027810 */ /* 0x001fc80007ffe802 */
[----:B------:R-:W-:-:S04]  /*0200*/  SHF.R.S32.HI R3, RZ, 0x1f, R2 ;  /* 0x0000001fff037819 */ /* 0x000fc80000011402 */
[----:B------:R-:W-:-:S04]  /*0210*/  LEA.HI R3, R3, R2, RZ, 0x3 ;  /* 0x0000000203037211 */ /* 0x000fc800078f18ff */
[----:B------:R-:W-:Y:S01]  /*0220*/  SHF.R.S32.HI R4, RZ, 0x3, R3 ;  /* 0x00000003ff047819 */ /* 0x000fe20000011403 */
[----:B------:R-:W-:-:S03]  /*0230*/  IMAD.MOV.U32 R3, RZ, RZ, RZ ;  /* 0x000000ffff037224 */ /* 0x000fc600078e00ff */
[C---:B------:R-:W-:Y:S01]  /*0240*/  LOP3.LUT R6, R4.reuse, 0xffffff0, RZ, 0xc0, !PT ;  /* 0x0ffffff004067812 */ /* 0x040fe200078ec0ff */
[----:B------:R-:W-:-:S05]  /*0250*/  VIADD R2, R4, 0xffffffff ;  /* 0xffffffff04027836 */ /* 0x000fca0000000000 */
[----:B------:R-:W-:-:S13]  /*0260*/  ISETP.GE.U32.AND P0, PT, R2, 0xf, PT ;  /* 0x0000000f0200780c */ /* 0x000fda0003f06070 */
[----:B------:R-:W-:Y:S05]  /*0270*/  @!P0 BRA `(.L_x_262) ;  /* 0x00000000005c8947 */ /* 0x000fea0003800000 */
[----:B------:R-:W-:Y:S02]  /*0280*/  IMAD.MOV R3, RZ, RZ, -R6 ;  /* 0x000000ffff037224 */ /* 0x000fe400078e0a06 */
[----:B------:R-:W-:-:S07]  /*0290*/  VIADD R2, R0, 0x2000 ;  /* 0x0000200000027836 */ /* 0x000fce0000000000 */
.L_x_263:
[----:B------:R-:W-:Y:S01]  /*02a0*/  IADD3 R3, PT, PT, R3, 0x10, RZ ;  /* 0x0000001003037810 */ /* 0x000fe20007ffe0ff */
[----:B------:R-:W-:Y:S03]  /*02b0*/  STS [R2+-0x2000], RZ ;  /* 0xffe000ff02007388 */ /* 0x000fe60000000800 */
        /* <DEDUP_REMOVED lines=18> */
[----:B------:R-:W-:-:S07]  /*03e0*/  IMAD.MOV.U32 R3, RZ, RZ, R6 ;  /* 0x000000ffff037224 */ /* 0x000fce00078e0006 */
.L_x_262:
[C---:B------:R-:W-:Y:S02]  /*03f0*/  LOP3.LUT R2, R4.reuse, 0xf, RZ, 0xc0, !PT ;  /* 0x0000000f04027812 */ /* 0x040fe400078ec0ff */
[----:B------:R-:W-:Y:S02]  /*0400*/  LOP3.LUT R7, R4, 0x7, RZ, 0xc0, !PT ;  /* 0x0000000704077812 */ /* 0x000fe400078ec0ff */
[C---:B------:R-:W-:Y:S01]  /*0410*/  ISETP.NE.AND P1, PT, R2.reuse, RZ, PT ;  /* 0x000000ff0200720c */ /* 0x040fe20003f25270 */
[----:B------:R-:W-:Y:S01]  /*0420*/  VIADD R2, R2, 0xffffffff ;  /* 0xffffffff02027836 */ /* 0x000fe20000000000 */
[----:B------:R-:W-:Y:S01]  /*0430*/  LOP3.LUT R5, R4, 0x3, RZ, 0xc0, !PT ;  /* 0x0000000304057812 */ /* 0x000fe200078ec0ff */
[----:B------:R-:W-:-:S10]  /*0440*/  VIADD R8, R7, 0xffffffff ;  /* 0xffffffff07087836 */ /* 0x000fd40000000000 */
[----:B------:R-:W-:Y:S05]  /*0450*/  @!P1 BRA `(.L_x_264) ;  /* 0x0000000000789947 */ /* 0x000fea0003800000 */
[----:B------:R-:W-:Y:S02]  /*0460*/  ISETP.GE.U32.AND P2, PT, R2, 0x7, PT ;  /* 0x000000070200780c */ /* 0x000fe40003f46070 */
[----:B------:R-:W-:-:S11]  /*0470*/  ISETP.NE.AND P3, PT, R7, RZ, PT ;  /* 0x000000ff0700720c */ /* 0x000fd60003f65270 */
[----:B------:R-:W-:Y:S05]  /*0480*/  @!P2 BRA `(.L_x_265) ;  /* 0x000000000028a947 */ /* 0x000fea0003800000 */
        /* <DEDUP_REMOVED lines=10> */
.L_x_265:
[----:B------:R-:W-:Y:S05]  /*0530*/  @!P3 BRA `(.L_x_264) ;  /* 0x000000000040b947 */ /* 0x000fea0003800000 */
[----:B------:R-:W-:Y:S02]  /*0540*/  ISETP.GE.U32.AND P2, PT, R8, 0x3, PT ;  /* 0x000000030800780c */ /* 0x000fe40003f46070 */
[----:B------:R-:W-:-:S11]  /*0550*/  ISETP.NE.AND P3, PT, R5, RZ, PT ;  /* 0x000000ff0500720c */ /* 0x000fd60003f65270 */
[C---:B0-----:R-:W-:Y:S02]  /*0560*/  @P2 IMAD R4, R3.reuse, 0x400, R0 ;  /* 0x0000040003042824 */ /* 0x041fe400078e0200 */
[----:B------:R-:W-:-:S03]  /*0570*/  @P2 VIADD R3, R3, 0x4 ;  /* 0x0000000403032836 */ /* 0x000fc60000000000 */
[----:B------:R1:W-:Y:S04]  /*0580*/  @P2 STS [R4], RZ ;  /* 0x000000ff04002388 */ /* 0x0003e80000000800 */
[----:B------:R1:W-:Y:S04]  /*0590*/  @P2 STS [R4+0x400], RZ ;  /* 0x000400ff04002388 */ /* 0x0003e80000000800 */
[----:B------:R1:W-:Y:S04]  /*05a0*/  @P2 STS [R4+0x800], RZ ;  /* 0x000800ff04002388 */ /* 0x0003e80000000800 */
[----:B------:R1:W-:Y:S01]  /*05b0*/  @P2 STS [R4+0xc00], RZ ;  /* 0x000c00ff04002388 */ /* 0x0003e20000000800 */
[----:B------:R-:W-:Y:S05]  /*05c0*/  @!P3 BRA `(.L_x_264) ;  /* 0x00000000001cb947 */ /* 0x000fea0003800000 */
[----:B------:R-:W-:Y:S01]  /*05d0*/  IMAD R3, R3, 0x400, R0 ;  /* 0x0000040003037824 */ /* 0x000fe200078e0200 */
[----:B------:R-:W-:-:S04]  /*05e0*/  ISETP.NE.AND P2, PT, R5, 0x1, PT ;  /* 0x000000010500780c */ /* 0x000fc80003f45270 */
[----:B------:R2:W-:Y:S09]  /*05f0*/  STS [R3], RZ ;  /* 0x000000ff03007388 */ /* 0x0005f20000000800 */
[----:B--2---:R-:W-:Y:S05]  /*0600*/  @!P2 BRA `(.L_x_264) ;  /* 0x00000000000ca947 */ /* 0x004fea0003800000 */
[----:B------:R-:W-:Y:S01]  /*0610*/  ISETP.NE.AND P2, PT, R5, 0x2, PT ;  /* 0x000000020500780c */ /* 0x000fe20003f45270 */
[----:B------:R2:W-:-:S12]  /*0620*/  STS [R3+0x400], RZ ;  /* 0x000400ff03007388 */ /* 0x0005d80000000800 */
[----:B------:R2:W-:Y:S02]  /*0630*/  @P2 STS [R3+0x800], RZ ;  /* 0x000800ff03002388 */ /* 0x0005e40000000800 */
.L_x_264:
[----:B------:R-:W-:-:S13]  /*0640*/  ISETP.GT.U32.AND P2, PT, R36, 0x7f, PT ;  /* 0x0000007f2400780c */ /* 0x000fda0003f44070 */
[----:B------:R-:W-:Y:S05]  /*0650*/  @P2 BRA `(.L_x_261) ;  /* 0x0000000000dc2947 */ /* 0x000fea0003800000 */
[----:B--2---:R-:W-:Y:S01]  /*0660*/  HFMA2 R3, -RZ, RZ, 0, 0 ;  /* 0x00000000ff037431 */ /* 0x004fe200000001ff */
[----:B------:R-:W-:Y:S06]  /*0670*/  @!P0 BRA `(.L_x_266) ;  /* 0x0000000000588947 */ /* 0x000fec0003800000 */
[----:B------:R-:W-:-:S07]  /*0680*/  IMAD.MOV.U32 R3, RZ, RZ, RZ ;  /* 0x000000ffff037224 */ /* 0x000fce00078e00ff */
.L_x_267:
[C---:B012---:R-:W-:Y:S02]  /*0690*/  IMAD R4, R3.reuse, 0x400, R0 ;  /* 0x0000040003047824 */ /* 0x047fe400078e0200 */
[----:B------:R-:W-:-:S03]  /*06a0*/  VIADD R3, R3, 0x10 ;  /* 0x0000001003037836 */ /* 0x000fc60000000000 */
[----:B------:R2:W-:Y:S02]  /*06b0*/  STS [R4+0x200], RZ ;  /* 0x000200ff04007388 */ /* 0x0005e40000000800 */
[----:B------:R-:W-:Y:S02]  /*06c0*/  ISETP.NE.AND P0, PT, R3, R6, PT ;  /* 0x000000060300720c */ /* 0x000fe40003f05270 */
[----:B------:R2:W-:Y:S04]  /*06d0*/  STS [R4+0x600], RZ ;  /* 0x000600ff04007388 */ /* 0x0005e80000000800 */
        /* <DEDUP_REMOVED lines=13> */
[----:B------:R2:W-:Y:S01]  /*07b0*/  STS [R4+0x3e00], RZ ;  /* 0x003e00ff04007388 */ /* 0x0005e20000000800 */
[----:B------:R-:W-:Y:S05]  /*07c0*/  @P0 BRA `(.L_x_267) ;  /* 0xfffffffc00b00947 */ /* 0x000fea000383ffff */
[----:B------:R-:W-:-:S07]  /*07d0*/  IMAD.MOV.U32 R3, RZ, RZ, R6 ;  /* 0x000000ffff037224 */ /* 0x000fce00078e0006 */
.L_x_266:
[----:B------:R-:W-:Y:S05]  /*07e0*/  @!P1 BRA `(.L_x_261) ;  /* 0x0000000000789947 */ /* 0x000fea0003800000 */
[----:B------:R-:W-:Y:S02]  /*07f0*/  ISETP.GE.U32.AND P0, PT, R2, 0x7, PT ;  /* 0x000000070200780c */ /* 0x000fe40003f06070 */
[----:B------:R-:W-:-:S11]  /*0800*/  ISETP.NE.AND P1, PT, R7, RZ, PT ;  /* 0x000000ff0700720c */ /* 0x000fd60003f25270 */
[----:B------:R-:W-:Y:S05]  /*0810*/  @!P0 BRA `(.L_x_268) ;  /* 0x0000000000288947 */ /* 0x000fea0003800000 */
[C---:B------:R-:W-:Y:S02]  /*0820*/  IMAD R2, R3.reuse, 0x400, R0 ;  /* 0x0000040003027824 */ /* 0x040fe400078e0200 */
[----:B------:R-:W-:-:S03]  /*0830*/  VIADD R3, R3, 0x8 ;  /* 0x0000000803037836 */ /* 0x000fc60000000000 */
[----:B------:R3:W-:Y:S04]  /*0840*/  STS [R2+0x200], RZ ;  /* 0x000200ff02007388 */ /* 0x0007e80000000800 */
[----:B------:R3:W-:Y:S04]  /*0850*/  STS [R2+0x600], RZ ;  /* 0x000600ff02007388 */ /* 0x0007e80000000800 */
[----:B------:R3:W-:Y:S04]  /*0860*/  STS [R2+0xa00], RZ ;  /* 0x000a00ff02007388 */ /* 0x0007e80000000800 */
[----:B------:R3:W-:Y:S04]  /*0870*/  STS [R2+0xe00], RZ ;  /* 0x000e00ff02007388 */ /* 0x0007e80000000800 */
[----:B------:R3:W-:Y:S04]  /*0880*/  STS [R2+0x1200], RZ ;  /* 0x001200ff02007388 */ /* 0x0007e80000000800 */
[----:B------:R3:W-:Y:S04]  /*0890*/  STS [R2+0x1600], RZ ;  /* 0x001600ff02007388 */ /* 0x0007e80000000800 */
[----:B------:R3:W-:Y:S04]  /*08a0*/  STS [R2+0x1a00], RZ ;  /* 0x001a00ff02007388 */ /* 0x0007e80000000800 */
[----:B------:R3:W-:Y:S02]  /*08b0*/  STS [R2+0x1e00], RZ ;  /* 0x001e00ff02007388 */ /* 0x0007e40000000800 */
.L_x_268:
[----:B------:R-:W-:Y:S05]  /*08c0*/  @!P1 BRA `(.L_x_261) ;  /* 0x0000000000409947 */ /* 0x000fea0003800000 */
[----:B------:R-:W-:Y:S02]  /*08d0*/  ISETP.GE.U32.AND P0, PT, R8, 0x3, PT ;  /* 0x000000030800780c */ /* 0x000fe40003f06070 */
[----:B------:R-:W-:-:S11]  /*08e0*/  ISETP.NE.AND P1, PT, R5, RZ, PT ;  /* 0x000000ff0500720c */ /* 0x000fd60003f25270 */
[C---:B---3--:R-:W-:Y:S02]  /*08f0*/  @P0 IMAD R2, R3.reuse, 0x400, R0 ;  /* 0x0000040003020824 */ /* 0x048fe400078e0200 */
[----:B------:R-:W-:-:S03]  /*0900*/  @P0 VIADD R3, R3, 0x4 ;  /* 0x0000000403030836 */ /* 0x000fc60000000000 */
[----:B------:R4:W-:Y:S04]  /*0910*/  @P0 STS [R2+0x200], RZ ;  /* 0x000200ff02000388 */ /* 0x0009e80000000800 */
[----:B------:R4:W-:Y:S04]  /*0920*/  @P0 STS [R2+0x600], RZ ;  /* 0x000600ff02000388 */ /* 0x0009e80000000800 */
[----:B------:R4:W-:Y:S04]  /*0930*/  @P0 STS [R2+0xa00], RZ ;  /* 0x000a00ff02000388 */ /* 0x0009e80000000800 */
[----:B------:R4:W-:Y:S01]  /*0940*/  @P0 STS [R2+0xe00], RZ ;  /* 0x000e00ff02000388 */ /* 0x0009e20000000800 */
[----:B------:R-:W-:Y:S05]  /*0950*/  @!P1 BRA `(.L_x_261) ;  /* 0x00000000001c9947 */ /* 0x000fea0003800000 */
[----:B------:R-:W-:Y:S01]  /*0960*/  IMAD R3, R3, 0x400, R0 ;  /* 0x0000040003037824 */ /* 0x000fe200078e0200 */
[----:B------:R-:W-:-:S04]  /*0970*/  ISETP.NE.AND P0, PT, R5, 0x1, PT ;  /* 0x000000010500780c */ /* 0x000fc80003f05270 */
[----:B------:R3:W-:Y:S09]  /*0980*/  STS [R3+0x200], RZ ;  /* 0x000200ff03007388 */ /* 0x0007f20000000800 */
[----:B---3--:R-:W-:Y:S05]  /*0990*/  @!P0 BRA `(.L_x_261) ;  /* 0x00000000000c8947 */ /* 0x008fea0003800000 */
[----:B------:R-:W-:Y:S01]  /*09a0*/  ISETP.NE.AND P0, PT, R5, 0x2, PT ;  /* 0x000000020500780c */ /* 0x000fe20003f05270 */
[----:B------:R3:W-:-:S12]  /*09b0*/  STS [R3+0x600], RZ ;  /* 0x000600ff03007388 */ /* 0x0007d80000000800 */
[----:B------:R3:W-:Y:S02]  /*09c0*/  @P0 STS [R3+0xa00], RZ ;  /* 0x000a00ff03000388 */ /* 0x0007e40000000800 */
.L_x_261:
[----:B------:R-:W-:Y:S05]  /*09d0*/  BSYNC.RECONVERGENT B0 ;  /* 0x0000000000007941 */ /* 0x000fea0003800200 */
.L_x_260:
[----:B------:R-:W5:Y:S01]  /*09e0*/  LDCU.64 UR10, c[0x0][0x390] ;  /* 0x00007200ff0a77ac */ /* 0x000f620008000a00 */
[----:B------:R-:W-:Y:S02]  /*09f0*/  USHF.L.U32 UR4, UR6, 0x1e, URZ ;  /* 0x0000001e06047899 */ /* 0x000fe400080006ff */
[----:B------:R-:W-:Y:S02]  /*0a00*/  USHF.L.U64.HI UR5, UR6, 0x1e, UR7 ;  /* 0x0000001e06057899 */ /* 0x000fe40008010207 */
[----:B-----5:R-:W-:-:S04]  /*0a10*/  UIADD3 UR4, UP0, UPT, -UR4, UR10, URZ ;  /* 0x0000000a04047290 */ /* 0x020fc8000ff1e1ff */
[----:B------:R-:W-:Y:S02]  /*0a20*/  UIADD3.X UR5, UPT, UPT, ~UR5, UR11, URZ, UP0, !UPT ;  /* 0x0000000b05057290 */ /* 0x000fe400087fe5ff */
[----:B------:R-:W-:-:S04]  /*0a30*/  UISETP.LT.U32.AND UP0, UPT, UR4, 0x40000000, UPT ;  /* 0x400000000400788c */ /* 0x000fc8000bf01070 */
[----:B------:R-:W-:-:S04]  /*0a40*/  UISETP.LT.U32.AND.EX UP0, UPT, UR5, URZ, UPT, UP0 ;  /* 0x000000ff0500728c */ /* 0x000fc8000bf01100 */
[----:B------:R-:W-:Y:S02]  /*0a50*/  USEL UR10, UR4, 0x40000000, UP0 ;  /* 0x40000000040a7887 */ /* 0x000fe40008000000 */
[----:B------:R-:W-:Y:S02]  /*0a60*/  USEL UR11, UR5, URZ, UP0 ;  /* 0x000000ff050b7287 */ /* 0x000fe40008000000 */
[----:B------:R-:W-:-:S04]  /*0a70*/  UISETP.GT.U32.AND UP0, UPT, UR10, UR8, UPT ;  /* 0x000000080a00728c */ /* 0x000fc8000bf04070 */
[----:B------:R-:W-:Y:S01]  /*0a80*/  UISETP.GT.U32.AND.EX UP0, UPT, UR11, URZ, UPT, UP0 ;  /* 0x000000ff0b00728c */ /* 0x000fe2000bf04100 */
[----:B------:R-:W-:Y:S08]  /*0a90*/  BAR.SYNC.DEFER_BLOCKING 0x0 ;  /* 0x0000000000007b1d */ /* 0x000ff00000010000 */
[----:B------:R-:W-:Y:S06]  /*0aa0*/  BAR.SYNC.DEFER_BLOCKING 0x0 ;  /* 0x0000000000007b1d */ /* 0x000fec0000010000 */
[----:B------:R-:W-:Y:S05]  /*0ab0*/  BRA.U !UP0, `(.L_x_269) ;  /* 0x0000000d085c7547 */ /* 0x000fea000b800000 */
[----:B------:R-:W-:Y:S01]  /*0ac0*/  UMOV UR9, UR8 ;  /* 0x0000000800097c82 */ /* 0x000fe20008000000 */
[----:B------:R-:W-:-:S05]  /*0ad0*/  UMOV UR5, URZ ;  /* 0x000000ff00057c82 */ /* 0x000fca0008000000 */
.L_x_274:
[----:B-----5:R-:W5:Y:S01]  /*0ae0*/  LDCU.64 UR14, c[0x0][0x390] ;  /* 0x00007200ff0e77ac */ /* 0x020f620008000a00 */
[----:B------:R-:W-:Y:S02]  /*0af0*/  USHF.L.U32 UR12, UR6, 0x1e, URZ ;  /* 0x0000001e060c7899 */ /* 0x000fe400080006ff */
[----:B------:R-:W-:Y:S02]  /*0b00*/  USHF.L.U64.HI UR13, UR6, 0x1e, UR7 ;  /* 0x0000001e060d7899 */ /* 0x000fe40008010207 */
[----:B------:R-:W-:-:S04]  /*0b10*/  UIADD3 UR12, UP0, UPT, UR9, UR12, URZ ;  /* 0x0000000c090c7290 */ /* 0x000fc8000ff1e0ff */
[----:B------:R-:W-:Y:S02]  /*0b20*/  UIADD3.X UR13, UPT, UPT, UR5, UR13, URZ, UP0, !UPT ;  /* 0x0000000d050d7290 */ /* 0x000fe400087fe4ff */
[----:B------:R-:W-:Y:S02]  /*0b30*/  ULEA UR9, UP0, UR18, UR9, 0xb ;  /* 0x0000000912097291 */ /* 0x000fe4000f8058ff */
[----:B-----5:R-:W-:Y:S02]  /*0b40*/  UIADD3 UR14, UP1, UPT, -UR12, UR14, URZ ;  /* 0x0000000e0c0e7290 */ /* 0x020fe4000ff3e1ff */
[----:B------:R-:W-:Y:S02]  /*0b50*/  UIADD3.X UR5, UPT, UPT, URZ, UR5, URZ, UP0, !UPT ;  /* 0x00000005ff057290 */ /* 0x000fe400087fe4ff */
[----:B------:R-:W-:Y:S02]  /*0b60*/  UIADD3.X UR4, UPT, UPT, ~UR13, UR15, URZ, UP1, !UPT ;  /* 0x0000000f0d047290 */ /* 0x000fe40008ffe5ff */
[----:B------:R-:W-:-:S02]  /*0b70*/  UISETP.GE.U32.AND UP1, UPT, UR14, 0x800, UPT ;  /* 0x000008000e00788c */ /* 0x000fc4000bf26070 */
[----:B------:R-:W-:Y:S02]  /*0b80*/  UISETP.GE.U32.AND UP0, UPT, UR9, UR10, UPT ;  /* 0x0000000a0900728c */ /* 0x000fe4000bf06070 */
[----:B------:R-:W-:Y:S02]  /*0b90*/  UISETP.GE.U32.AND.EX UP1, UPT, UR4, URZ, UPT, UP1 ;  /* 0x000000ff0400728c */ /* 0x000fe4000bf26110 */
[----:B------:R-:W-:-:S07]  /*0ba0*/  UISETP.GE.U32.AND.EX UP0, UPT, UR5, UR11, UPT, UP0 ;  /* 0x0000000b0500728c */ /* 0x000fce000bf06100 */
[----:B0-----:R-:W-:Y:S05]  /*0bb0*/  BRA.U !UP1, `(.L_x_270) ;  /* 0x0000000109587547 */ /* 0x001fea000b800000 */
[----:B------:R-:W0:Y:S01]  /*0bc0*/  LDCU.64 UR14, c[0x0][0x388] ;  /* 0x00007100ff0e77ac */ /* 0x000e220008000a00 */
[----:B---34-:R-:W-:-:S04]  /*0bd0*/  IADD3 R2, P0, PT, R36, UR12, RZ ;  /* 0x0000000c24027c10 */ /* 0x018fc8000ff1e0ff */
[----:B--2---:R-:W-:Y:S02]  /*0be0*/  IADD3.X R3, PT, PT, RZ, UR13, RZ, P0, !PT ;  /* 0x0000000dff037c10 */ /* 0x004fe400087fe4ff */
        /* <DEDUP_REMOVED lines=16> */
[----:B-1----:R0:W5:Y:S04]  /*0cf0*/  LDG.E.64 R4, desc[UR16][R34.64+0x3800] ;  /* 0x0038001022047981 */ /* 0x002168000c1e1b00 */
[----:B------:R0:W5:Y:S01]  /*0d00*/  LDG.E.64 R2, desc[UR16][R34.64+0x3c00] ;  /* 0x003c001022027981 */ /* 0x000162000c1e1b00 */
[----:B------:R-:W-:Y:S05]  /*0d10*/  BRA `(.L_x_271) ;  /* 0x00000004003c7947 */ /* 0x000fea0003800000 */
.L_x_270:
[C---:B------:R-:W-:Y:S01]  /*0d20*/  ISETP.GE.AND P5, PT, R36.reuse, UR14, PT ;  /* 0x0000000e24007c0c */ /* 0x040fe2000bfa6270 */
[----:B------:R-:W0:Y:S01]  /*0d30*/  LDCU.64 UR20, c[0x0][0x388] ;  /* 0x00007100ff1477ac */ /* 0x000e220008000a00 */
[----:B---34-:R-:W-:Y:S01]  /*0d40*/  IADD3 R2, P0, PT, R36, UR12, RZ ;  /* 0x0000000c24027c10 */ /* 0x018fe2000ff1e0ff */
[----:B------:R-:W-:Y:S01]  /*0d50*/  IMAD.MOV.U32 R32, RZ, RZ, -0x1 ;  /* 0xffffffffff207424 */ /* 0x000fe200078e00ff */
[----:B------:R-:W1:Y:S01]  /*0d60*/  S2R R36, SR_TID.X ;  /* 0x0000000000247919 */ /* 0x000e620000002100 */
[----:B------:R-:W-:Y:S01]  /*0d70*/  ISETP.GE.AND P2, PT, R50, UR14, PT ;  /* 0x0000000e32007c0c */ /* 0x000fe2000bf46270 */
[----:B------:R-:W-:Y:S01]  /*0d80*/  IMAD.MOV.U32 R33, RZ, RZ, 0x7fffffff ;  /* 0x7fffffffff217424 */ /* 0x000fe200078e00ff */
[----:B------:R-:W-:Y:S01]  /*0d90*/  ISETP.GE.AND P3, PT, R48, UR14, PT ;  /* 0x0000000e30007c0c */ /* 0x000fe2000bf66270 */
[----:B--2---:R-:W-:Y:S02]  /*0da0*/  IMAD.X R3, RZ, RZ, UR13, P0 ;  /* 0x0000000dff037e24 */ /* 0x004fe400080e06ff */
[----:B------:R-:W-:-:S02]  /*0db0*/  IMAD.MOV.U32 R30, RZ, RZ, -0x1 ;  /* 0xffffffffff1e7424 */ /* 0x000fc400078e00ff */
[----:B------:R-:W-:Y:S01]  /*0dc0*/  IMAD.MOV.U32 R31, RZ, RZ, 0x7fffffff ;  /* 0x7fffffffff1f7424 */ /* 0x000fe200078e00ff */
[----:B0-----:R-:W-:-:S04]  /*0dd0*/  LEA R34, P0, R2, UR20, 0x3 ;  /* 0x0000001402227c11 */ /* 0x001fc8000f8018ff */
[----:B------:R-:W-:Y:S01]  /*0de0*/  LEA.HI.X R35, R2, UR21, R3, 0x3, P0 ;  /* 0x0000001502237c11 */ /* 0x000fe200080f1c03 */
[----:B------:R-:W-:Y:S02]  /*0df0*/  IMAD.MOV.U32 R28, RZ, RZ, -0x1 ;  /* 0xffffffffff1c7424 */ /* 0x000fe400078e00ff */
[----:B------:R-:W-:Y:S02]  /*0e00*/  IMAD.MOV.U32 R29, RZ, RZ, 0x7fffffff ;  /* 0x7fffffffff1d7424 */ /* 0x000fe400078e00ff */
[----:B------:R2:W5:Y:S01]  /*0e10*/  @!P5 LDG.E.64 R32, desc[UR16][R34.64] ;  /* 0x000000102220d981 */ /* 0x000562000c1e1b00 */
[C---:B-1----:R-:W-:Y:S01]  /*0e20*/  VIADD R4, R36.reuse, 0x180 ;  /* 0x0000018024047836 */ /* 0x042fe20000000000 */
[----:B------:R-:W-:Y:S01]  /*0e30*/  MOV R26, 0xffffffff ;  /* 0xffffffff001a7802 */ /* 0x000fe20000000f00 */
[----:B------:R-:W-:Y:S01]  /*0e40*/  VIADD R2, R36, 0x380 ;  /* 0x0000038024027836 */ /* 0x000fe20000000000 */
[----:B------:R2:W5:Y:S01]  /*0e50*/  @!P2 LDG.E.64 R30, desc[UR16][R34.64+0x400] ;  /* 0x00040010221ea981 */ /* 0x000562000c1e1b00 */
[----:B------:R-:W-:Y:S01]  /*0e60*/  IMAD.MOV.U32 R27, RZ, RZ, 0x7fffffff ;  /* 0x7fffffffff1b7424 */ /* 0x000fe200078e00ff */
[----:B------:R-:W-:-:S02]  /*0e70*/  ISETP.GE.AND P4, PT, R4, UR14, PT ;  /* 0x0000000e04007c0c */ /* 0x000fc4000bf86270 */
[----:B------:R-:W-:Y:S01]  /*0e80*/  ISETP.GE.AND P5, PT, R46, UR14, PT ;  /* 0x0000000e2e007c0c */ /* 0x000fe2000bfa6270 */
[----:B------:R2:W5:Y:S01]  /*0e90*/  @!P3 LDG.E.64 R28, desc[UR16][R34.64+0x800] ;  /* 0x00080010221cb981 */ /* 0x000562000c1e1b00 */
[----:B------:R-:W-:Y:S01]  /*0ea0*/  ISETP.GE.AND P1, PT, R2, UR14, PT ;  /* 0x0000000e02007c0c */ /* 0x000fe2000bf26270 */
[----:B------:R-:W-:Y:S01]  /*0eb0*/  VIADD R2, R36, 0x480 ;  /* 0x0000048024027836 */ /* 0x000fe20000000000 */
[----:B------:R-:W-:Y:S01]  /*0ec0*/  ISETP.GE.AND P2, PT, R44, UR14, PT ;  /* 0x0000000e2c007c0c */ /* 0x000fe2000bf46270 */
[----:B------:R-:W-:Y:S01]  /*0ed0*/  IMAD.MOV.U32 R24, RZ, RZ, -0x1 ;  /* 0xffffffffff187424 */ /* 0x000fe200078e00ff */
[----:B------:R-:W-:Y:S01]  /*0ee0*/  ISETP.GE.AND P3, PT, R42, UR14, PT ;  /* 0x0000000e2a007c0c */ /* 0x000fe2000bf66270 */
[----:B------:R-:W-:Y:S01]  /*0ef0*/  IMAD.MOV.U32 R25, RZ, RZ, 0x7fffffff ;  /* 0x7fffffffff197424 */ /* 0x000fe200078e00ff */
[----:B------:R-:W-:-:S03]  /*0f00*/  LOP3.LUT R3, R36, 0x400, RZ, 0xfc, !PT ;  /* 0x0000040024037812 */ /* 0x000fc600078efcff */
[----:B------:R2:W5:Y:S01]  /*0f10*/  @!P4 LDG.E.64 R26, desc[UR16][R34.64+0xc00] ;  /* 0x000c0010221ac981 */ /* 0x000562000c1e1b00 */
[----:B------:R-:W-:Y:S01]  /*0f20*/  ISETP.GE.AND P4, PT, R2, UR14, PT ;  /* 0x0000000e02007c0c */ /* 0x000fe2000bf86270 */
[----:B------:R-:W-:Y:S01]  /*0f30*/  VIADD R2, R36, 0x500 ;  /* 0x0000050024027836 */ /* 0x000fe20000000000 */
[----:B------:R-:W-:Y:S01]  /*0f40*/  ISETP.GE.AND P0, PT, R3, UR14, PT ;  /* 0x0000000e03007c0c */ /* 0x000fe2000bf06270 */
[----:B------:R-:W-:Y:S01]  /*0f50*/  IMAD.MOV.U32 R22, RZ, RZ, -0x1 ;  /* 0xffffffffff167424 */ /* 0x000fe200078e00ff */
[----:B------:R2:W5:Y:S01]  /*0f60*/  @!P5 LDG.E.64 R24, desc[UR16][R34.64+0x1000] ;  /* 0x001000102218d981 */ /* 0x000562000c1e1b00 */
[----:B------:R-:W-:Y:S01]  /*0f70*/  IMAD.MOV.U32 R23, RZ, RZ, 0x7fffffff ;  /* 0x7fffffffff177424 */ /* 0x000fe200078e00ff */
[----:B------:R-:W-:Y:S01]  /*0f80*/  ISETP.GE.AND P5, PT, R2, UR14, PT ;  /* 0x0000000e02007c0c */ /* 0x000fe2000bfa6270 */
[----:B------:R-:W-:Y:S02]  /*0f90*/  IMAD.MOV.U32 R20, RZ, RZ, -0x1 ;  /* 0xffffffffff147424 */ /* 0x000fe400078e00ff */
[----:B------:R-:W-:Y:S01]  /*0fa0*/  IMAD.MOV.U32 R21, RZ, RZ, 0x7fffffff ;  /* 0x7fffffffff157424 */ /* 0x000fe200078e00ff */
[C---:B------:R-:W-:Y:S01]  /*0fb0*/  IADD3 R3, PT, PT, R36.reuse, 0x580, RZ ;  /* 0x0000058024037810 */ /* 0x040fe20007ffe0ff */
[----:B------:R-:W-:Y:S01]  /*0fc0*/  VIADD R2, R36, 0x600 ;  /* 0x0000060024027836 */ /* 0x000fe20000000000 */
[----:B------:R2:W5:Y:S01]  /*0fd0*/  @!P2 LDG.E.64 R22, desc[UR16][R34.64+0x1400] ;  /* 0x001400102216a981 */ /* 0x000562000c1e1b00 */
[----:B------:R-:W-:Y:S01]  /*0fe0*/  IMAD.MOV.U32 R18, RZ, RZ, -0x1 ;  /* 0xffffffffff127424 */ /* 0x000fe200078e00ff */
[----:B------:R-:W-:Y:S01]  /*0ff0*/  ISETP.GE.AND P2, PT, R3, UR14, PT ;  /* 0x0000000e03007c0c */ /* 0x000fe2000bf46270 */
[----:B------:R-:W-:Y:S01]  /*1000*/  IMAD.MOV.U32 R19, RZ, RZ, 0x7fffffff ;  /* 0x7fffffffff137424 */ /* 0x000fe200078e00ff */
[----:B------:R2:W5:Y:S01]  /*1010*/  @!P3 LDG.E.64 R20, desc[UR16][R34.64+0x1800] ;  /* 0x001800102214b981 */ /* 0x000562000c1e1b00 */
[----:B------:R-:W-:Y:S01]  /*1020*/  IMAD.MOV.U32 R16, RZ, RZ, -0x1 ;  /* 0xffffffffff107424 */ /* 0x000fe200078e00ff */
[----:B------:R-:W-:Y:S01]  /*1030*/  ISETP.GE.AND P3, PT, R2, UR14, PT ;  /* 0x0000000e02007c0c */ /* 0x000fe2000bf66270 */
[----:B------:R-:W-:-:S02]  /*1040*/  IMAD.MOV.U32 R17, RZ, RZ, 0x7fffffff ;  /* 0x7fffffffff117424 */ /* 0x000fc400078e00ff */
[----:B------:R-:W-:Y:S01]  /*1050*/  IMAD.MOV.U32 R14, RZ, RZ, -0x1 ;  /* 0xffffffffff0e7424 */ /* 0x000fe200078e00ff */
[----:B------:R2:W5:Y:S01]  /*1060*/  @!P1 LDG.E.64 R18, desc[UR16][R34.64+0x1c00] ;  /* 0x001c001022129981 */ /* 0x000562000c1e1b00 */
[----:B------:R-:W-:Y:S02]  /*1070*/  IMAD.MOV.U32 R15, RZ, RZ, 0x7fffffff ;  /* 0x7fffffffff0f7424 */ /* 0x000fe400078e00ff */
[C---:B------:R-:W-:Y:S01]  /*1080*/  VIADD R2, R36.reuse, 0x680 ;  /* 0x0000068024027836 */ /* 0x040fe20000000000 */
[----:B------:R2:W5:Y:S01]  /*1090*/  @!P0 LDG.E.64 R16, desc[UR16][R34.64+0x2000] ;  /* 0x0020001022108981 */ /* 0x000562000c1e1b00 */
[----:B------:R-:W-:-:S03]  /*10a0*/  VIADD R3, R36, 0x700 ;  /* 0x0000070024037836 */ /* 0x000fc60000000000 */
[----:B------:R2:W5:Y:S01]  /*10b0*/  @!P4 LDG.E.64 R14, desc[UR16][R34.64+0x2400] ;  /* 0x00240010220ec981 */ /* 0x000562000c1e1b00 */
[----:B------:R-:W-:Y:S02]  /*10c0*/  ISETP.GE.AND P1, PT, R2, UR14, PT ;  /* 0x0000000e02007c0c */ /* 0x000fe4000bf26270 */
[----:B------:R-:W-:Y:S02]  /*10d0*/  ISETP.GE.AND P0, PT, R3, UR14, PT ;  /* 0x0000000e03007c0c */ /* 0x000fe4000bf06270 */
[----:B------:R-:W-:Y:S01]  /*10e0*/  ISETP.GE.AND P4, PT, R40, UR14, PT ;  /* 0x0000000e28007c0c */ /* 0x000fe2000bf86270 */
[----:B------:R-:W-:Y:S01]  /*10f0*/  IMAD.MOV.U32 R13, RZ, RZ, 0x7fffffff ;  /* 0x7fffffffff0d7424 */ /* 0x000fe200078e00ff */
[----:B------:R-:W-:Y:S01]  /*1100*/  MOV R12, 0xffffffff ;  /* 0xffffffff000c7802 */ /* 0x000fe20000000f00 */
[----:B------:R-:W-:Y:S01]  /*1110*/  IMAD.MOV.U32 R10, RZ, RZ, -0x1 ;  /* 0xffffffffff0a7424 */ /* 0x000fe200078e00ff */
[----:B------:R-:W-:Y:S01]  /*1120*/  MOV R2, 0xffffffff ;  /* 0xffffffff00027802 */ /* 0x000fe20000000f00 */
        /* <DEDUP_REMOVED lines=10> */
[----:B------:R-:W-:Y:S01]  /*11d0*/  IMAD.MOV.U32 R3, RZ, RZ, 0x7fffffff ;  /* 0x7fffffffff037424 */ /* 0x000fe200078e00ff */
[----:B------:R2:W5:Y:S04]  /*11e0*/  @!P1 LDG.E.64 R6, desc[UR16][R34.64+0x3400] ;  /* 0x0034001022069981 */ /* 0x000568000c1e1b00 */
[----:B------:R2:W5:Y:S04]  /*11f0*/  @!P0 LDG.E.64 R4, desc[UR16][R34.64+0x3800] ;  /* 0x0038001022048981 */ /* 0x000568000c1e1b00 */
[----:B------:R2:W5:Y:S02]  /*1200*/  @!P4 LDG.E.64 R2, desc[UR16][R34.64+0x3c00] ;  /* 0x003c00102202c981 */ /* 0x000564000c1e1b00 */
.L_x_271:
[----:B0-2---:R-:W0:Y:S02]  /*1210*/  LDC.64 R34, c[0x0][0x398] ;  /* 0x0000e600ff227b82 */ /* 0x005e240000000a00 */
[----:B0-----:R-:W-:-:S13]  /*1220*/  ISETP.GT.AND P0, PT, R35, R34, PT ;  /* 0x000000222300720c */ /* 0x001fda0003f04270 */
[----:B------:R-:W-:Y:S05]  /*1230*/  @!P0 BRA `(.L_x_272) ;  /* 0x0000000400788947 */ /* 0x000fea0003800000 */
[----:B------:R-:W0:Y:S01]  /*1240*/  S2UR UR12, SR_CgaCtaId ;  /* 0x00000000000c79c3 */ /* 0x000e220000008800 */
[----:B------:R-:W-:Y:S01]  /*1250*/  UMOV UR4, 0x400 ;  /* 0x0000040000047882 */ /* 0x000fe20000000000 */
[----:B-----5:R-:W-:Y:S01]  /*1260*/  LOP3.LUT R37, R3, 0x80000000, RZ, 0x3c, !PT ;  /* 0x8000000003257812 */ /* 0x020fe200078e3cff */
[----:B------:R-:W1:Y:S01]  /*1270*/  LDCU UR13, c[0x0][0x398] ;  /* 0x00007300ff0d77ac */ /* 0x000e620008000800 */
[----:B------:R-:W-:Y:S02]  /*1280*/  LOP3.LUT R39, R5, 0x80000000, RZ, 0x3c, !PT ;  /* 0x8000000005277812 */ /* 0x000fe400078e3cff */
[----:B------:R-:W-:Y:S02]  /*1290*/  LOP3.LUT R41, R7, 0x80000000, RZ, 0x3c, !PT ;  /* 0x8000000007297812 */ /* 0x000fe400078e3cff */
[----:B------:R-:W-:Y:S02]  /*12a0*/  LOP3.LUT R43, R9, 0x80000000, RZ, 0x3c, !PT ;  /* 0x80000000092b7812 */ /* 0x000fe400078e3cff */
[----:B------:R-:W-:-:S02]  /*12b0*/  LOP3.LUT R45, R11, 0x80000000, RZ, 0x3c, !PT ;  /* 0x800000000b2d7812 */ /* 0x000fc400078e3cff */
[----:B------:R-:W-:Y:S02]  /*12c0*/  LOP3.LUT R47, R13, 0x80000000, RZ, 0x3c, !PT ;  /* 0x800000000d2f7812 */ /* 0x000fe400078e3cff */
[----:B------:R-:W-:Y:S02]  /*12d0*/  LOP3.LUT R49, R15, 0x80000000, RZ, 0x3c, !PT ;  /* 0x800000000f317812 */ /* 0x000fe400078e3cff */
[----:B------:R-:W-:Y:S02]  /*12e0*/  LOP3.LUT R51, R17, 0x80000000, RZ, 0x3c, !PT ;  /* 0x8000000011337812 */ /* 0x000fe400078e3cff */
[----:B------:R-:W-:Y:S02]  /*12f0*/  LOP3.LUT R53, R19, 0x80000000, RZ, 0x3c, !PT ;  /* 0x8000000013357812 */ /* 0x000fe400078e3cff */
[----:B------:R-:W-:Y:S02]  /*1300*/  LOP3.LUT R55, R21, 0x80000000, RZ, 0x3c, !PT ;  /* 0x8000000015377812 */ /* 0x000fe400078e3cff */
[----:B------:R-:W-:-:S02]  /*1310*/  LOP3.LUT R57, R23, 0x80000000, RZ, 0x3c, !PT ;  /* 0x8000000017397812 */ /* 0x000fc400078e3cff */
[----:B------:R-:W-:Y:S01]  /*1320*/  LOP3.LUT R59, R25, 0x80000000, RZ, 0x3c, !PT ;  /* 0x80000000193b7812 */ /* 0x000fe200078e3cff */
[----:B0-----:R-:W-:Y:S01]  /*1330*/  ULEA UR12, UR12, UR4, 0x18 ;  /* 0x000000040c0c7291 */ /* 0x001fe2000f8ec0ff */
[----:B------:R-:W-:Y:S02]  /*1340*/  LOP3.LUT R61, R27, 0x80000000, RZ, 0x3c, !PT ;  /* 0x800000001b3d7812 */ /* 0x000fe400078e3cff */
[----:B------:R-:W-:Y:S01]  /*1350*/  LOP3.LUT R34, R29, 0x80000000, RZ, 0x3c, !PT ;  /* 0x800000001d227812 */ /* 0x000fe200078e3cff */
[----:B------:R-:W-:Y:S01]  /*1360*/  UMOV UR4, URZ ;  /* 0x000000ff00047c82 */ /* 0x000fe20008000000 */
[----:B------:R-:W-:Y:S02]  /*1370*/  LOP3.LUT R52, R31, 0x80000000, RZ, 0x3c, !PT ;  /* 0x800000001f347812 */ /* 0x000fe400078e3cff */
[----:B-1----:R-:W-:-:S07]  /*1380*/  LOP3.LUT R54, R33, 0x80000000, RZ, 0x3c, !PT ;  /* 0x8000000021367812 */ /* 0x002fce00078e3cff */
.L_x_273:
[----:B0-----:R-:W-:Y:S01]  /*1390*/  IMAD R56, RZ, RZ, -UR13 ;  /* 0x8000000dff387e24 */ /* 0x001fe2000f8e02ff */
[----:B------:R-:W-:Y:S01]  /*13a0*/  SHF.R.U64 R60, R30, UR13, R52 ;  /* 0x0000000d1e3c7c19 */ /* 0x000fe20008001234 */
[----:B------:R-:W-:Y:S01]  /*13b0*/  IMAD.MOV.U32 R58, RZ, RZ, -0x1 ;  /* 0xffffffffff3a7424 */ /* 0x000fe200078e00ff */
[----:B------:R-:W-:Y:S02]  /*13c0*/  ULEA UR14, UR4, UR12, 0xa ;  /* 0x0000000c040e7291 */ /* 0x000fe4000f8e50ff */
[----:B------:R-:W-:Y:S01]  /*13d0*/  VIADDMNMX R56, R56, R35, 0x8, PT ;  /* 0x0000000838387446 */ /* 0x000fe20003800123 */
[----:B------:R-:W-:-:S03]  /*13e0*/  UIADD3 UR4, UPT, UPT, UR4, 0x1, URZ ;  /* 0x0000000104047890 */ /* 0x000fc6000fffe0ff */
[----:B------:R-:W-:Y:S02]  /*13f0*/  SHF.L.U32 R56, R58, R56, RZ ;  /* 0x000000383a387219 */ /* 0x000fe400000006ff */
[----:B------:R-:W-:Y:S02]  /*1400*/  SHF.R.U64 R58, R32, UR13, R54 ;  /* 0x0000000d203a7c19 */ /* 0x000fe40008001236 */
[-C--:B------:R-:W-:Y:S02]  /*1410*/  LOP3.LUT R60, R60, R56.reuse, RZ, 0x30, !PT ;  /* 0x000000383c3c7212 */ /* 0x080fe400078e30ff */
[----:B------:R-:W-:Y:S02]  /*1420*/  LOP3.LUT R58, R58, R56, RZ, 0x30, !PT ;  /* 0x000000383a3a7212 */ /* 0x000fe400078e30ff */
[----:B------:R-:W-:Y:S02]  /*1430*/  LEA R60, R60, UR14, 0x2 ;  /* 0x0000000e3c3c7c11 */ /* 0x000fe4000f8e10ff */
[----:B------:R-:W-:-:S05]  /*1440*/  LEA R58, R58, UR14, 0x2 ;  /* 0x0000000e3a3a7c11 */ /* 0x000fca000f8e10ff */
[----:B------:R0:W-:Y:S04]  /*1450*/  ATOMS.POPC.INC.32 RZ, [R58+URZ] ;  /* 0x000000003aff7f8c */ /* 0x0001e8000d8000ff */
[----:B------:R1:W-:Y:S01]  /*1460*/  ATOMS.POPC.INC.32 RZ, [R60+URZ] ;  /* 0x000000003cff7f8c */ /* 0x0003e2000d8000ff */
[----:B0-----:R-:W-:Y:S02]  /*1470*/  SHF.R.U64 R58, R28, UR13, R34 ;  /* 0x0000000d1c3a7c19 */ /* 0x001fe40008001222 */
[----:B-1----:R-:W-:Y:S02]  /*1480*/  SHF.R.U64 R60, R26, UR13, R61 ;  /* 0x0000000d1a3c7c19 */ /* 0x002fe4000800123d */
[-C--:B------:R-:W-:Y:S02]  /*1490*/  LOP3.LUT R58, R58, R56.reuse, RZ, 0x30, !PT ;  /* 0x000000383a3a7212 */ /* 0x080fe400078e30ff */
[----:B------:R-:W-:-:S02]  /*14a0*/  LOP3.LUT R60, R60, R56, RZ, 0x30, !PT ;  /* 0x000000383c3c7212 */ /* 0x000fc400078e30ff */
[----:B------:R-:W-:Y:S02]  /*14b0*/  LEA R58, R58, UR14, 0x2 ;  /* 0x0000000e3a3a7c11 */ /* 0x000fe4000f8e10ff */
[----:B------:R-:W-:-:S03]  /*14c0*/  LEA R60, R60, UR14, 0x2 ;  /* 0x0000000e3c3c7c11 */ /* 0x000fc6000f8e10ff */
        /* <DEDUP_REMOVED lines=43> */
[----:B-1----:R-:W-:Y:S01]  /*1780*/  SHF.R.U64 R60, R2, UR13, R37 ;  /* 0x0000000d023c7c19 */ /* 0x002fe20008001225 */
[----:B------:R-:W-:Y:S01]  /*1790*/  UIADD3 UR13, UPT, UPT, UR13, 0x8, URZ ;  /* 0x000000080d0d7890 */ /* 0x000fe2000fffe0ff */
[-C--:B------:R-:W-:Y:S02]  /*17a0*/  LOP3.LUT R58, R58, R56.reuse, RZ, 0x30, !PT ;  /* 0x000000383a3a7212 */ /* 0x080fe400078e30ff */
[----:B------:R-:W-:-:S02]  /*17b0*/  LOP3.LUT R56, R60, R56, RZ, 0x30, !PT ;  /* 0x000000383c387212 */ /* 0x000fc400078e30ff */
[----:B------:R-:W-:Y:S02]  /*17c0*/  LEA R58, R58, UR14, 0x2 ;  /* 0x0000000e3a3a7c11 */ /* 0x000fe4000f8e10ff */
[----:B------:R-:W-:Y:S02]  /*17d0*/  ISETP.LE.AND P0, PT, R35, UR13, PT ;  /* 0x0000000d23007c0c */ /* 0x000fe4000bf03270 */
[----:B------:R-:W-:Y:S01]  /*17e0*/  LEA R56, R56, UR14, 0x2 ;  /* 0x0000000e38387c11 */ /* 0x000fe2000f8e10ff */
[----:B------:R0:W-:Y:S04]  /*17f0*/  ATOMS.POPC.INC.32 RZ, [R58+URZ] ;  /* 0x000000003aff7f8c */ /* 0x0001e8000d8000ff */
[----:B------:R0:W-:Y:S06]  /*1800*/  ATOMS.POPC.INC.32 RZ, [R56+URZ] ;  /* 0x0000000038ff7f8c */ /* 0x0001ec000d8000ff */
[----:B------:R-:W-:Y:S05]  /*1810*/  @!P0 BRA `(.L_x_273) ;  /* 0xfffffff800dc8947 */ /* 0x000fea000383ffff */
.L_x_272:
[----:B------:R-:W-:Y:S05]  /*1820*/  BRA.U !UP0, `(.L_x_274) ;  /* 0xfffffff108ac7547 */ /* 0x000fea000b83ffff */
.L_x_269:
[----:B------:R-:W-:Y:S01]  /*1830*/  BAR.SYNC.DEFER_BLOCKING 0x0 ;  /* 0x0000000000007b1d */ /* 0x000fe20000010000 */
[----:B------:R-:W-:-:S05]  /*1840*/  ISETP.NE.AND P0, PT, R38, RZ, PT ;  /* 0x000000ff2600720c */ /* 0x000fca0003f05270 */
[----:B------:R-:W-:Y:S08]  /*1850*/  BSSY.RECONVERGENT B0, `(.L_x_275) ;  /* 0x0000176000007945 */ /* 0x000ff00003800200 */
[----:B------:R-:W-:Y:S05]  /*1860*/  @P0 BRA `(.L_x_276) ;  /* 0x0000001400d00947 */ /* 0x000fea0003800000 */
[----:B--2345:R-:W2:Y:S02]  /*1870*/  LDC.64 R2, c[0x0][0x398] ;  /* 0x0000e600ff027b82 */ /* 0x03cea40000000a00 */
[----:B--2---:R-:W-:-:S04]  /*1880*/  IADD3 R2, PT, PT, R3, 0x7, -R2 ;  /* 0x0000000703027810 */ /* 0x004fc80007ffe802 */
[----:B------:R-:W-:-:S04]  /*1890*/  SHF.R.S32.HI R3, RZ, 0x1f, R2 ;  /* 0x0000001fff037819 */ /* 0x000fc80000011402 */
[----:B------:R-:W-:-:S04]  /*18a0*/  LEA.HI R3, R3, R2, RZ, 0x3 ;  /* 0x0000000203037211 */ /* 0x000fc800078f18ff */
[----:B------:R-:W-:Y:S01]  /*18b0*/  SHF.R.S32.HI R5, RZ, 0x3, R3 ;  /* 0x00000003ff057819 */ /* 0x000fe20000011403 */
[----:B------:R-:W-:-:S03]  /*18c0*/  IMAD.MOV.U32 R3, RZ, RZ, RZ ;  /* 0x000000ffff037224 */ /* 0x000fc600078e00ff */
[C---:B01----:R-:W-:Y:S01]  /*18d0*/  LOP3.LUT R4, R5.reuse, 0xffffff8, RZ, 0xc0, !PT ;  /* 0x0ffffff805047812 */ /* 0x043fe200078ec0ff */
[----:B------:R-:W-:-:S05]  /*18e0*/  VIADD R14, R5, 0xffffffff ;  /* 0xffffffff050e7836 */ /* 0x000fca0000000000 */
[----:B------:R-:W-:-:S13]  /*18f0*/  ISETP.GE.U32.AND P0, PT, R14, 0x7, PT ;  /* 0x000000070e00780c */ /* 0x000fda0003f06070 */
[----:B------:R-:W-:Y:S05]  /*1900*/  @!P0 BRA `(.L_x_277) ;  /* 0x0000000400708947 */ /* 0x000fea0003800000 */
[----:B------:R-:W0:Y:S01]  /*1910*/  LDC.64 R2, c[0x0][0x380] ;  /* 0x0000e000ff027b82 */ /* 0x000e220000000a00 */
[----:B------:R-:W-:-:S07]  /*1920*/  IMAD.MOV.U32 R7, RZ, RZ, RZ ;  /* 0x000000ffff077224 */ /* 0x000fce00078e00ff */
.L_x_294:
[----:B0-----:R-:W-:Y:S01]  /*1930*/  IMAD R9, R7, 0x400, R0 ;  /* 0x0000040007097824 */ /* 0x001fe200078e0200 */
[----:B------:R-:W-:Y:S04]  /*1940*/  BSSY.RECONVERGENT B1, `(.L_x_278) ;  /* 0x000000f000017945 */ /* 0x000fe80003800200 */
[----:B-1234-:R-:W1:Y:S04]  /*1950*/  LDS R12, [R9] ;  /* 0x00000000090c7984 */ /* 0x01ee680000000800 */
[----:B------:R2:W3:Y:S04]  /*1960*/  LDS R15, [R9+0x400] ;  /* 0x00040000090f7984 */ /* 0x0004e80000000800 */
[----:B------:R2:W4:Y:S04]  /*1970*/  LDS R16, [R9+0x800] ;  /* 0x0008000009107984 */ /* 0x0005280000000800 */
[----:B------:R2:W0:Y:S04]  /*1980*/  LDS R17, [R9+0xc00] ;  /* 0x000c000009117984 */ /* 0x0004280000000800 */
[----:B------:R2:W0:Y:S04]  /*1990*/  LDS R18, [R9+0x1000] ;  /* 0x0010000009127984 */ /* 0x0004280000000800 */
[----:B------:R2:W0:Y:S04]  /*19a0*/  LDS R19, [R9+0x1400] ;  /* 0x0014000009137984 */ /* 0x0004280000000800 */
[----:B------:R2:W0:Y:S04]  /*19b0*/  LDS R8, [R9+0x1800] ;  /* 0x0018000009087984 */ /* 0x0004280000000800 */
[----:B------:R2:W0:Y:S01]  /*19c0*/  LDS R6, [R9+0x1c00] ;  /* 0x001c000009067984 */ /* 0x0004220000000800 */
[----:B-1----:R-:W-:-:S13]  /*19d0*/  ISETP.NE.AND P0, PT, R12, RZ, PT ;  /* 0x000000ff0c00720c */ /* 0x002fda0003f05270 */
[----:B--234-:R-:W-:Y:S05]  /*19e0*/  @!P0 BRA `(.L_x_279) ;  /* 0x0000000000108947 */ /* 0x01cfea0003800000 */
[----:B------:R-:W-:Y:S02]  /*19f0*/  IMAD R11, R7, 0x100, R36 ;  /* 0x00000100070b7824 */ /* 0x000fe400078e0224 */
[----:B------:R-:W-:Y:S02]  /*1a00*/  IMAD.MOV.U32 R13, RZ, RZ, RZ ;  /* 0x000000ffff0d7224 */ /* 0x000fe400078e00ff */
[----:B0-----:R-:W-:-:S05]  /*1a10*/  IMAD.WIDE.U32 R10, R11, 0x8, R2 ;  /* 0x000000080b0a7825 */ /* 0x001fca00078e0002 */
[----:B------:R1:W-:Y:S02]  /*1a20*/  REDG.E.ADD.64.STRONG.GPU desc[UR16][R10.64], R12 ;  /* 0x0000000c0a00798e */ /* 0x0003e4000c12e510 */
.L_x_279:
[----:B------:R-:W-:Y:S05]  /*1a30*/  BSYNC.RECONVERGENT B1 ;  /* 0x0000000000017941 */ /* 0x000fea0003800200 */
.L_x_278:
[----:B------:R-:W-:Y:S01]  /*1a40*/  ISETP.NE.AND P6, PT, R15, RZ, PT ;  /* 0x000000ff0f00720c */ /* 0x000fe20003fc5270 */
[----:B------:R-:W-:Y:S01]  /*1a50*/  BSSY.RECONVERGENT B1, `(.L_x_280) ;  /* 0x000000e000017945 */ /* 0x000fe20003800200 */
[----:B------:R-:W-:Y:S02]  /*1a60*/  ISETP.NE.AND P0, PT, R16, RZ, PT ;  /* 0x000000ff1000720c */ /* 0x000fe40003f05270 */
[----:B0-----:R-:W-:Y:S02]  /*1a70*/  ISETP.NE.AND P1, PT, R17, RZ, PT ;  /* 0x000000ff1100720c */ /* 0x001fe40003f25270 */
[----:B------:R-:W-:Y:S02]  /*1a80*/  ISETP.NE.AND P2, PT, R18, RZ, PT ;  /* 0x000000ff1200720c */ /* 0x000fe40003f45270 */
[----:B------:R-:W-:Y:S02]  /*1a90*/  ISETP.NE.AND P3, PT, R19, RZ, PT ;  /* 0x000000ff1300720c */ /* 0x000fe40003f65270 */
[----:B------:R-:W-:-:S02]  /*1aa0*/  ISETP.NE.AND P4, PT, R8, RZ, PT ;  /* 0x000000ff0800720c */ /* 0x000fc40003f85270 */
[----:B------:R-:W-:Y:S01]  /*1ab0*/  ISETP.NE.AND P5, PT, R6, RZ, PT ;  /* 0x000000ff0600720c */ /* 0x000fe20003fa5270 */
[----:B------:R-:W-:-:S12]  /*1ac0*/  @!P6 BRA `(.L_x_281) ;  /* 0x000000000018e947 */ /* 0x000fd80003800000 */
[----:B-1----:R-:W-:Y:S01]  /*1ad0*/  LEA R11, R7, R36, 0x8 ;  /* 0x00000024070b7211 */ /* 0x002fe200078e40ff */
[----:B------:R-:W-:Y:S02]  /*1ae0*/  IMAD.MOV.U32 R12, RZ, RZ, R15 ;  /* 0x000000ffff0c7224 */ /* 0x000fe400078e000f */
[----:B------:R-:W-:Y:S02]  /*1af0*/  IMAD.MOV.U32 R13, RZ, RZ, RZ ;  /* 0x000000ffff0d7224 */ /* 0x000fe400078e00ff */
[----:B------:R-:W-:-:S04]  /*1b00*/  VIADD R11, R11, 0x100 ;  /* 0x000001000b0b7836 */ /* 0x000fc80000000000 */
[----:B------:R-:W-:-:S05]  /*1b10*/  IMAD.WIDE.U32 R10, R11, 0x8, R2 ;  /* 0x000000080b0a7825 */ /* 0x000fca00078e0002 */
[----:B------:R0:W-:Y:S02]  /*1b20*/  REDG.E.ADD.64.STRONG.GPU desc[UR16][R10.64], R12 ;  /* 0x0000000c0a00798e */ /* 0x0001e4000c12e510 */
.L_x_281:
[----:B------:R-:W-:Y:S05]  /*1b30*/  BSYNC.RECONVERGENT B1 ;  /* 0x0000000000017941 */ /* 0x000fea0003800200 */
.L_x_280:
[----:B------:R-:W-:Y:S04]  /*1b40*/  BSSY.RECONVERGENT B1, `(.L_x_282) ;  /* 0x0000008000017945 */ /* 0x000fe80003800200 */
[----:B------:R-:W-:Y:S05]  /*1b50*/  @!P0 BRA `(.L_x_283) ;  /* 0x0000000000188947 */ /* 0x000fea0003800000 */
[----:B01----:R-:W-:Y:S02]  /*1b60*/  IMAD R11, R7, 0x100, R36 ;  /* 0x00000100070b7824 */ /* 0x003fe400078e0224 */
[----:B------:R-:W-:Y:S02]  /*1b70*/  IMAD.MOV.U32 R12, RZ, RZ, R16 ;  /* 0x000000ffff0c7224 */ /* 0x000fe400078e0010 */
[----:B------:R-:W-:Y:S02]  /*1b80*/  VIADD R11, R11, 0x200 ;  /* 0x000002000b0b7836 */ /* 0x000fe40000000000 */
[----:B------:R-:W-:Y:S02]  /*1b90*/  IMAD.MOV.U32 R13, RZ, RZ, RZ ;  /* 0x000000ffff0d7224 */ /* 0x000fe400078e00ff */
[----:B------:R-:W-:-:S05]  /*1ba0*/  IMAD.WIDE.U32 R10, R11, 0x8, R2 ;  /* 0x000000080b0a7825 */ /* 0x000fca00078e0002 */
[----:B------:R2:W-:Y:S02]  /*1bb0*/  REDG.E.ADD.64.STRONG.GPU desc[UR16][R10.64], R12 ;  /* 0x0000000c0a00798e */ /* 0x0005e4000c12e510 */
.L_x_283:
[----:B------:R-:W-:Y:S05]  /*1bc0*/  BSYNC.RECONVERGENT B1 ;  /* 0x0000000000017941 */ /* 0x000fea0003800200 */
.L_x_282:
[----:B------:R-:W-:Y:S04]  /*1bd0*/  BSSY.RECONVERGENT B1, `(.L_x_284) ;  /* 0x0000008000017945 */ /* 0x000fe80003800200 */
[----:B------:R-:W-:Y:S05]  /*1be0*/  @!P1 BRA `(.L_x_285) ;  /* 0x0000000000189947 */ /* 0x000fea0003800000 */
[----:B012---:R-:W-:Y:S01]  /*1bf0*/  IMAD R11, R7, 0x100, R36 ;  /* 0x00000100070b7824 */ /* 0x007fe200078e0224 */
[----:B------:R-:W-:Y:S01]  /*1c00*/  MOV R12, R17 ;  /* 0x00000011000c7202 */ /* 0x000fe20000000f00 */
[----:B------:R-:W-:Y:S02]  /*1c10*/  IMAD.MOV.U32 R13, RZ, RZ, RZ ;  /* 0x000000ffff0d7224 */ /* 0x000fe400078e00ff */
[----:B------:R-:W-:-:S04]  /*1c20*/  VIADD R11, R11, 0x300 ;  /* 0x000003000b0b7836 */ /* 0x000fc80000000000 */
[----:B------:R-:W-:-:S05]  /*1c30*/  IMAD.WIDE.U32 R10, R11, 0x8, R2 ;  /* 0x000000080b0a7825 */ /* 0x000fca00078e0002 */
[----:B------:R3:W-:Y:S02]  /*1c40*/  REDG.E.ADD.64.STRONG.GPU desc[UR16][R10.64], R12 ;  /* 0x0000000c0a00798e */ /* 0x0007e4000c12e510 */
.L_x_285:
[----:B------:R-:W-:Y:S05]  /*1c50*/  BSYNC.RECONVERGENT B1 ;  /* 0x0000000000017941 */ /* 0x000fea0003800200 */
.L_x_284:
[----:B------:R-:W-:Y:S04]  /*1c60*/  BSSY.RECONVERGENT B1, `(.L_x_286) ;  /* 0x0000008000017945 */ /* 0x000fe80003800200 */
[----:B------:R-:W-:Y:S05]  /*1c70*/  @!P2 BRA `(.L_x_287) ;  /* 0x000000000018a947 */ /* 0x000fea0003800000 */
[----:B0123--:R-:W-:Y:S02]  /*1c80*/  IMAD R11, R7, 0x100, R36 ;  /* 0x00000100070b7824 */ /* 0x00ffe400078e0224 */
[----:B------:R-:W-:Y:S02]  /*1c90*/  IMAD.MOV.U32 R12, RZ, RZ, R18 ;  /* 0x000000ffff0c7224 */ /* 0x000fe400078e0012 */
[----:B------:R-:W-:Y:S02]  /*1ca0*/  VIADD R11, R11, 0x400 ;  /* 0x000004000b0b7836 */ /* 0x000fe40000000000 */
[----:B------:R-:W-:Y:S02]  /*1cb0*/  IMAD.MOV.U32 R13, RZ, RZ, RZ ;  /* 0x000000ffff0d7224 */ /* 0x000fe400078e00ff */
[----:B------:R-:W-:-:S05]  /*1cc0*/  IMAD.WIDE.U32 R10, R11, 0x8, R2 ;  /* 0x000000080b0a7825 */ /* 0x000fca00078e0002 */
[----:B------:R4:W-:Y:S02]  /*1cd0*/  REDG.E.ADD.64.STRONG.GPU desc[UR16][R10.64], R12 ;  /* 0x0000000c0a00798e */ /* 0x0009e4000c12e510 */
.L_x_287:
[----:B------:R-:W-:Y:S05]  /*1ce0*/  BSYNC.RECONVERGENT B1 ;  /* 0x0000000000017941 */ /* 0x000fea0003800200 */
.L_x_286:
[----:B------:R-:W-:Y:S04]  /*1cf0*/  BSSY.RECONVERGENT B1, `(.L_x_288) ;  /* 0x0000008000017945 */ /* 0x000fe80003800200 */
[----:B------:R-:W-:Y:S05]  /*1d00*/  @!P3 BRA `(.L_x_289) ;  /* 0x000000000018b947 */ /* 0x000fea0003800000 */
[----:B01234-:R-:W-:Y:S02]  /*1d10*/  IMAD R11, R7, 0x100, R36 ;  /* 0x00000100070b7824 */ /* 0x01ffe400078e0224 */
[----:B------:R-:W-:Y:S02]  /*1d20*/  IMAD.MOV.U32 R12, RZ, RZ, R19 ;  /* 0x000000ffff0c7224 */ /* 0x000fe400078e0013 */
[----:B------:R-:W-:Y:S02]  /*1d30*/  VIADD R11, R11, 0x500 ;  /* 0x000005000b0b7836 */ /* 0x000fe40000000000 */
[----:B------:R-:W-:Y:S02]  /*1d40*/  IMAD.MOV.U32 R13, RZ, RZ, RZ ;  /* 0x000000ffff0d7224 */ /* 0x000fe400078e00ff */
[----:B------:R-:W-:-:S05]  /*1d50*/  IMAD.WIDE.U32 R10, R11, 0x8, R2 ;  /* 0x000000080b0a7825 */ /* 0x000fca00078e0002 */
[----:B------:R0:W-:Y:S02]  /*1d60*/  REDG.E.ADD.64.STRONG.GPU desc[UR16][R10.64], R12 ;  /* 0x0000000c0a00798e */ /* 0x0001e4000c12e510 */
.L_x_289:
[----:B------:R-:W-:Y:S05]  /*1d70*/  BSYNC.RECONVERGENT B1 ;  /* 0x0000000000017941 */ /* 0x000fea0003800200 */
.L_x_288:
[----:B------:R-:W-:Y:S04]  /*1d80*/  BSSY.RECONVERGENT B1, `(.L_x_290) ;  /* 0x0000007000017945 */ /* 0x000fe80003800200 */
[----:B------:R-:W-:Y:S05]  /*1d90*/  @!P4 BRA `(.L_x_291) ;  /* 0x000000000014c947 */ /* 0x000fea0003800000 */
[----:B01234-:R-:W-:Y:S01]  /*1da0*/  LEA R11, R7, R36, 0x8 ;  /* 0x00000024070b7211 */ /* 0x01ffe200078e40ff */
[----:B------:R-:W-:-:S04]  /*1db0*/  IMAD.MOV.U32 R9, RZ, RZ, RZ ;  /* 0x000000ffff097224 */ /* 0x000fc800078e00ff */
[----:B------:R-:W-:-:S04]  /*1dc0*/  VIADD R11, R11, 0x600 ;  /* 0x000006000b0b7836 */ /* 0x000fc80000000000 */
[----:B------:R-:W-:-:S05]  /*1dd0*/  IMAD.WIDE.U32 R10, R11, 0x8, R2 ;  /* 0x000000080b0a7825 */ /* 0x000fca00078e0002 */
[----:B------:R0:W-:Y:S02]  /*1de0*/  REDG.E.ADD.64.STRONG.GPU desc[UR16][R10.64], R8 ;  /* 0x000000080a00798e */ /* 0x0001e4000c12e510 */
.L_x_291:
[----:B------:R-:W-:Y:S05]  /*1df0*/  BSYNC.RECONVERGENT B1 ;  /* 0x0000000000017941 */ /* 0x000fea0003800200 */
.L_x_290:
[----:B------:R-:W-:Y:S04]  /*1e00*/  BSSY.RECONVERGENT B1, `(.L_x_292) ;  /* 0x0000008000017945 */ /* 0x000fe80003800200 */
[----:B------:R-:W-:Y:S05]  /*1e10*/  @!P5 BRA `(.L_x_293) ;  /* 0x000000000018d947 */ /* 0x000fea0003800000 */
[----:B0-----:R-:W-:Y:S02]  /*1e20*/  IMAD R9, R7, 0x100, R36 ;  /* 0x0000010007097824 */ /* 0x001fe400078e0224 */
[----:B-1234-:R-:W-:Y:S02]  /*1e30*/  IMAD.MOV.U32 R10, RZ, RZ, R6 ;  /* 0x000000ffff0a7224 */ /* 0x01efe400078e0006 */
[----:B------:R-:W-:Y:S02]  /*1e40*/  VIADD R9, R9, 0x700 ;  /* 0x0000070009097836 */ /* 0x000fe40000000000 */
[----:B------:R-:W-:Y:S02]  /*1e50*/  IMAD.MOV.U32 R11, RZ, RZ, RZ ;  /* 0x000000ffff0b7224 */ /* 0x000fe400078e00ff */
[----:B------:R-:W-:-:S05]  /*1e60*/  IMAD.WIDE.U32 R8, R9, 0x8, R2 ;  /* 0x0000000809087825 */ /* 0x000fca00078e0002 */
[----:B------:R0:W-:Y:S02]  /*1e70*/  REDG.E.ADD.64.STRONG.GPU desc[UR16][R8.64], R10 ;  /* 0x0000000a0800798e */ /* 0x0001e4000c12e510 */
.L_x_293:
[----:B------:R-:W-:Y:S05]  /*1e80*/  BSYNC.RECONVERGENT B1 ;  /* 0x0000000000017941 */ /* 0x000fea0003800200 */
.L_x_292:
[----:B------:R-:W-:-:S05]  /*1e90*/  VIADD R7, R7, 0x8 ;  /* 0x0000000807077836 */ /* 0x000fca0000000000 */
[----:B------:R-:W-:-:S13]  /*1ea0*/  ISETP.NE.AND P0, PT, R7, R4, PT ;  /* 0x000000040700720c */ /* 0x000fda0003f05270 */
[----:B------:R-:W-:Y:S05]  /*1eb0*/  @P0 BRA `(.L_x_294) ;  /* 0xfffffff8009c0947 */ /* 0x000fea000383ffff */
[----:B------:R-:W-:-:S07]  /*1ec0*/  IMAD.MOV.U32 R3, RZ, RZ, R4 ;  /* 0x000000ffff037224 */ /* 0x000fce00078e0004 */
.L_x_277:
[C---:B01234-:R-:W-:Y:S02]  /*1ed0*/  LOP3.LUT R12, R5.reuse, 0x7, RZ, 0xc0, !PT ;  /* 0x00000007050c7812 */ /* 0x05ffe400078ec0ff */
[C---:B------:R-:W-:Y:S02]  /*1ee0*/  LOP3.LUT R13, R5.reuse, 0x3, RZ, 0xc0, !PT ;  /* 0x00000003050d7812 */ /* 0x040fe400078ec0ff */
[C---:B------:R-:W-:Y:S02]  /*1ef0*/  ISETP.NE.AND P0, PT, R12.reuse, RZ, PT ;  /* 0x000000ff0c00720c */ /* 0x040fe40003f05270 */
[----:B------:R-:W-:Y:S01]  /*1f00*/  LOP3.LUT R2, R5, 0x1, RZ, 0xc0, !PT ;  /* 0x0000000105027812 */ /* 0x000fe200078ec0ff */
[----:B------:R-:W-:Y:S01]  /*1f10*/  VIADD R5, R12, 0xffffffff ;  /* 0xffffffff0c057836 */ /* 0x000fe20000000000 */
[----:B------:R-:W-:-:S09]  /*1f20*/  IADD3 R15, PT, PT, R13, -0x1, RZ ;  /* 0xffffffff0d0f7810 */ /* 0x000fd20007ffe0ff */
[----:B------:R-:W-:Y:S05]  /*1f30*/  @!P0 BRA `(.L_x_295) ;  /* 0x0000000400708947 */ /* 0x000fea0003800000 */
[----:B------:R-:W-:-:S13]  /*1f40*/  ISETP.GE.U32.AND P0, PT, R5, 0x3, PT ;  /* 0x000000030500780c */ /* 0x000fda0003f06070 */
[----:B------:R-:W-:Y:S05]  /*1f50*/  @!P0 BRA `(.L_x_296) ;  /* 0x0000000000c08947 */ /* 0x000fea0003800000 */
[----:B------:R-:W-:Y:S01]  /*1f60*/  IMAD R6, R3, 0x400, R0 ;  /* 0x0000040003067824 */ /* 0x000fe200078e0200 */
[----:B------:R-:W-:Y:S04]  /*1f70*/  BSSY.RECONVERGENT B1, `(.L_x_297) ;  /* 0x000000f000017945 */ /* 0x000fe80003800200 */
[----:B------:R-:W0:Y:S04]  /*1f80*/  LDS R8, [R6] ;  /* 0x0000000006087984 */ /* 0x000e280000000800 */
[----:B------:R-:W1:Y:S04]  /*1f90*/  LDS R10, [R6+0x400] ;  /* 0x00040000060a7984 */ /* 0x000e680000000800 */
[----:B------:R-:W2:Y:S04]  /*1fa0*/  LDS R11, [R6+0x800] ;  /* 0x00080000060b7984 */ /* 0x000ea80000000800 */
[----:B------:R-:W3:Y:S01]  /*1fb0*/  LDS R16, [R6+0xc00] ;  /* 0x000c000006107984 */ /* 0x000ee20000000800 */
[----:B0-----:R-:W-:-:S02]  /*1fc0*/  ISETP.NE.AND P0, PT, R8, RZ, PT ;  /* 0x000000ff0800720c */ /* 0x001fc40003f05270 */
[----:B-1----:R-:W-:Y:S02]  /*1fd0*/  ISETP.NE.AND P1, PT, R10, RZ, PT ;  /* 0x000000ff0a00720c */ /* 0x002fe40003f25270 */
[----:B--2---:R-:W-:Y:S02]  /*1fe0*/  ISETP.NE.AND P2, PT, R11, RZ, PT ;  /* 0x000000ff0b00720c */ /* 0x004fe40003f45270 */
[----:B---3--:R-:W-:-:S07]  /*1ff0*/  ISETP.NE.AND P3, PT, R16, RZ, PT ;  /* 0x000000ff1000720c */ /* 0x008fce0003f65270 */
[----:B------:R-:W-:Y:S06]  /*2000*/  @!P0 BRA `(.L_x_298) ;  /* 0x0000000000148947 */ /* 0x000fec0003800000 */
[----:B------:R-:W0:Y:S01]  /*2010*/  LDC.64 R6, c[0x0][0x380] ;  /* 0x0000e000ff067b82 */ /* 0x000e220000000a00 */
[----:B------:R-:W-:-:S04]  /*2020*/  IMAD R9, R3, 0x100, R36 ;  /* 0x0000010003097824 */ /* 0x000fc800078e0224 */
[----:B0-----:R-:W-:-:S04]  /*2030*/  IMAD.WIDE.U32 R6, R9, 0x8, R6 ;  /* 0x0000000809067825 */ /* 0x001fc800078e0006 */
[----:B------:R-:W-:-:S05]  /*2040*/  IMAD.MOV.U32 R9, RZ, RZ, RZ ;  /* 0x000000ffff097224 */ /* 0x000fca00078e00ff */
[----:B------:R0:W-:Y:S02]  /*2050*/  REDG.E.ADD.64.STRONG.GPU desc[UR16][R6.64], R8 ;  /* 0x000000080600798e */ /* 0x0001e4000c12e510 */
.L_x_298:
[----:B------:R-:W-:Y:S05]  /*2060*/  BSYNC.RECONVERGENT B1 ;  /* 0x0000000000017941 */ /* 0x000fea0003800200 */
.L_x_297:
[----:B------:R-:W-:Y:S04]  /*2070*/  BSSY.RECONVERGENT B1, `(.L_x_299) ;  /* 0x0000009000017945 */ /* 0x000fe80003800200 */
[----:B------:R-:W-:Y:S05]  /*2080*/  @!P1 BRA `(.L_x_300) ;  /* 0x00000000001c9947 */ /* 0x000fea0003800000 */
[----:B0-----:R-:W0:Y:S01]  /*2090*/  LDC.64 R6, c[0x0][0x380] ;  /* 0x0000e000ff067b82 */ /* 0x001e220000000a00 */
[----:B------:R-:W-:Y:S02]  /*20a0*/  IMAD R9, R3, 0x100, R36 ;  /* 0x0000010003097824 */ /* 0x000fe400078e0224 */
[----:B------:R-:W-:Y:S02]  /*20b0*/  IMAD.MOV.U32 R8, RZ, RZ, R10 ;  /* 0x000000ffff087224 */ /* 0x000fe400078e000a */
[----:B------:R-:W-:-:S04]  /*20c0*/  VIADD R9, R9, 0x100 ;  /* 0x0000010009097836 */ /* 0x000fc80000000000 */
[----:B0-----:R-:W-:-:S04]  /*20d0*/  IMAD.WIDE.U32 R6, R9, 0x8, R6 ;  /* 0x0000000809067825 */ /* 0x001fc800078e0006 */
[----:B------:R-:W-:-:S05]  /*20e0*/  IMAD.MOV.U32 R9, RZ, RZ, RZ ;  /* 0x000000ffff097224 */ /* 0x000fca00078e00ff */
[----:B------:R1:W-:Y:S02]  /*20f0*/  REDG.E.ADD.64.STRONG.GPU desc[UR16][R6.64], R8 ;  /* 0x000000080600798e */ /* 0x0003e4000c12e510 */
.L_x_300:
[----:B------:R-:W-:Y:S05]  /*2100*/  BSYNC.RECONVERGENT B1 ;  /* 0x0000000000017941 */ /* 0x000fea0003800200 */
.L_x_299:
[----:B------:R-:W-:Y:S04]  /*2110*/  BSSY.RECONVERGENT B1, `(.L_x_301) ;  /* 0x0000009000017945 */ /* 0x000fe80003800200 */
[----:B------:R-:W-:Y:S05]  /*2120*/  @!P2 BRA `(.L_x_302) ;  /* 0x00000000001ca947 */ /* 0x000fea0003800000 */
[----:B01----:R-:W0:Y:S01]  /*2130*/  LDC.64 R6, c[0x0][0x380] ;  /* 0x0000e000ff067b82 */ /* 0x003e220000000a00 */
[----:B------:R-:W-:Y:S02]  /*2140*/  IMAD R9, R3, 0x100, R36 ;  /* 0x0000010003097824 */ /* 0x000fe400078e0224 */
[----:B------:R-:W-:-:S03]  /*2150*/  IMAD.MOV.U32 R8, RZ, RZ, R11 ;  /* 0x000000ffff087224 */ /* 0x000fc600078e000b */
[----:B------:R-:W-:-:S05]  /*2160*/  IADD3 R9, PT, PT, R9, 0x200, RZ ;  /* 0x0000020009097810 */ /* 0x000fca0007ffe0ff */
[----:B0-----:R-:W-:-:S04]  /*2170*/  IMAD.WIDE.U32 R6, R9, 0x8, R6 ;  /* 0x0000000809067825 */ /* 0x001fc800078e0006 */
[----:B------:R-:W-:-:S05]  /*2180*/  IMAD.MOV.U32 R9, RZ, RZ, RZ ;  /* 0x000000ffff097224 */ /* 0x000fca00078e00ff */
[----:B------:R2:W-:Y:S02]  /*2190*/  REDG.E.ADD.64.STRONG.GPU desc[UR16][R6.64], R8 ;  /* 0x000000080600798e */ /* 0x0005e4000c12e510 */
.L_x_302:
[----:B------:R-:W-:Y:S05]  /*21a0*/  BSYNC.RECONVERGENT B1 ;  /* 0x0000000000017941 */ /* 0x000fea0003800200 */
.L_x_301:
[----:B------:R-:W-:Y:S04]  /*21b0*/  BSSY.RECONVERGENT B1, `(.L_x_303) ;  /* 0x0000009000017945 */ /* 0x000fe80003800200 */
[----:B------:R-:W-:Y:S05]  /*21c0*/  @!P3 BRA `(.L_x_304) ;  /* 0x00000000001cb947 */ /* 0x000fea0003800000 */
[----:B012---:R-:W0:Y:S01]  /*21d0*/  LDC.64 R6, c[0x0][0x380] ;  /* 0x0000e000ff067b82 */ /* 0x007e220000000a00 */
[----:B------:R-:W-:Y:S02]  /*21e0*/  IMAD R9, R3, 0x100, R36 ;  /* 0x0000010003097824 */ /* 0x000fe400078e0224 */
[----:B------:R-:W-:Y:S02]  /*21f0*/  IMAD.MOV.U32 R8, RZ, RZ, R16 ;  /* 0x000000ffff087224 */ /* 0x000fe400078e0010 */
[----:B------:R-:W-:-:S04]  /*2200*/  VIADD R9, R9, 0x300 ;  /* 0x0000030009097836 */ /* 0x000fc80000000000 */
[----:B0-----:R-:W-:-:S04]  /*2210*/  IMAD.WIDE.U32 R6, R9, 0x8, R6 ;  /* 0x0000000809067825 */ /* 0x001fc800078e0006 */
[----:B------:R-:W-:-:S05]  /*2220*/  IMAD.MOV.U32 R9, RZ, RZ, RZ ;  /* 0x000000ffff097224 */ /* 0x000fca00078e00ff */
[----:B------:R3:W-:Y:S02]  /*2230*/  REDG.E.ADD.64.STRONG.GPU desc[UR16][R6.64], R8 ;  /* 0x000000080600798e */ /* 0x0007e4000c12e510 */
.L_x_304:
[----:B------:R-:W-:Y:S05]  /*2240*/  BSYNC.RECONVERGENT B1 ;  /* 0x0000000000017941 */ /* 0x000fea0003800200 */
.L_x_303:
[----:B------:R-:W-:-:S07]  /*2250*/  VIADD R3, R3, 0x4 ;  /* 0x0000000403037836 */ /* 0x000fce0000000000 */
.L_x_296:
[----:B------:R-:W-:Y:S01]  /*2260*/  ISETP.NE.AND P0, PT, R13, RZ, PT ;  /* 0x000000ff0d00720c */ /* 0x000fe20003f05270 */
[----:B------:R-:W-:-:S12]  /*2270*/  BSSY.RECONVERGENT B1, `(.L_x_295) ;  /* 0x0000028000017945 */ /* 0x000fd80003800200 */
[----:B------:R-:W-:Y:S05]  /*2280*/  @!P0 BRA `(.L_x_305) ;  /* 0x0000000000988947 */ /* 0x000fea0003800000 */
[----:B------:R-:W-:-:S13]  /*2290*/  ISETP.NE.AND P0, PT, R15, RZ, PT ;  /* 0x000000ff0f00720c */ /* 0x000fda0003f05270 */
[----:B------:R-:W-:Y:S05]  /*22a0*/  @!P0 BRA `(.L_x_306) ;  /* 0x0000000000648947 */ /* 0x000fea0003800000 */
[----:B0123--:R-:W-:Y:S01]  /*22b0*/  IMAD R6, R3, 0x400, R0 ;  /* 0x0000040003067824 */ /* 0x00ffe200078e0200 */
[----:B------:R-:W-:Y:S04]  /*22c0*/  BSSY.RECONVERGENT B2, `(.L_x_307) ;  /* 0x000000c000027945 */ /* 0x000fe80003800200 */
[----:B------:R-:W0:Y:S04]  /*22d0*/  LDS R10, [R6] ;  /* 0x00000000060a7984 */ /* 0x000e280000000800 */
[----:B------:R-:W1:Y:S01]  /*22e0*/  LDS R11, [R6+0x400] ;  /* 0x00040000060b7984 */ /* 0x000e620000000800 */
[----:B0-----:R-:W-:-:S02]  /*22f0*/  ISETP.NE.AND P0, PT, R10, RZ, PT ;  /* 0x000000ff0a00720c */ /* 0x001fc40003f05270 */
[----:B-1----:R-:W-:-:S11]  /*2300*/  ISETP.NE.AND P1, PT, R11, RZ, PT ;  /* 0x000000ff0b00720c */ /* 0x002fd60003f25270 */
[----:B------:R-:W-:Y:S05]  /*2310*/  @!P0 BRA `(.L_x_308) ;  /* 0x0000000000188947 */ /* 0x000fea0003800000 */
[----:B------:R-:W0:Y:S01]  /*2320*/  LDC.64 R6, c[0x0][0x380] ;  /* 0x0000e000ff067b82 */ /* 0x000e220000000a00 */
[----:B------:R-:W-:-:S05]  /*2330*/  LEA R9, R3, R36, 0x8 ;  /* 0x0000002403097211 */ /* 0x000fca00078e40ff */
[----:B0-----:R-:W-:-:S04]  /*2340*/  IMAD.WIDE.U32 R8, R9, 0x8, R6 ;  /* 0x0000000809087825 */ /* 0x001fc800078e0006 */
[----:B------:R-:W-:Y:S02]  /*2350*/  IMAD.MOV.U32 R6, RZ, RZ, R10 ;  /* 0x000000ffff067224 */ /* 0x000fe400078e000a */
[----:B------:R-:W-:-:S05]  /*2360*/  IMAD.MOV.U32 R7, RZ, RZ, RZ ;  /* 0x000000ffff077224 */ /* 0x000fca00078e00ff */
[----:B------:R0:W-:Y:S02]  /*2370*/  REDG.E.ADD.64.STRONG.GPU desc[UR16][R8.64], R6 ;  /* 0x000000060800798e */ /* 0x0001e4000c12e510 */
.L_x_308:
[----:B------:R-:W-:Y:S05]  /*2380*/  BSYNC.RECONVERGENT B2 ;  /* 0x0000000000027941 */ /* 0x000fea0003800200 */
.L_x_307:
[----:B------:R-:W-:Y:S04]  /*2390*/  BSSY.RECONVERGENT B2, `(.L_x_309) ;  /* 0x0000009000027945 */ /* 0x000fe80003800200 */
[----:B------:R-:W-:Y:S05]  /*23a0*/  @!P1 BRA `(.L_x_310) ;  /* 0x00000000001c9947 */ /* 0x000fea0003800000 */
[----:B0-----:R-:W0:Y:S01]  /*23b0*/  LDC.64 R6, c[0x0][0x380] ;  /* 0x0000e000ff067b82 */ /* 0x001e220000000a00 */
[----:B------:R-:W-:-:S04]  /*23c0*/  IMAD R8, R3, 0x100, R36 ;  /* 0x0000010003087824 */ /* 0x000fc800078e0224 */
[----:B------:R-:W-:-:S04]  /*23d0*/  VIADD R9, R8, 0x100 ;  /* 0x0000010008097836 */ /* 0x000fc80000000000 */
[----:B0-----:R-:W-:-:S04]  /*23e0*/  IMAD.WIDE.U32 R8, R9, 0x8, R6 ;  /* 0x0000000809087825 */ /* 0x001fc800078e0006 */
[----:B------:R-:W-:Y:S02]  /*23f0*/  IMAD.MOV.U32 R6, RZ, RZ, R11 ;  /* 0x000000ffff067224 */ /* 0x000fe400078e000b */
[----:B------:R-:W-:-:S05]  /*2400*/  IMAD.MOV.U32 R7, RZ, RZ, RZ ;  /* 0x000000ffff077224 */ /* 0x000fca00078e00ff */
[----:B------:R1:W-:Y:S02]  /*2410*/  REDG.E.ADD.64.STRONG.GPU desc[UR16][R8.64], R6 ;  /* 0x000000060800798e */ /* 0x0003e4000c12e510 */
.L_x_310:
[----:B------:R-:W-:Y:S05]  /*2420*/  BSYNC.RECONVERGENT B2 ;  /* 0x0000000000027941 */ /* 0x000fea0003800200 */
.L_x_309:
[----:B------:R-:W-:-:S07]  /*2430*/  VIADD R3, R3, 0x2 ;  /* 0x0000000203037836 */ /* 0x000fce0000000000 */
.L_x_306:
[----:B------:R-:W-:-:S13]  /*2440*/  ISETP.NE.AND P0, PT, R2, RZ, PT ;  /* 0x000000ff0200720c */ /* 0x000fda0003f05270 */
[----:B------:R-:W-:Y:S05]  /*2450*/  @!P0 BRA `(.L_x_305) ;  /* 0x0000000000248947 */ /* 0x000fea0003800000 */
[----:B0123--:R-:W-:-:S05]  /*2460*/  IMAD R6, R3, 0x400, R0 ;  /* 0x0000040003067824 */ /* 0x00ffca00078e0200 */
[----:B------:R-:W0:Y:S02]  /*2470*/  LDS R8, [R6] ;  /* 0x0000000006087984 */ /* 0x000e240000000800 */
[----:B0-----:R-:W-:-:S13]  /*2480*/  ISETP.NE.AND P0, PT, R8, RZ, PT ;  /* 0x000000ff0800720c */ /* 0x001fda0003f05270 */
[----:B------:R-:W-:Y:S05]  /*2490*/  @!P0 BRA `(.L_x_305) ;  /* 0x0000000000148947 */ /* 0x000fea0003800000 */
[----:B------:R-:W0:Y:S01]  /*24a0*/  LDC.64 R6, c[0x0][0x380] ;  /* 0x0000e000ff067b82 */ /* 0x000e220000000a00 */
[----:B------:R-:W-:Y:S01]  /*24b0*/  LEA R3, R3, R36, 0x8 ;  /* 0x0000002403037211 */ /* 0x000fe200078e40ff */
[----:B------:R-:W-:-:S04]  /*24c0*/  IMAD.MOV.U32 R9, RZ, RZ, RZ ;  /* 0x000000ffff097224 */ /* 0x000fc800078e00ff */
[----:B0-----:R-:W-:-:S05]  /*24d0*/  IMAD.WIDE.U32 R6, R3, 0x8, R6 ;  /* 0x0000000803067825 */ /* 0x001fca00078e0006 */
[----:B------:R4:W-:Y:S02]  /*24e0*/  REDG.E.ADD.64.STRONG.GPU desc[UR16][R6.64], R8 ;  /* 0x000000080600798e */ /* 0x0009e4000c12e510 */
.L_x_305:
[----:B------:R-:W-:Y:S05]  /*24f0*/  BSYNC.RECONVERGENT B1 ;  /* 0x0000000000017941 */ /* 0x000fea0003800200 */
.L_x_295:
[----:B------:R-:W-:-:S13]  /*2500*/  ISETP.GT.U32.AND P0, PT, R36, 0x7f, PT ;  /* 0x0000007f2400780c */ /* 0x000fda0003f04070 */
[----:B------:R-:W-:Y:S05]  /*2510*/  @P0 BRA `(.L_x_276) ;  /* 0x0000000800a40947 */ /* 0x000fea0003800000 */
[----:B------:R-:W-:Y:S01]  /*2520*/  ISETP.GE.U32.AND P0, PT, R14, 0x7, PT ;  /* 0x000000070e00780c */ /* 0x000fe20003f06070 */
[----:B------:R-:W-:-:S12]  /*2530*/  IMAD.MOV.U32 R3, RZ, RZ, RZ ;  /* 0x000000ffff037224 */ /* 0x000fd800078e00ff */
[----:B------:R-:W-:Y:S05]  /*2540*/  @!P0 BRA `(.L_x_311) ;  /* 0x0000000400248947 */ /* 0x000fea0003800000 */
[----:B01234-:R-:W0:Y:S01]  /*2550*/  LDC.64 R6, c[0x0][0x380] ;  /* 0x0000e000ff067b82 */ /* 0x01fe220000000a00 */
[----:B------:R-:W-:-:S07]  /*2560*/  IMAD.MOV.U32 R3, RZ, RZ, RZ ;  /* 0x000000ffff037224 */ /* 0x000fce00078e00ff */
.L_x_328:
[C---:B01234-:R-:W-:Y:S01]  /*2570*/  IMAD R10, R3.reuse, 0x400, R0 ;  /* 0x00000400030a7824 */ /* 0x05ffe200078e0200 */
[----:B------:R-:W-:Y:S01]  /*2580*/  BSSY.RECONVERGENT B1, `(.L_x_312) ;  /* 0x0000012000017945 */ /* 0x000fe20003800200 */
[C---:B------:R-:W-:Y:S02]  /*2590*/  IMAD R9, R3.reuse, 0x100, R36 ;  /* 0x0000010003097824 */ /* 0x040fe400078e0224 */
[----:B------:R-:W-:Y:S01]  /*25a0*/  VIADD R3, R3, 0x8 ;  /* 0x0000000803037836 */ /* 0x000fe20000000000 */
[----:B------:R-:W1:Y:S01]  /*25b0*/  LDS R14, [R10+0x200] ;  /* 0x000200000a0e7984 */ /* 0x000e620000000800 */
[----:B0-----:R-:W-:-:S03]  /*25c0*/  IMAD.WIDE.U32 R8, R9, 0x8, R6 ;  /* 0x0000000809087825 */ /* 0x001fc600078e0006 */
[----:B------:R-:W0:Y:S04]  /*25d0*/  LDS R16, [R10+0x600] ;  /* 0x000600000a107984 */ /* 0x000e280000000800 */
[----:B------:R2:W3:Y:S04]  /*25e0*/  LDS R17, [R10+0xa00] ;  /* 0x000a00000a117984 */ /* 0x0004e80000000800 */
[----:B------:R2:W4:Y:S04]  /*25f0*/  LDS R18, [R10+0xe00] ;  /* 0x000e00000a127984 */ /* 0x0005280000000800 */
[----:B------:R2:W2:Y:S04]  /*2600*/  LDS R19, [R10+0x1200] ;  /* 0x001200000a137984 */ /* 0x0004a80000000800 */
[----:B------:R0:W2:Y:S04]  /*2610*/  LDS R20, [R10+0x1600] ;  /* 0x001600000a147984 */ /* 0x0000a80000000800 */
[----:B------:R0:W2:Y:S04]  /*2620*/  LDS R21, [R10+0x1a00] ;  /* 0x001a00000a157984 */ /* 0x0000a80000000800 */
[----:B------:R0:W2:Y:S01]  /*2630*/  LDS R22, [R10+0x1e00] ;  /* 0x001e00000a167984 */ /* 0x0000a20000000800 */
[----:B-1----:R-:W-:-:S02]  /*2640*/  ISETP.NE.AND P0, PT, R14, RZ, PT ;  /* 0x000000ff0e00720c */ /* 0x002fc40003f05270 */
[----:B0-----:R-:W-:-:S11]  /*2650*/  ISETP.NE.AND P1, PT, R16, RZ, PT ;  /* 0x000000ff1000720c */ /* 0x001fd60003f25270 */
[----:B---34-:R-:W-:Y:S05]  /*2660*/  @!P0 BRA `(.L_x_313) ;  /* 0x00000000000c8947 */ /* 0x018fea0003800000 */
[----:B--2---:R-:W-:Y:S02]  /*2670*/  IMAD.MOV.U32 R10, RZ, RZ, R14 ;  /* 0x000000ffff0a7224 */ /* 0x004fe400078e000e */
[----:B------:R-:W-:-:S05]  /*2680*/  IMAD.MOV.U32 R11, RZ, RZ, RZ ;  /* 0x000000ffff0b7224 */ /* 0x000fca00078e00ff */
[----:B------:R0:W-:Y:S02]  /*2690*/  REDG.E.ADD.64.STRONG.GPU desc[UR16][R8.64+0x400], R10 ;  /* 0x0004000a0800798e */ /* 0x0001e4000c12e510 */
.L_x_313:
[----:B------:R-:W-:Y:S05]  /*26a0*/  BSYNC.RECONVERGENT B1 ;  /* 0x0000000000017941 */ /* 0x000fea0003800200 */
.L_x_312:
[----:B------:R-:W-:Y:S04]  /*26b0*/  BSSY.RECONVERGENT B1, `(.L_x_314) ;  /* 0x0000005000017945 */ /* 0x000fe80003800200 */
[----:B------:R-:W-:Y:S05]  /*26c0*/  @!P1 BRA `(.L_x_315) ;  /* 0x00000000000c9947 */ /* 0x000fea0003800000 */
[----:B0-2---:R-:W-:Y:S01]  /*26d0*/  MOV R10, R16 ;  /* 0x00000010000a7202 */ /* 0x005fe20000000f00 */
[----:B------:R-:W-:-:S05]  /*26e0*/  IMAD.MOV.U32 R11, RZ, RZ, RZ ;  /* 0x000000ffff0b7224 */ /* 0x000fca00078e00ff */
[----:B------:R1:W-:Y:S02]  /*26f0*/  REDG.E.ADD.64.STRONG.GPU desc[UR16][R8.64+0xc00], R10 ;  /* 0x000c000a0800798e */ /* 0x0003e4000c12e510 */
.L_x_315:
[----:B------:R-:W-:Y:S05]  /*2700*/  BSYNC.RECONVERGENT B1 ;  /* 0x0000000000017941 */ /* 0x000fea0003800200 */
.L_x_314:
[----:B------:R-:W-:Y:S01]  /*2710*/  ISETP.NE.AND P6, PT, R17, RZ, PT ;  /* 0x000000ff1100720c */ /* 0x000fe20003fc5270 */
[----:B------:R-:W-:Y:S01]  /*2720*/  BSSY.RECONVERGENT B1, `(.L_x_316) ;  /* 0x000000b000017945 */ /* 0x000fe20003800200 */
[----:B------:R-:W-:Y:S02]  /*2730*/  ISETP.NE.AND P0, PT, R3, R4, PT ;  /* 0x000000040300720c */ /* 0x000fe40003f05270 */
[----:B------:R-:W-:Y:S02]  /*2740*/  ISETP.NE.AND P1, PT, R18, RZ, PT ;  /* 0x000000ff1200720c */ /* 0x000fe40003f25270 */
[----:B--2---:R-:W-:Y:S02]  /*2750*/  ISETP.NE.AND P2, PT, R19, RZ, PT ;  /* 0x000000ff1300720c */ /* 0x004fe40003f45270 */
[----:B------:R-:W-:Y:S02]  /*2760*/  ISETP.NE.AND P3, PT, R20, RZ, PT ;  /* 0x000000ff1400720c */ /* 0x000fe40003f65270 */
[----:B------:R-:W-:-:S02]  /*2770*/  ISETP.NE.AND P4, PT, R21, RZ, PT ;  /* 0x000000ff1500720c */ /* 0x000fc40003f85270 */
[----:B------:R-:W-:Y:S01]  /*2780*/  ISETP.NE.AND P5, PT, R22, RZ, PT ;  /* 0x000000ff1600720c */ /* 0x000fe20003fa5270 */
[----:B------:R-:W-:-:S12]  /*2790*/  @!P6 BRA `(.L_x_317) ;  /* 0x00000000000ce947 */ /* 0x000fd80003800000 */
[----:B01----:R-:W-:Y:S02]  /*27a0*/  IMAD.MOV.U32 R10, RZ, RZ, R17 ;  /* 0x000000ffff0a7224 */ /* 0x003fe400078e0011 */
[----:B------:R-:W-:-:S05]  /*27b0*/  IMAD.MOV.U32 R11, RZ, RZ, RZ ;  /* 0x000000ffff0b7224 */ /* 0x000fca00078e00ff */
[----:B------:R2:W-:Y:S02]  /*27c0*/  REDG.E.ADD.64.STRONG.GPU desc[UR16][R8.64+0x1400], R10 ;  /* 0x0014000a0800798e */ /* 0x0005e4000c12e510 */
.L_x_317:
[----:B------:R-:W-:Y:S05]  /*27d0*/  BSYNC.RECONVERGENT B1 ;  /* 0x0000000000017941 */ /* 0x000fea0003800200 */
.L_x_316:
[----:B------:R-:W-:Y:S04]  /*27e0*/  BSSY.RECONVERGENT B1, `(.L_x_318) ;  /* 0x0000005000017945 */ /* 0x000fe80003800200 */
[----:B------:R-:W-:Y:S05]  /*27f0*/  @!P1 BRA `(.L_x_319) ;  /* 0x00000000000c9947 */ /* 0x000fea0003800000 */
[----:B012---:R-:W-:Y:S02]  /*2800*/  IMAD.MOV.U32 R10, RZ, RZ, R18 ;  /* 0x000000ffff0a7224 */ /* 0x007fe400078e0012 */
[----:B------:R-:W-:-:S05]  /*2810*/  IMAD.MOV.U32 R11, RZ, RZ, RZ ;  /* 0x000000ffff0b7224 */ /* 0x000fca00078e00ff */
[----:B------:R3:W-:Y:S02]  /*2820*/  REDG.E.ADD.64.STRONG.GPU desc[UR16][R8.64+0x1c00], R10 ;  /* 0x001c000a0800798e */ /* 0x0007e4000c12e510 */
.L_x_319:
[----:B------:R-:W-:Y:S05]  /*2830*/  BSYNC.RECONVERGENT B1 ;  /* 0x0000000000017941 */ /* 0x000fea0003800200 */
.L_x_318:
[----:B------:R-:W-:Y:S04]  /*2840*/  BSSY.RECONVERGENT B1, `(.L_x_320) ;  /* 0x0000005000017945 */ /* 0x000fe80003800200 */
[----:B------:R-:W-:Y:S05]  /*2850*/  @!P2 BRA `(.L_x_321) ;  /* 0x00000000000ca947 */ /* 0x000fea0003800000 */
[----:B0123--:R-:W-:Y:S02]  /*2860*/  IMAD.MOV.U32 R10, RZ, RZ, R19 ;  /* 0x000000ffff0a7224 */ /* 0x00ffe400078e0013 */
[----:B------:R-:W-:-:S05]  /*2870*/  IMAD.MOV.U32 R11, RZ, RZ, RZ ;  /* 0x000000ffff0b7224 */ /* 0x000fca00078e00ff */
[----:B------:R4:W-:Y:S02]  /*2880*/  REDG.E.ADD.64.STRONG.GPU desc[UR16][R8.64+0x2400], R10 ;  /* 0x0024000a0800798e */ /* 0x0009e4000c12e510 */
.L_x_321:
[----:B------:R-:W-:Y:S05]  /*2890*/  BSYNC.RECONVERGENT B1 ;  /* 0x0000000000017941 */ /* 0x000fea0003800200 */
.L_x_320:
[----:B------:R-:W-:Y:S04]  /*28a0*/  BSSY.RECONVERGENT B1, `(.L_x_322) ;  /* 0x0000005000017945 */ /* 0x000fe80003800200 */
[----:B------:R-:W-:Y:S05]  /*28b0*/  @!P3 BRA `(.L_x_323) ;  /* 0x00000000000cb947 */ /* 0x000fea0003800000 */
[----:B01234-:R-:W-:Y:S02]  /*28c0*/  HFMA2 R11, -RZ, RZ, 0, 0 ;  /* 0x00000000ff0b7431 */ /* 0x01ffe400000001ff */
[----:B------:R-:W-:-:S05]  /*28d0*/  IMAD.MOV.U32 R10, RZ, RZ, R20 ;  /* 0x000000ffff0a7224 */ /* 0x000fca00078e0014 */
[----:B------:R0:W-:Y:S02]  /*28e0*/  REDG.E.ADD.64.STRONG.GPU desc[UR16][R8.64+0x2c00], R10 ;  /* 0x002c000a0800798e */ /* 0x0001e4000c12e510 */
.L_x_323:
[----:B------:R-:W-:Y:S05]  /*28f0*/  BSYNC.RECONVERGENT B1 ;  /* 0x0000000000017941 */ /* 0x000fea0003800200 */
.L_x_322:
[----:B------:R-:W-:Y:S04]  /*2900*/  BSSY.RECONVERGENT B1, `(.L_x_324) ;  /* 0x0000005000017945 */ /* 0x000fe80003800200 */
[----:B------:R-:W-:Y:S05]  /*2910*/  @!P4 BRA `(.L_x_325) ;  /* 0x00000000000cc947 */ /* 0x000fea0003800000 */
[----:B01234-:R-:W-:Y:S02]  /*2920*/  IMAD.MOV.U32 R10, RZ, RZ, R21 ;  /* 0x000000ffff0a7224 */ /* 0x01ffe400078e0015 */
[----:B------:R-:W-:-:S05]  /*2930*/  IMAD.MOV.U32 R11, RZ, RZ, RZ ;  /* 0x000000ffff0b7224 */ /* 0x000fca00078e00ff */
[----:B------:R0:W-:Y:S02]  /*2940*/  REDG.E.ADD.64.STRONG.GPU desc[UR16][R8.64+0x3400], R10 ;  /* 0x0034000a0800798e */ /* 0x0001e4000c12e510 */
.L_x_325:
[----:B------:R-:W-:Y:S05]  /*2950*/  BSYNC.RECONVERGENT B1 ;  /* 0x0000000000017941 */ /* 0x000fea0003800200 */
.L_x_324:
[----:B------:R-:W-:Y:S04]  /*2960*/  BSSY.RECONVERGENT B1, `(.L_x_326) ;  /* 0x0000005000017945 */ /* 0x000fe80003800200 */
[----:B------:R-:W-:Y:S05]  /*2970*/  @!P5 BRA `(.L_x_327) ;  /* 0x00000000000cd947 */ /* 0x000fea0003800000 */
[----:B01234-:R-:W-:Y:S02]  /*2980*/  IMAD.MOV.U32 R10, RZ, RZ, R22 ;  /* 0x000000ffff0a7224 */ /* 0x01ffe400078e0016 */
[----:B------:R-:W-:-:S05]  /*2990*/  IMAD.MOV.U32 R11, RZ, RZ, RZ ;  /* 0x000000ffff0b7224 */ /* 0x000fca00078e00ff */
[----:B------:R0:W-:Y:S02]  /*29a0*/  REDG.E.ADD.64.STRONG.GPU desc[UR16][R8.64+0x3c00], R10 ;  /* 0x003c000a0800798e */ /* 0x0001e4000c12e510 */
.L_x_327:
[----:B------:R-:W-:Y:S05]  /*29b0*/  BSYNC.RECONVERGENT B1 ;  /* 0x0000000000017941 */ /* 0x000fea0003800200 */
.L_x_326:
[----:B------:R-:W-:Y:S05]  /*29c0*/  @P0 BRA `(.L_x_328) ;  /* 0xfffffff800e80947 */ /* 0x000fea000383ffff */
[----:B------:R-:W-:-:S07]  /*29d0*/  IMAD.MOV.U32 R3, RZ, RZ, R4 ;  /* 0x000000ffff037224 */ /* 0x000fce00078e0004 */
.L_x_311:
[----:B------:R-:W-:-:S13]  /*29e0*/  ISETP.NE.AND P0, PT, R12, RZ, PT ;  /* 0x000000ff0c00720c */ /* 0x000fda0003f05270 */
[----:B------:R-:W-:Y:S05]  /*29f0*/  @!P0 BRA `(.L_x_276) ;  /* 0x00000004006c8947 */ /* 0x000fea0003800000 */
[----:B------:R-:W-:-:S13]  /*2a00*/  ISETP.GE.U32.AND P0, PT, R5, 0x3, PT ;  /* 0x000000030500780c */ /* 0x000fda0003f06070 */
[----:B------:R-:W-:Y:S05]  /*2a10*/  @!P0 BRA `(.L_x_329) ;  /* 0x0000000000c08947 */ /* 0x000fea0003800000 */
[----:B------:R-:W-:Y:S01]  /*2a20*/  IMAD R4, R3, 0x400, R0 ;  /* 0x0000040003047824 */ /* 0x000fe200078e0200 */
[----:B------:R-:W-:Y:S04]  /*2a30*/  BSSY.RECONVERGENT B1, `(.L_x_330) ;  /* 0x000000f000017945 */ /* 0x000fe80003800200 */
[----:B01234-:R-:W0:Y:S04]  /*2a40*/  LDS R6, [R4+0x200] ;  /* 0x0002000004067984 */ /* 0x01fe280000000800 */
        /* <DEDUP_REMOVED lines=13> */
.L_x_331:
[----:B------:R-:W-:Y:S05]  /*2b20*/  BSYNC.RECONVERGENT B1 ;  /* 0x0000000000017941 */ /* 0x000fea0003800200 */
.L_x_330:
[----:B------:R-:W-:Y:S04]  /*2b30*/  BSSY.RECONVERGENT B1, `(.L_x_332) ;  /* 0x0000009000017945 */ /* 0x000fe80003800200 */
[----:B------:R-:W-:Y:S05]  /*2b40*/  @!P1 BRA `(.L_x_333) ;  /* 0x00000000001c9947 */ /* 0x000fea0003800000 */
[----:B0-----:R-:W0:Y:S01]  /*2b50*/  LDC.64 R4, c[0x0][0x380] ;  /* 0x0000e000ff047b82 */ /* 0x001e220000000a00 */
[----:B------:R-:W-:Y:S01]  /*2b60*/  LEA R7, R3, R36, 0x8 ;  /* 0x0000002403077211 */ /* 0x000fe200078e40ff */
[----:B------:R-:W-:-:S04]  /*2b70*/  IMAD.MOV.U32 R6, RZ, RZ, R8 ;  /* 0x000000ffff067224 */ /* 0x000fc800078e0008 */
[----:B------:R-:W-:-:S04]  /*2b80*/  VIADD R7, R7, 0x100 ;  /* 0x0000010007077836 */ /* 0x000fc80000000000 */
[----:B0-----:R-:W-:-:S04]  /*2b90*/  IMAD.WIDE.U32 R4, R7, 0x8, R4 ;  /* 0x0000000807047825 */ /* 0x001fc800078e0004 */
[----:B------:R-:W-:-:S05]  /*2ba0*/  IMAD.MOV.U32 R7, RZ, RZ, RZ ;  /* 0x000000ffff077224 */ /* 0x000fca00078e00ff */
[----:B------:R1:W-:Y:S02]  /*2bb0*/  REDG.E.ADD.64.STRONG.GPU desc[UR16][R4.64+0x400], R6 ;  /* 0x000400060400798e */ /* 0x0003e4000c12e510 */
.L_x_333:
[----:B------:R-:W-:Y:S05]  /*2bc0*/  BSYNC.RECONVERGENT B1 ;  /* 0x0000000000017941 */ /* 0x000fea0003800200 */
.L_x_332:
[----:B------:R-:W-:Y:S04]  /*2bd0*/  BSSY.RECONVERGENT B1, `(.L_x_334) ;  /* 0x0000009000017945 */ /* 0x000fe80003800200 */
[----:B------:R-:W-:Y:S05]  /*2be0*/  @!P2 BRA `(.L_x_335) ;  /* 0x00000000001ca947 */ /* 0x000fea0003800000 */
[----:B01----:R-:W0:Y:S01]  /*2bf0*/  LDC.64 R4, c[0x0][0x380] ;  /* 0x0000e000ff047b82 */ /* 0x003e220000000a00 */
[----:B------:R-:W-:Y:S02]  /*2c00*/  IMAD R7, R3, 0x100, R36 ;  /* 0x0000010003077824 */ /* 0x000fe400078e0224 */
[----:B------:R-:W-:Y:S02]  /*2c10*/  IMAD.MOV.U32 R6, RZ, RZ, R9 ;  /* 0x000000ffff067224 */ /* 0x000fe400078e0009 */
[----:B------:R-:W-:-:S04]  /*2c20*/  VIADD R7, R7, 0x200 ;  /* 0x0000020007077836 */ /* 0x000fc80000000000 */
[----:B0-----:R-:W-:-:S04]  /*2c30*/  IMAD.WIDE.U32 R4, R7, 0x8, R4 ;  /* 0x0000000807047825 */ /* 0x001fc800078e0004 */
[----:B------:R-:W-:-:S05]  /*2c40*/  IMAD.MOV.U32 R7, RZ, RZ, RZ ;  /* 0x000000ffff077224 */ /* 0x000fca00078e00ff */
[----:B------:R2:W-:Y:S02]  /*2c50*/  REDG.E.ADD.64.STRONG.GPU desc[UR16][R4.64+0x400], R6 ;  /* 0x000400060400798e */ /* 0x0005e4000c12e510 */
.L_x_335:
[----:B------:R-:W-:Y:S05]  /*2c60*/  BSYNC.RECONVERGENT B1 ;  /* 0x0000000000017941 */ /* 0x000fea0003800200 */
.L_x_334:
[----:B------:R-:W-:Y:S04]  /*2c70*/  BSSY.RECONVERGENT B1, `(.L_x_336) ;  /* 0x0000009000017945 */ /* 0x000fe80003800200 */
[----:B------:R-:W-:Y:S05]  /*2c80*/  @!P3 BRA `(.L_x_337) ;  /* 0x00000000001cb947 */ /* 0x000fea0003800000 */
[----:B012---:R-:W0:Y:S01]  /*2c90*/  LDC.64 R4, c[0x0][0x380] ;  /* 0x0000e000ff047b82 */ /* 0x007e220000000a00 */
[----:B------:R-:W-:Y:S02]  /*2ca0*/  IMAD R7, R3, 0x100, R36 ;  /* 0x0000010003077824 */ /* 0x000fe400078e0224 */
[----:B------:R-:W-:-:S03]  /*2cb0*/  IMAD.MOV.U32 R6, RZ, RZ, R10 ;  /* 0x000000ffff067224 */ /* 0x000fc600078e000a */
[----:B------:R-:W-:-:S05]  /*2cc0*/  IADD3 R7, PT, PT, R7, 0x300, RZ ;  /* 0x0000030007077810 */ /* 0x000fca0007ffe0ff */
[----:B0-----:R-:W-:-:S04]  /*2cd0*/  IMAD.WIDE.U32 R4, R7, 0x8, R4 ;  /* 0x0000000807047825 */ /* 0x001fc800078e0004 */
[----:B------:R-:W-:-:S05]  /*2ce0*/  IMAD.MOV.U32 R7, RZ, RZ, RZ ;  /* 0x000000ffff077224 */ /* 0x000fca00078e00ff */
[----:B------:R3:W-:Y:S02]  /*2cf0*/  REDG.E.ADD.64.STRONG.GPU desc[UR16][R4.64+0x400], R6 ;  /* 0x000400060400798e */ /* 0x0007e4000c12e510 */
.L_x_337:
[----:B------:R-:W-:Y:S05]  /*2d00*/  BSYNC.RECONVERGENT B1 ;  /* 0x0000000000017941 */ /* 0x000fea0003800200 */
.L_x_336:
[----:B------:R-:W-:-:S07]  /*2d10*/  VIADD R3, R3, 0x4 ;  /* 0x0000000403037836 */ /* 0x000fce0000000000 */
.L_x_329:
[----:B------:R-:W-:-:S13]  /*2d20*/  ISETP.NE.AND P0, PT, R13, RZ, PT ;  /* 0x000000ff0d00720c */ /* 0x000fda0003f05270 */
[----:B------:R-:W-:Y:S05]  /*2d30*/  @!P0 BRA `(.L_x_276) ;  /* 0x00000000009c8947 */ /* 0x000fea0003800000 */
[----:B------:R-:W-:-:S13]  /*2d40*/  ISETP.NE.AND P0, PT, R15, RZ, PT ;  /* 0x000000ff0f00720c */ /* 0x000fda0003f05270 */
[----:B------:R-:W-:Y:S05]  /*2d50*/  @!P0 BRA `(.L_x_338) ;  /* 0x0000000000648947 */ /* 0x000fea0003800000 */
[----:B0123--:R-:W-:Y:S01]  /*2d60*/  IMAD R4, R3, 0x400, R0 ;  /* 0x0000040003047824 */ /* 0x00ffe200078e0200 */
[----:B------:R-:W-:Y:S04]  /*2d70*/  BSSY.RECONVERGENT B1, `(.L_x_339) ;  /* 0x000000c000017945 */ /* 0x000fe80003800200 */
[----:B----4-:R-:W0:Y:S04]  /*2d80*/  LDS R8, [R4+0x200] ;  /* 0x0002000004087984 */ /* 0x010e280000000800 */
[----:B------:R-:W1:Y:S01]  /*2d90*/  LDS R9, [R4+0x600] ;  /* 0x0006000004097984 */ /* 0x000e620000000800 */
[----:B0-----:R-:W-:-:S02]  /*2da0*/  ISETP.NE.AND P0, PT, R8, RZ, PT ;  /* 0x000000ff0800720c */ /* 0x001fc40003f05270 */
[----:B-1----:R-:W-:-:S11]  /*2db0*/  ISETP.NE.AND P1, PT, R9, RZ, PT ;  /* 0x000000ff0900720c */ /* 0x002fd60003f25270 */
[----:B------:R-:W-:Y:S05]  /*2dc0*/  @!P0 BRA `(.L_x_340) ;  /* 0x0000000000188947 */ /* 0x000fea0003800000 */
[----:B------:R-:W0:Y:S01]  /*2dd0*/  LDC.64 R4, c[0x0][0x380] ;  /* 0x0000e000ff047b82 */ /* 0x000e220000000a00 */
[----:B------:R-:W-:-:S04]  /*2de0*/  IMAD R7, R3, 0x100, R36 ;  /* 0x0000010003077824 */ /* 0x000fc800078e0224 */
[----:B0-----:R-:W-:-:S04]  /*2df0*/  IMAD.WIDE.U32 R6, R7, 0x8, R4 ;  /* 0x0000000807067825 */ /* 0x001fc800078e0004 */
[----:B------:R-:W-:Y:S02]  /*2e00*/  IMAD.MOV.U32 R4, RZ, RZ, R8 ;  /* 0x000000ffff047224 */ /* 0x000fe400078e0008 */
[----:B------:R-:W-:-:S05]  /*2e10*/  IMAD.MOV.U32 R5, RZ, RZ, RZ ;  /* 0x000000ffff057224 */ /* 0x000fca00078e00ff */
[----:B------:R0:W-:Y:S02]  /*2e20*/  REDG.E.ADD.64.STRONG.GPU desc[UR16][R6.64+0x400], R4 ;  /* 0x000400040600798e */ /* 0x0001e4000c12e510 */
.L_x_340:
[----:B------:R-:W-:Y:S05]  /*2e30*/  BSYNC.RECONVERGENT B1 ;  /* 0x0000000000017941 */ /* 0x000fea0003800200 */
.L_x_339:
[----:B------:R-:W-:Y:S04]  /*2e40*/  BSSY.RECONVERGENT B1, `(.L_x_341) ;  /* 0x0000009000017945 */ /* 0x000fe80003800200 */
[----:B------:R-:W-:Y:S05]  /*2e50*/  @!P1 BRA `(.L_x_342) ;  /* 0x00000000001c9947 */ /* 0x000fea0003800000 */
[----:B0-----:R-:W0:Y:S01]  /*2e60*/  LDC.64 R4, c[0x0][0x380] ;  /* 0x0000e000ff047b82 */ /* 0x001e220000000a00 */
[----:B------:R-:W-:-:S05]  /*2e70*/  IMAD R6, R3, 0x100, R36 ;  /* 0x0000010003067824 */ /* 0x000fca00078e0224 */
[----:B------:R-:W-:-:S05]  /*2e80*/  IADD3 R7, PT, PT, R6, 0x100, RZ ;  /* 0x0000010006077810 */ /* 0x000fca0007ffe0ff */
[----:B0-----:R-:W-:-:S04]  /*2e90*/  IMAD.WIDE.U32 R6, R7, 0x8, R4 ;  /* 0x0000000807067825 */ /* 0x001fc800078e0004 */
[----:B------:R-:W-:Y:S02]  /*2ea0*/  IMAD.MOV.U32 R4, RZ, RZ, R9 ;  /* 0x000000ffff047224 */ /* 0x000fe400078e0009 */
[----:B------:R-:W-:-:S05]  /*2eb0*/  IMAD.MOV.U32 R5, RZ, RZ, RZ ;  /* 0x000000ffff057224 */ /* 0x000fca00078e00ff */
[----:B------:R1:W-:Y:S02]  /*2ec0*/  REDG.E.ADD.64.STRONG.GPU desc[UR16][R6.64+0x400], R4 ;  /* 0x000400040600798e */ /* 0x0003e4000c12e510 */
.L_x_342:
[----:B------:R-:W-:Y:S05]  /*2ed0*/  BSYNC.RECONVERGENT B1 ;  /* 0x0000000000017941 */ /* 0x000fea0003800200 */
.L_x_341:
[----:B------:R-:W-:-:S07]  /*2ee0*/  VIADD R3, R3, 0x2 ;  /* 0x0000000203037836 */ /* 0x000fce0000000000 */
.L_x_338:
[----:B------:R-:W-:-:S13]  /*2ef0*/  ISETP.NE.AND P0, PT, R2, RZ, PT ;  /* 0x000000ff0200720c */ /* 0x000fda0003f05270 */
[----:B------:R-:W-:Y:S05]  /*2f00*/  @!P0 BRA `(.L_x_276) ;  /* 0x0000000000288947 */ /* 0x000fea0003800000 */
[----:B------:R-:W-:-:S05]  /*2f10*/  IMAD R2, R3, 0x400, R0 ;  /* 0x0000040003027824 */ /* 0x000fca00078e0200 */
[----:B01234-:R-:W0:Y:S02]  /*2f20*/  LDS R6, [R2+0x200] ;  /* 0x0002000002067984 */ /* 0x01fe240000000800 */
[----:B0-----:R-:W-:-:S13]  /*2f30*/  ISETP.NE.AND P0, PT, R6, RZ, PT ;  /* 0x000000ff0600720c */ /* 0x001fda0003f05270 */
[----:B------:R-:W-:Y:S05]  /*2f40*/  @!P0 BRA `(.L_x_276) ;  /* 0x0000000000188947 */ /* 0x000fea0003800000 */
[----:B------:R-:W0:Y:S01]  /*2f50*/  LDC.64 R4, c[0x0][0x380] ;  /* 0x0000e000ff047b82 */ /* 0x000e220000000a00 */
[----:B------:R-:W-:-:S04]  /*2f60*/  IMAD R3, R3, 0x100, R36 ;  /* 0x0000010003037824 */ /* 0x000fc800078e0224 */
[----:B0-----:R-:W-:-:S04]  /*2f70*/  IMAD.WIDE.U32 R2, R3, 0x8, R4 ;  /* 0x0000000803027825 */ /* 0x001fc800078e0004 */
[----:B------:R-:W-:Y:S02]  /*2f80*/  IMAD.MOV.U32 R4, RZ, RZ, R6 ;  /* 0x000000ffff047224 */ /* 0x000fe400078e0006 */
[----:B------:R-:W-:-:S05]  /*2f90*/  IMAD.MOV.U32 R5, RZ, RZ, RZ ;  /* 0x000000ffff057224 */ /* 0x000fca00078e00ff */
[----:B------:R0:W-:Y:S02]  /*2fa0*/  REDG.E.ADD.64.STRONG.GPU desc[UR16][R2.64+0x400], R4 ;  /* 0x000400040200798e */ /* 0x0001e4000c12e510 */
.L_x_276:
[----:B------:R-:W-:Y:S05]  /*2fb0*/  BSYNC.RECONVERGENT B0 ;  /* 0x0000000000007941 */ /* 0x000fea0003800200 */
.L_x_275:
[----:B------:R-:W1:Y:S01]  /*2fc0*/  LDCU.64 UR4, c[0x0][0x390] ;  /* 0x00007200ff0477ac */ /* 0x000e620008000a00 */
[----:B------:R-:W-:-:S04]  /*2fd0*/  UIADD3 UR6, UP1, UPT, UR6, 0x1, URZ ;  /* 0x0000000106067890 */ /* 0x000fc8000ff3e0ff */
[----:B------:R-:W-:Y:S02]  /*2fe0*/  UIADD3.X UR7, UPT, UPT, URZ, UR7, URZ, UP1, !UPT ;  /* 0x00000007ff077290 */ /* 0x000fe40008ffe4ff */
[----:B-1----:R-:W-:-:S04]  /*2ff0*/  UIADD3 UR9, UP0, UPT, UR4, -0x1, URZ ;  /* 0xffffffff04097890 */ /* 0x002fc8000ff1e0ff */
[----:B------:R-:W-:-:S04]  /*3000*/  UIADD3.X UR10, UPT, UPT, UR5, -0x1, URZ, UP0, !UPT ;  /* 0xffffffff050a7890 */ /* 0x000fc800087fe4ff */
[----:B------:R-:W-:-:S04]  /*3010*/  USHF.R.U64 UR9, UR9, 0x1e, UR10 ;  /* 0x0000001e09097899 */ /* 0x000fc8000800120a */
[----:B------:R-:W-:-:S04]  /*3020*/  UIADD3 UR9, UP0, UPT, UR9, 0x1, URZ ;  /* 0x0000000109097890 */ /* 0x000fc8000ff1e0ff */
[----:B------:R-:W-:Y:S02]  /*3030*/  ULEA.HI.X UR10, UR10, URZ, URZ, 0x2, UP0 ;  /* 0x000000ff0a0a7291 */ /* 0x000fe400080f14ff */
[----:B------:R-:W-:-:S04]  /*3040*/  UISETP.LT.U32.AND UP0, UPT, UR9, UR4, UPT ;  /* 0x000000040900728c */ /* 0x000fc8000bf01070 */
[----:B------:R-:W-:-:S04]  /*3050*/  UISETP.LT.U32.AND.EX UP0, UPT, UR10, UR5, UPT, UP0 ;  /* 0x000000050a00728c */ /* 0x000fc8000bf01100 */
[----:B------:R-:W-:Y:S02]  /*3060*/  USEL UR4, UR9, UR4, UP0 ;  /* 0x0000000409047287 */ /* 0x000fe40008000000 */
[----:B------:R-:W-:Y:S02]  /*3070*/  USEL UR5, UR10, UR5, UP0 ;  /* 0x000000050a057287 */ /* 0x000fe40008000000 */
[----:B------:R-:W-:-:S04]  /*3080*/  UISETP.NE.U32.AND UP0, UPT, UR6, UR4, UPT ;  /* 0x000000040600728c */ /* 0x000fc8000bf05070 */
[----:B------:R-:W-:Y:S01]  /*3090*/  UISETP.NE.AND.EX UP0, UPT, UR7, UR5, UPT, UP0 ;  /* 0x000000050700728c */ /* 0x000fe2000bf05300 */
[----:B------:R-:W-:Y:S08]  /*30a0*/  BAR.SYNC.DEFER_BLOCKING 0x0 ;  /* 0x0000000000007b1d */ /* 0x000ff00000010000 */
[----:B------:R-:W-:Y:S05]  /*30b0*/  BRA.U UP0, `(.L_x_343) ;  /* 0xffffffd1003c7547 */ /* 0x000fea000b83ffff */
[----:B------:R-:W-:Y:S05]  /*30c0*/  EXIT ;  /* 0x000000000000794d */ /* 0x000fea0003800000 */
.L_x_344:
        /* <DEDUP_REMOVED lines=11> */
.L_x_472:


//--------------------- .text._ZN3cub18CUB_300001_SM_10006detail10radix_sort31DeviceRadixSortSingleTileKernelINS1_5radix10policy_hubIlNS0_8NullTypeEyE10Policy1000ELNS0_9SortOrderE0ElS6_yNS1_21identity_decomposer_tEEEvPKT1_PSB_PKT2_PSF_T3_iiT4_ --------------------------
	.section	.text._ZN3cub18CUB_300001_SM_10006detail10radix_sort31DeviceRadixSortSingleTileKernelINS1_5radix10policy_hubIlNS0_8NullTypeEyE10Policy1000ELNS0_9SortOrderE0ElS6_yNS1_21identity_decomposer_tEEEvPKT1_PSB_PKT2_PSF_T3_iiT4_,"ax",@progbits
	.align	128
        .global         _ZN3cub18CUB_300001_SM_10006detail10radix_sort31DeviceRadixSortSingleTileKernelINS1_5radix10policy_hubIlNS0_8NullTypeEyE10Policy1000ELNS0_9SortOrderE0ElS6_yNS1_21identity_decomposer_tEEEvPKT1_PSB_PKT2_PSF_T3_iiT4_
        .type           _ZN3cub18CUB_300001_SM_10006detail10radix_sort31DeviceRadixSortSingleTileKernelINS1_5radix10policy_hubIlNS0_8NullTypeEyE10Policy1000ELNS0_9SortOrderE0ElS6_yNS1_21identity_decomposer_tEEEvPKT1_PSB_PKT2_PSF_T3_iiT4_,@function
        .size           _ZN3cub18CUB_300001_SM_10006detail10radix_sort31DeviceRadixSortSingleTileKernelINS1_5radix10policy_hubIlNS0_8NullTypeEyE10Policy1000ELNS0_9SortOrderE0ElS6_yNS1_21identity_decomposer_tEEEvPKT1_PSB_PKT2_PSF_T3_iiT4_,(.L_x_473 - _ZN3cub18CUB_300001_SM_10006detail10radix_sort31DeviceRadixSortSingleTileKernelINS1_5radix10policy_hubIlNS0_8NullTypeEyE10Policy1000ELNS0_9SortOrderE0ElS6_yNS1_21identity_decomposer_tEEEvPKT1_PSB_PKT2_PSF_T3_iiT4_)
        .other          _ZN3cub18CUB_300001_SM_10006detail10radix_sort31DeviceRadixSortSingleTileKernelINS1_5radix10policy_hubIlNS0_8NullTypeEyE10Policy1000ELNS0_9SortOrderE0ElS6_yNS1_21identity_decomposer_tEEEvPKT1_PSB_PKT2_PSF_T3_iiT4_,@"STO_CUDA_ENTRY STV_DEFAULT"
_ZN3cub18CUB_300001_SM_10006detail10radix_sort31DeviceRadixSortSingleTileKernelINS1_5radix10policy_hubIlNS0_8NullTypeEyE10Policy1000ELNS0_9SortOrderE0ElS6_yNS1_21identity_decomposer_tEEEvPKT1_PSB_PKT2_PSF_T3_iiT4_:
.text._ZN3cub18CUB_300001_SM_10006detail10radix_sort31DeviceRadixSortSingleTileKernelINS1_5radix10policy_hubIlNS0_8NullTypeEyE10Policy1000ELNS0_9SortOrderE0ElS6_yNS1_21identity_decomposer_tEEEvPKT1_PSB_PKT2_PSF_T3_iiT4_:
[----:B------:R-:W-:Y:S01]  /*0000*/  LDC R1, c[0x0][0x37c] ;  /* 0x0000df00ff017b82 */ /* 0x000fe20000000800 */
[----:B------:R-:W0:Y:S01]  /*0010*/  S2R R0, SR_TID.X ;  /* 0x0000000000007919 */ /* 0x000e220000002100 */
[----:B------:R-:W1:Y:S06]  /*0020*/  LDCU UR4, c[0x0][0x3a0] ;  /* 0x00007400ff0477ac */ /* 0x000e6c0008000800 */
[----:B------:R-:W2:Y:S01]  /*0030*/  LDC.64 R2, c[0x0][0x380] ;  /* 0x0000e000ff027b82 */ /* 0x000ea20000000a00 */
[----:B------:R-:W3:Y:S01]  /*0040*/  LDCU.64 UR10, c[0x0][0x358] ;  /* 0x00006b00ff0a77ac */ /* 0x000ee20008000a00 */
[----:B------:R-:W-:-:S02]  /*0050*/  IMAD.MOV.U32 R12, RZ, RZ, -0x1 ;  /* 0xffffffffff0c7424 */ /* 0x000fc400078e00ff */
[----:B------:R-:W-:-:S04]  /*0060*/  IMAD.MOV.U32 R13, RZ, RZ, -0x1 ;  /* 0xffffffffff0d7424 */ /* 0x000fc800078e00ff */
[----:B------:R-:W4:Y:S01]  /*0070*/  S2UR UR6, SR_CgaCtaId ;  /* 0x00000000000679c3 */ /* 0x000f220000008800 */
[----:B------:R-:W2:Y:S01]  /*0080*/  S2R R82, SR_LANEID ;  /* 0x0000000000527919 */ /* 0x000ea20000000000 */
[----:B------:R-:W-:Y:S01]  /*0090*/  IMAD.MOV.U32 R48, RZ, RZ, -0x1 ;  /* 0xffffffffff307424 */ /* 0x000fe200078e00ff */
[----:B------:R-:W1:Y:S01]  /*00a0*/  LDCU UR9, c[0x0][0x3ac] ;  /* 0x00007580ff0977ac */ /* 0x000e620008000800 */
[----:B0-----:R-:W-:-:S04]  /*00b0*/  IMAD R5, R0, 0x9, RZ ;  /* 0x0000000900057824 */ /* 0x001fc800078e02ff */
[C---:B------:R-:W-:Y:S01]  /*00c0*/  VIADD R4, R5.reuse, 0x1 ;  /* 0x0000000105047836 */ /* 0x040fe20000000000 */
[C---:B-1----:R-:W-:Y:S01]  /*00d0*/  ISETP.GE.AND P6, PT, R5.reuse, UR4, PT ;  /* 0x0000000405007c0c */ /* 0x042fe2000bfc6270 */
[----:B--2---:R-:W-:-:S03]  /*00e0*/  IMAD.WIDE.U32 R2, R5, 0x8, R2 ;  /* 0x0000000805027825 */ /* 0x004fc600078e0002 */
[----:B------:R-:W-:-:S09]  /*00f0*/  ISETP.GE.AND P0, PT, R4, UR4, PT ;  /* 0x0000000404007c0c */ /* 0x000fd2000bf06270 */
[----:B---3--:R-:W2:Y:S04]  /*0100*/  @!P6 LDG.E.64 R14, desc[UR10][R2.64] ;  /* 0x0000000a020ee981 */ /* 0x008ea8000c1e1b00 */
[----:B------:R-:W3:Y:S01]  /*0110*/  @!P0 LDG.E.64 R8, desc[UR10][R2.64+0x8] ;  /* 0x0000080a02088981 */ /* 0x000ee2000c1e1b00 */
[C---:B------:R-:W-:Y:S02]  /*0120*/  VIADD R4, R5.reuse, 0x2 ;  /* 0x0000000205047836 */ /* 0x040fe40000000000 */
[----:B------:R-:W-:-:S03]  /*0130*/  VIADD R6, R5, 0x4 ;  /* 0x0000000405067836 */ /* 0x000fc60000000000 */
[----:B------:R-:W-:Y:S01]  /*0140*/  ISETP.GE.AND P1, PT, R4, UR4, PT ;  /* 0x0000000404007c0c */ /* 0x000fe2000bf26270 */
[----:B------:R-:W-:Y:S01]  /*0150*/  VIADD R4, R5, 0x3 ;  /* 0x0000000305047836 */ /* 0x000fe20000000000 */
[----:B------:R-:W-:-:S04]  /*0160*/  ISETP.GE.AND P3, PT, R6, UR4, PT ;  /* 0x0000000406007c0c */ /* 0x000fc8000bf66270 */
[----:B------:R-:W-:Y:S01]  /*0170*/  ISETP.GE.AND P2, PT, R4, UR4, PT ;  /* 0x0000000404007c0c */ /* 0x000fe2000bf46270 */
[C---:B------:R-:W-:Y:S02]  /*0180*/  VIADD R4, R5.reuse, 0x5 ;  /* 0x0000000505047836 */ /* 0x040fe40000000000 */
[----:B------:R-:W-:-:S03]  /*0190*/  VIADD R6, R5, 0x7 ;  /* 0x0000000705067836 */ /* 0x000fc60000000000 */
[----:B------:R-:W-:Y:S01]  /*01a0*/  ISETP.GE.AND P4, PT, R4, UR4, PT ;  /* 0x0000000404007c0c */ /* 0x000fe2000bf86270 */
[C---:B------:R-:W-:Y:S01]  /*01b0*/  VIADD R4, R5.reuse, 0x6 ;  /* 0x0000000605047836 */ /* 0x040fe20000000000 */
[----:B------:R-:W5:Y:S01]  /*01c0*/  @!P1 LDG.E.64 R10, desc[UR10][R2.64+0x10] ;  /* 0x0000100a020a9981 */ /* 0x000f62000c1e1b00 */
[----:B------:R-:W-:-:S03]  /*01d0*/  VIADD R5, R5, 0x8 ;  /* 0x0000000805057836 */ /* 0x000fc60000000000 */
[----:B------:R-:W-:Y:S01]  /*01e0*/  ISETP.GE.AND P5, PT, R4, UR4, PT ;  /* 0x0000000404007c0c */ /* 0x000fe2000bfa6270 */
[----:B------:R-:W4:Y:S04]  /*01f0*/  @!P2 LDG.E.64 R18, desc[UR10][R2.64+0x18] ;  /* 0x0000180a0212a981 */ /* 0x000f28000c1e1b00 */
[----:B------:R-:W4:Y:S01]  /*0200*/  @!P3 LDG.E.64 R20, desc[UR10][R2.64+0x20] ;  /* 0x0000200a0214b981 */ /* 0x000f22000c1e1b00 */
[----:B--2---:R-:W-:Y:S01]  /*0210*/  @!P6 IMAD.MOV.U32 R12, RZ, RZ, R14 ;  /* 0x000000ffff0ce224 */ /* 0x004fe200078e000e */
[----:B------:R-:W-:Y:S01]  /*0220*/  @!P6 LOP3.LUT R13, R15, 0x80000000, RZ, 0x3c, !PT ;  /* 0x800000000f0de812 */ /* 0x000fe200078e3cff */
[----:B------:R-:W-:Y:S01]  /*0230*/  IMAD.MOV.U32 R14, RZ, RZ, -0x1 ;  /* 0xffffffffff0e7424 */ /* 0x000fe200078e00ff */
[----:B------:R-:W-:Y:S01]  /*0240*/  MOV R15, 0xffffffff ;  /* 0xffffffff000f7802 */ /* 0x000fe20000000f00 */
[----:B---3--:R-:W-:Y:S01]  /*0250*/  @!P0 IMAD.MOV.U32 R14, RZ, RZ, R8 ;  /* 0x000000ffff0e8224 */ /* 0x008fe200078e0008 */
[----:B------:R-:W-:-:S02]  /*0260*/  @!P0 LOP3.LUT R15, R9, 0x80000000, RZ, 0x3c, !PT ;  /* 0x80000000090f8812 */ /* 0x000fc400078e3cff */
[----:B------:R-:W-:Y:S02]  /*0270*/  ISETP.GE.AND P6, PT, R6, UR4, PT ;  /* 0x0000000406007c0c */ /* 0x000fe4000bfc6270 */
[----:B------:R-:W-:Y:S01]  /*0280*/  ISETP.GE.AND P0, PT, R5, UR4, PT ;  /* 0x0000000405007c0c */ /* 0x000fe2000bf06270 */
[----:B------:R-:W2:Y:S01]  /*0290*/  @!P4 LDG.E.64 R6, desc[UR10][R2.64+0x28] ;  /* 0x0000280a0206c981 */ /* 0x000ea2000c1e1b00 */
[----:B------:R-:W0:Y:S03]  /*02a0*/  LDCU.64 UR4, c[0x0][0x3a8] ;  /* 0x00007500ff0477ac */ /* 0x000e260008000a00 */
[----:B------:R-:W3:Y:S06]  /*02b0*/  @!P5 LDG.E.64 R4, desc[UR10][R2.64+0x30] ;  /* 0x0000300a0204d981 */ /* 0x000eec000c1e1b00 */
[----:B------:R-:W3:Y:S04]  /*02c0*/  @!P6 LDG.E.64 R22, desc[UR10][R2.64+0x38] ;  /* 0x0000380a0216e981 */ /* 0x000ee8000c1e1b00 */
[----:B------:R-:W3:Y:S01]  /*02d0*/  @!P0 LDG.E.64 R24, desc[UR10][R2.64+0x40] ;  /* 0x0000400a02188981 */ /* 0x000ee2000c1e1b00 */
[----:B------:R-:W-:Y:S01]  /*02e0*/  IMAD.MOV.U32 R49, RZ, RZ, -0x1 ;  /* 0xffffffffff317424 */ /* 0x000fe200078e00ff */
[----:B-----5:R-:W-:Y:S01]  /*02f0*/  @!P1 LOP3.LUT R49, R11, 0x80000000, RZ, 0x3c, !PT ;  /* 0x800000000b319812 */ /* 0x020fe200078e3cff */
[----:B------:R-:W-:Y:S01]  /*0300*/  @!P1 IMAD.MOV.U32 R48, RZ, RZ, R10 ;  /* 0x000000ffff309224 */ /* 0x000fe200078e000a */
[----:B------:R-:W-:Y:S01]  /*0310*/  SHF.R.U32.HI R83, RZ, 0x5, R0 ;  /* 0x00000005ff537819 */ /* 0x000fe20000011600 */
[----:B0-----:R-:W-:Y:S01]  /*0320*/  UIADD3 UR7, UPT, UPT, UR4, 0x6, URZ ;  /* 0x0000000604077890 */ /* 0x001fe2000fffe0ff */
[----:B------:R-:W-:Y:S01]  /*0330*/  IMAD.MOV.U32 R10, RZ, RZ, -0x1 ;  /* 0xffffffffff0a7424 */ /* 0x000fe200078e00ff */
[----:B------:R-:W-:Y:S01]  /*0340*/  UIADD3 UR5, UPT, UPT, -UR4, UR5, URZ ;  /* 0x0000000504057290 */ /* 0x000fe2000fffe1ff */
[----:B------:R-:W-:-:S02]  /*0350*/  IMAD.MOV.U32 R11, RZ, RZ, -0x1 ;  /* 0xffffffffff0b7424 */ /* 0x000fc400078e00ff */
[----:B------:R-:W-:Y:S01]  /*0360*/  UMOV UR4, 0x400 ;  /* 0x0000040000047882 */ /* 0x000fe20000000000 */
[----:B------:R-:W-:Y:S01]  /*0370*/  IMAD.MOV.U32 R8, RZ, RZ, -0x1 ;  /* 0xffffffffff087424 */ /* 0x000fe200078e00ff */
[----:B----4-:R-:W-:Y:S01]  /*0380*/  ULEA UR4, UR6, UR4, 0x18 ;  /* 0x0000000406047291 */ /* 0x010fe2000f8ec0ff */
[----:B------:R-:W-:Y:S02]  /*0390*/  IMAD.MOV.U32 R9, RZ, RZ, -0x1 ;  /* 0xffffffffff097424 */ /* 0x000fe400078e00ff */
[----:B------:R-:W-:Y:S02]  /*03a0*/  IMAD.MOV.U32 R16, RZ, RZ, -0x1 ;  /* 0xffffffffff107424 */ /* 0x000fe400078e00ff */
[----:B------:R-:W-:Y:S01]  /*03b0*/  IMAD.MOV.U32 R17, RZ, RZ, -0x1 ;  /* 0xffffffffff117424 */ /* 0x000fe200078e00ff */
[C---:B------:R-:W-:Y:S01]  /*03c0*/  LEA R31, R0.reuse, UR4, 0x2 ;  /* 0x00000004001f7c11 */ /* 0x040fe2000f8e10ff */
[----:B------:R-:W-:Y:S01]  /*03d0*/  IMAD.MOV.U32 R42, RZ, RZ, -0x1 ;  /* 0xffffffffff2a7424 */ /* 0x000fe200078e00ff */
[----:B------:R-:W-:Y:S01]  /*03e0*/  @!P2 LOP3.LUT R17, R19, 0x80000000, RZ, 0x3c, !PT ;  /* 0x800000001311a812 */ /* 0x000fe200078e3cff */
[----:B------:R-:W-:Y:S01]  /*03f0*/  IMAD.MOV.U32 R43, RZ, RZ, -0x1 ;  /* 0xffffffffff2b7424 */ /* 0x000fe200078e00ff */
[----:B------:R-:W-:Y:S01]  /*0400*/  @!P3 MOV R42, R20 ;  /* 0x00000014002ab202 */ /* 0x000fe20000000f00 */
[C---:B------:R-:W-:Y:S01]  /*0410*/  IMAD R33, R0.reuse, 0x80, R31 ;  /* 0x0000008000217824 */ /* 0x040fe200078e021f */
[----:B------:R-:W-:Y:S01]  /*0420*/  @!P3 LOP3.LUT R43, R21, 0x80000000, RZ, 0x3c, !PT ;  /* 0x80000000152bb812 */ /* 0x000fe200078e3cff */
[----:B------:R-:W-:Y:S01]  /*0430*/  @!P2 IMAD.MOV.U32 R16, RZ, RZ, R18 ;  /* 0x000000ffff10a224 */ /* 0x000fe200078e0012 */
[----:B------:R-:W-:Y:S01]  /*0440*/  LEA R28, R83, UR4, 0x2 ;  /* 0x00000004531c7c11 */ /* 0x000fe2000f8e10ff */
[----:B------:R-:W-:Y:S01]  /*0450*/  IMAD R35, R0, -0x3c, R33 ;  /* 0xffffffc400237824 */ /* 0x000fe200078e0221 */
[----:B------:R-:W-:Y:S01]  /*0460*/  BAR.SYNC.DEFER_BLOCKING 0x0 ;  /* 0x0000000000007b1d */ /* 0x000fe20000010000 */
[----:B--2---:R-:W-:Y:S01]  /*0470*/  @!P4 IMAD.MOV.U32 R10, RZ, RZ, R6 ;  /* 0x000000ffff0ac224 */ /* 0x004fe200078e0006 */
[----:B------:R-:W-:Y:S01]  /*0480*/  @!P4 LOP3.LUT R11, R7, 0x80000000, RZ, 0x3c, !PT ;  /* 0x80000000070bc812 */ /* 0x000fe200078e3cff */
[----:B------:R-:W-:-:S02]  /*0490*/  IMAD.MOV.U32 R6, RZ, RZ, -0x1 ;  /* 0xffffffffff067424 */ /* 0x000fc400078e00ff */
[----:B---3--:R-:W-:Y:S01]  /*04a0*/  @!P5 IMAD.MOV.U32 R8, RZ, RZ, R4 ;  /* 0x000000ffff08d224 */ /* 0x008fe200078e0004 */
[----:B------:R-:W-:Y:S01]  /*04b0*/  @!P5 LOP3.LUT R9, R5, 0x80000000, RZ, 0x3c, !PT ;  /* 0x800000000509d812 */ /* 0x000fe200078e3cff */
[----:B------:R-:W-:Y:S01]  /*04c0*/  IMAD.MOV.U32 R7, RZ, RZ, -0x1 ;  /* 0xffffffffff077424 */ /* 0x000fe200078e00ff */
[----:B------:R-:W-:Y:S01]  /*04d0*/  MOV R5, 0xffffffff ;  /* 0xffffffff00057802 */ /* 0x000fe20000000f00 */
[----:B------:R-:W-:Y:S02]  /*04e0*/  IMAD.MOV.U32 R4, RZ, RZ, -0x1 ;  /* 0xffffffffff047424 */ /* 0x000fe400078e00ff */
[----:B------:R-:W-:Y:S01]  /*04f0*/  @!P6 IMAD.MOV.U32 R6, RZ, RZ, R22 ;  /* 0x000000ffff06e224 */ /* 0x000fe200078e0016 */
[----:B------:R-:W-:Y:S01]  /*0500*/  @!P6 LOP3.LUT R7, R23, 0x80000000, RZ, 0x3c, !PT ;  /* 0x800000001707e812 */ /* 0x000fe200078e3cff */
[----:B------:R-:W-:Y:S01]  /*0510*/  @!P0 IMAD.MOV.U32 R4, RZ, RZ, R24 ;  /* 0x000000ffff048224 */ /* 0x000fe200078e0018 */
[----:B------:R-:W-:-:S07]  /*0520*/  @!P0 LOP3.LUT R5, R25, 0x80000000, RZ, 0x3c, !PT ;  /* 0x8000000019058812 */ /* 0x000fce00078e3cff */
.L_x_346:
[----:B------:R-:W-:Y:S01]  /*0530*/  UISETP.LT.AND UP0, UPT, UR5, 0x6, UPT ;  /* 0x000000060500788c */ /* 0x000fe2000bf01270 */
[----:B01----:R-:W-:Y:S01]  /*0540*/  IMAD.MOV.U32 R2, RZ, RZ, R12 ;  /* 0x000000ffff027224 */ /* 0x003fe200078e000c */
[----:B------:R-:W-:Y:S01]  /*0550*/  UMOV UR6, 0x1 ;  /* 0x0000000100067882 */ /* 0x000fe20000000000 */
[----:B------:R-:W-:Y:S01]  /*0560*/  UIADD3 UR8, UPT, UPT, UR7, -0x6, URZ ;  /* 0xfffffffa07087890 */ /* 0x000fe2000fffe0ff */
[----:B------:R-:W-:Y:S01]  /*0570*/  IMAD.MOV.U32 R3, RZ, RZ, R13 ;  /* 0x000000ffff037224 */ /* 0x000fe200078e000d */
[----:B------:R-:W-:Y:S01]  /*0580*/  USEL UR4, UR5, 0x6, UP0 ;  /* 0x0000000605047887 */ /* 0x000fe20008000000 */
[----:B------:R-:W-:Y:S01]  /*0590*/  STS [R31], RZ ;  /* 0x000000ff1f007388 */ /* 0x000fe20000000800 */
[----:B------:R-:W-:Y:S01]  /*05a0*/  IMAD.MOV.U32 R25, RZ, RZ, R7 ;  /* 0x000000ffff197224 */ /* 0x000fe200078e0007 */
[----:B------:R-:W-:Y:S01]  /*05b0*/  MOV R27, R5 ;  /* 0x00000005001b7202 */ /* 0x000fe20000000f00 */
[----:B------:R-:W-:Y:S01]  /*05c0*/  USHF.L.U32 UR4, UR6, UR4, URZ ;  /* 0x0000000406047299 */ /* 0x000fe200080006ff */
[----:B------:R-:W-:Y:S01]  /*05d0*/  SHF.R.U64 R12, R2, UR8, R3 ;  /* 0x00000008020c7c19 */ /* 0x000fe20008001203 */
[----:B------:R-:W-:Y:S01]  /*05e0*/  STS [R31+0x400], RZ ;  /* 0x000400ff1f007388 */ /* 0x000fe20000000800 */
[----:B------:R-:W-:Y:S01]  /*05f0*/  IMAD.MOV.U32 R26, RZ, RZ, R4 ;  /* 0x000000ffff1a7224 */ /* 0x000fe200078e0004 */
[----:B------:R-:W-:Y:S01]  /*0600*/  UIADD3 UR4, UPT, UPT, UR4, -0x1, URZ ;  /* 0xffffffff04047890 */ /* 0x000fe2000fffe0ff */
[----:B------:R-:W-:Y:S01]  /*0610*/  ISETP.NE.AND P1, PT, R82, 0x1f, PT ;  /* 0x0000001f5200780c */ /* 0x000fe20003f25270 */
[----:B------:R-:W-:Y:S01]  /*0620*/  STS [R31+0x800], RZ ;  /* 0x000800ff1f007388 */ /* 0x000fe20000000800 */
[----:B------:R-:W0:Y:S01]  /*0630*/  S2UR UR6, SR_CgaCtaId ;  /* 0x00000000000679c3 */ /* 0x000e220000008800 */
[----:B------:R-:W-:Y:S01]  /*0640*/  SHF.R.U64 R4, R26, UR8, R27 ;  /* 0x000000081a047c19 */ /* 0x000fe2000800121b */
[----:B------:R-:W-:Y:S01]  /*0650*/  UISETP.GE.AND UP0, UPT, UR7, UR9, UPT ;  /* 0x000000090700728c */ /* 0x000fe2000bf06270 */
[----:B------:R-:W-:Y:S01]  /*0660*/  LOP3.LUT R12, R12, UR4, RZ, 0xc0, !PT ;  /* 0x000000040c0c7c12 */ /* 0x000fe2000f8ec0ff */
[----:B------:R-:W-:Y:S01]  /*0670*/  STS [R31+0xc00], RZ ;  /* 0x000c00ff1f007388 */ /* 0x000fe20000000800 */
[----:B------:R-:W-:-:S02]  /*0680*/  LOP3.LUT R4, R4, UR4, RZ, 0xc0, !PT ;  /* 0x0000000404047c12 */ /* 0x000fc4000f8ec0ff */
[----:B------:R-:W-:Y:S01]  /*0690*/  ISETP.NE.AND P2, PT, R83, 0x6, PT ;  /* 0x000000065300780c */ /* 0x000fe20003f45270 */
[----:B------:R-:W-:Y:S01]  /*06a0*/  IMAD.SHL.U32 R13, R12, 0x400, RZ ;  /* 0x000004000c0d7824 */ /* 0x000fe200078e00ff */
[----:B------:R-:W-:Y:S01]  /*06b0*/  SHF.R.U32.HI R12, RZ, 0x4, R12 ;  /* 0x00000004ff0c7819 */ /* 0x000fe2000001160c */
[----:B------:R-:W-:Y:S01]  /*06c0*/  STS [R31+0x1000], RZ ;  /* 0x001000ff1f007388 */ /* 0x000fe20000000800 */
[----:B------:R-:W-:Y:S01]  /*06d0*/  IMAD.SHL.U32 R5, R4, 0x400, RZ ;  /* 0x0000040004057824 */ /* 0x000fe200078e00ff */
[----:B------:R-:W-:Y:S02]  /*06e0*/  SHF.R.U32.HI R4, RZ, 0x4, R4 ;  /* 0x00000004ff047819 */ /* 0x000fe40000011604 */
[----:B------:R-:W-:Y:S01]  /*06f0*/  LOP3.LUT R40, R13, 0x7c00, RZ, 0xc0, !PT ;  /* 0x00007c000d287812 */ /* 0x000fe200078ec0ff */
[----:B------:R-:W-:Y:S01]  /*0700*/  STS [R31+0x1400], RZ ;  /* 0x001400ff1f007388 */ /* 0x000fe20000000800 */
[----:B------:R-:W-:Y:S01]  /*0710*/  LOP3.LUT R12, R12, 0xffffffe, RZ, 0xc0, !PT ;  /* 0x0ffffffe0c0c7812 */ /* 0x000fe200078ec0ff */
[----:B--2---:R-:W-:Y:S01]  /*0720*/  IMAD.MOV.U32 R13, RZ, RZ, R15 ;  /* 0x000000ffff0d7224 */ /* 0x004fe200078e000f */
[----:B------:R-:W-:Y:S01]  /*0730*/  ISETP.NE.AND P3, PT, R83, 0x7, PT ;  /* 0x000000075300780c */ /* 0x000fe20003f65270 */
[----:B------:R-:W-:Y:S01]  /*0740*/  STS [R31+0x1800], RZ ;  /* 0x001800ff1f007388 */ /* 0x000fe20000000800 */
[----:B------:R-:W-:Y:S01]  /*0750*/  IADD3 R40, PT, PT, R12, R31, R40 ;  /* 0x0000001f0c287210 */ /* 0x000fe20007ffe028 */
[----:B------:R-:W-:-:S02]  /*0760*/  IMAD.MOV.U32 R12, RZ, RZ, R14 ;  /* 0x000000ffff0c7224 */ /* 0x000fc400078e000e */
[----:B------:R-:W-:Y:S03]  /*0770*/  STS [R31+0x1c00], RZ ;  /* 0x001c00ff1f007388 */ /* 0x000fe60000000800 */
[----:B------:R-:W-:Y:S01]  /*0780*/  SHF.R.U64 R14, R12, UR8, R13 ;  /* 0x000000080c0e7c19 */ /* 0x000fe2000800120d */
[----:B------:R-:W-:Y:S03]  /*0790*/  STS [R31+0x2000], RZ ;  /* 0x002000ff1f007388 */ /* 0x000fe60000000800 */
[----:B------:R-:W-:Y:S01]  /*07a0*/  LOP3.LUT R14, R14, UR4, RZ, 0xc0, !PT ;  /* 0x000000040e0e7c12 */ /* 0x000fe2000f8ec0ff */
[----:B------:R-:W-:Y:S04]  /*07b0*/  STS [R31+0x2400], RZ ;  /* 0x002400ff1f007388 */ /* 0x000fe80000000800 */
[----:B------:R-:W-:Y:S01]  /*07c0*/  STS [R31+0x2800], RZ ;  /* 0x002800ff1f007388 */ /* 0x000fe20000000800 */
[----:B------:R-:W-:Y:S01]  /*07d0*/  IMAD.SHL.U32 R15, R14, 0x400, RZ ;  /* 0x000004000e0f7824 */ /* 0x000fe200078e00ff */
[----:B------:R-:W-:-:S02]  /*07e0*/  SHF.R.U32.HI R14, RZ, 0x4, R14 ;  /* 0x00000004ff0e7819 */ /* 0x000fc4000001160e */
[----:B------:R-:W-:Y:S02]  /*07f0*/  STS [R31+0x2c00], RZ ;  /* 0x002c00ff1f007388 */ /* 0x000fe40000000800 */
[----:B------:R-:W-:Y:S02]  /*0800*/  LOP3.LUT R34, R15, 0x7c00, RZ, 0xc0, !PT ;  /* 0x00007c000f227812 */ /* 0x000fe400078ec0ff */
[----:B------:R-:W-:Y:S01]  /*0810*/  STS [R31+0x3000], RZ ;  /* 0x003000ff1f007388 */ /* 0x000fe20000000800 */
[----:B------:R-:W-:-:S03]  /*0820*/  LOP3.LUT R14, R14, 0xffffffe, RZ, 0xc0, !PT ;  /* 0x0ffffffe0e0e7812 */ /* 0x000fc600078ec0ff */
[----:B------:R-:W-:Y:S01]  /*0830*/  STS [R31+0x3400], RZ ;  /* 0x003400ff1f007388 */ /* 0x000fe20000000800 */
[----:B------:R-:W-:Y:S01]  /*0840*/  IADD3 R34, PT, PT, R14, R31, R34 ;  /* 0x0000001f0e227210 */ /* 0x000fe20007ffe022 */
[----:B---3--:R-:W-:Y:S02]  /*0850*/  IMAD.MOV.U32 R14, RZ, RZ, R48 ;  /* 0x000000ffff0e7224 */ /* 0x008fe400078e0030 */
[----:B------:R-:W-:Y:S04]  /*0860*/  STS [R31+0x3800], RZ ;  /* 0x003800ff1f007388 */ /* 0x000fe80000000800 */
        /* <DEDUP_REMOVED lines=18> */
[----:B------:R-:W1:Y:S02]  /*0990*/  LDS.U16 R39, [R40] ;  /* 0x0000000028277984 */ /* 0x000e640000000400 */
[----:B-1----:R-:W-:-:S05]  /*09a0*/  VIADD R15, R39, 0x1 ;  /* 0x00000001270f7836 */ /* 0x002fca0000000000 */
[----:B------:R1:W-:Y:S04]  /*09b0*/  STS.U16 [R40], R15 ;  /* 0x0000000f28007388 */ /* 0x0003e80000000400 */
[----:B------:R-:W2:Y:S01]  /*09c0*/  LDS.U16 R38, [R34] ;  /* 0x0000000022267984 */ /* 0x000ea20000000400 */
[----:B-1----:R-:W-:Y:S02]  /*09d0*/  MOV R15, R49 ;  /* 0x00000031000f7202 */ /* 0x002fe40000000f00 */
[----:B------:R-:W-:Y:S02]  /*09e0*/  LOP3.LUT R49, R4, 0xffffffe, RZ, 0xc0, !PT ;  /* 0x0ffffffe04317812 */ /* 0x000fe400078ec0ff */
[----:B------:R-:W-:-:S04]  /*09f0*/  SHF.R.U64 R18, R14, UR8, R15 ;  /* 0x000000080e127c19 */ /* 0x000fc8000800120f */
[----:B------:R-:W-:-:S05]  /*0a00*/  LOP3.LUT R18, R18, UR4, RZ, 0xc0, !PT ;  /* 0x0000000412127c12 */ /* 0x000fca000f8ec0ff */
[----:B------:R-:W-:Y:S01]  /*0a10*/  IMAD.SHL.U32 R19, R18, 0x400, RZ ;  /* 0x0000040012137824 */ /* 0x000fe200078e00ff */
[----:B------:R-:W-:-:S04]  /*0a20*/  SHF.R.U32.HI R18, RZ, 0x4, R18 ;  /* 0x00000004ff127819 */ /* 0x000fc80000011612 */
[----:B------:R-:W-:Y:S02]  /*0a30*/  LOP3.LUT R30, R19, 0x7c00, RZ, 0xc0, !PT ;  /* 0x00007c00131e7812 */ /* 0x000fe400078ec0ff */
[----:B------:R-:W-:-:S04]  /*0a40*/  LOP3.LUT R18, R18, 0xffffffe, RZ, 0xc0, !PT ;  /* 0x0ffffffe12127812 */ /* 0x000fc800078ec0ff */
[----:B------:R-:W-:Y:S02]  /*0a50*/  IADD3 R30, PT, PT, R18, R31, R30 ;  /* 0x0000001f121e7210 */ /* 0x000fe40007ffe01e */
[----:B----4-:R-:W-:-:S04]  /*0a60*/  SHF.R.U64 R18, R16, UR8, R17 ;  /* 0x0000000810127c19 */ /* 0x010fc80008001211 */
[----:B------:R-:W-:Y:S01]  /*0a70*/  LOP3.LUT R18, R18, UR4, RZ, 0xc0, !PT ;  /* 0x0000000412127c12 */ /* 0x000fe2000f8ec0ff */
[----:B--2---:R-:W-:-:S04]  /*0a80*/  VIADD R19, R38, 0x1 ;  /* 0x0000000126137836 */ /* 0x004fc80000000000 */
[----:B------:R-:W-:Y:S01]  /*0a90*/  IMAD.SHL.U32 R20, R18, 0x400, RZ ;  /* 0x0000040012147824 */ /* 0x000fe200078e00ff */
[----:B------:R-:W-:Y:S01]  /*0aa0*/  SHF.R.U32.HI R18, RZ, 0x4, R18 ;  /* 0x00000004ff127819 */ /* 0x000fe20000011612 */
[----:B------:R1:W-:Y:S03]  /*0ab0*/  STS.U16 [R34], R19 ;  /* 0x0000001322007388 */ /* 0x0003e60000000400 */
[----:B------:R-:W-:Y:S01]  /*0ac0*/  LOP3.LUT R20, R20, 0x7c00, RZ, 0xc0, !PT ;  /* 0x00007c0014147812 */ /* 0x000fe200078ec0ff */
[----:B------:R-:W2:Y:S01]  /*0ad0*/  LDS.U16 R37, [R30] ;  /* 0x000000001e257984 */ /* 0x000ea20000000400 */
[----:B------:R-:W-:-:S04]  /*0ae0*/  LOP3.LUT R18, R18, 0xffffffe, RZ, 0xc0, !PT ;  /* 0x0ffffffe12127812 */ /* 0x000fc800078ec0ff */
[----:B------:R-:W-:Y:S01]  /*0af0*/  IADD3 R32, PT, PT, R18, R31, R20 ;  /* 0x0000001f12207210 */ /* 0x000fe20007ffe014 */
[----:B------:R-:W-:Y:S02]  /*0b00*/  IMAD.MOV.U32 R18, RZ, RZ, R42 ;  /* 0x000000ffff127224 */ /* 0x000fe400078e002a */
[----:B-1----:R-:W-:-:S05]  /*0b10*/  IMAD.MOV.U32 R19, RZ, RZ, R43 ;  /* 0x000000ffff137224 */ /* 0x002fca00078e002b */
[----:B------:R-:W-:-:S04]  /*0b20*/  SHF.R.U64 R20, R18, UR8, R19 ;  /* 0x0000000812147c19 */ /* 0x000fc80008001213 */
[----:B------:R-:W-:-:S05]  /*0b30*/  LOP3.LUT R20, R20, UR4, RZ, 0xc0, !PT ;  /* 0x0000000414147c12 */ /* 0x000fca000f8ec0ff */
[----:B------:R-:W-:Y:S01]  /*0b40*/  IMAD.SHL.U32 R22, R20, 0x400, RZ ;  /* 0x0000040014167824 */ /* 0x000fe200078e00ff */
[----:B------:R-:W-:-:S04]  /*0b50*/  SHF.R.U32.HI R20, RZ, 0x4, R20 ;  /* 0x00000004ff147819 */ /* 0x000fc80000011614 */
[----:B------:R-:W-:Y:S02]  /*0b60*/  LOP3.LUT R22, R22, 0x7c00, RZ, 0xc0, !PT ;  /* 0x00007c0016167812 */ /* 0x000fe400078ec0ff */
[----:B------:R-:W-:-:S04]  /*0b70*/  LOP3.LUT R20, R20, 0xffffffe, RZ, 0xc0, !PT ;  /* 0x0ffffffe14147812 */ /* 0x000fc800078ec0ff */
[----:B------:R-:W-:Y:S01]  /*0b80*/  IADD3 R41, PT, PT, R20, R31, R22 ;  /* 0x0000001f14297210 */ /* 0x000fe20007ffe016 */
[----:B------:R-:W-:Y:S02]  /*0b90*/  IMAD.MOV.U32 R20, RZ, RZ, R10 ;  /* 0x000000ffff147224 */ /* 0x000fe400078e000a */
[----:B--2---:R-:W-:-:S05]  /*0ba0*/  VIADD R21, R37, 0x1 ;  /* 0x0000000125157836 */ /* 0x004fca0000000000 */
[----:B------:R1:W-:Y:S04]  /*0bb0*/  STS.U16 [R30], R21 ;  /* 0x000000151e007388 */ /* 0x0003e80000000400 */
[----:B------:R-:W2:Y:S01]  /*0bc0*/  LDS.U16 R36, [R32] ;  /* 0x0000000020247984 */ /* 0x000ea20000000400 */
[----:B-1----:R-:W-:-:S05]  /*0bd0*/  IMAD.MOV.U32 R21, RZ, RZ, R11 ;  /* 0x000000ffff157224 */ /* 0x002fca00078e000b */
[----:B------:R-:W-:-:S04]  /*0be0*/  SHF.R.U64 R10, R20, UR8, R21 ;  /* 0x00000008140a7c19 */ /* 0x000fc80008001215 */
[----:B------:R-:W-:-:S04]  /*0bf0*/  LOP3.LUT R10, R10, UR4, RZ, 0xc0, !PT ;  /* 0x000000040a0a7c12 */ /* 0x000fc8000f8ec0ff */
[----:B------:R-:W-:Y:S02]  /*0c00*/  SHF.L.U32 R11, R10, 0xa, RZ ;  /* 0x0000000a0a0b7819 */ /* 0x000fe400000006ff */
[----:B------:R-:W-:Y:S02]  /*0c10*/  SHF.R.U32.HI R10, RZ, 0x4, R10 ;  /* 0x00000004ff0a7819 */ /* 0x000fe4000001160a */
        /* <DEDUP_REMOVED lines=15> */
[----:B------:R-:W-:-:S05]  /*0d10*/  IMAD.MOV.U32 R24, RZ, RZ, R6 ;  /* 0x000000ffff187224 */ /* 0x000fca00078e0006 */
[----:B------:R-:W-:Y:S01]  /*0d20*/  SHF.R.U64 R6, R24, UR8, R25 ;  /* 0x0000000818067c19 */ /* 0x000fe20008001219 */
[----:B--2---:R-:W-:-:S03]  /*0d30*/  VIADD R10, R42, 0x1 ;  /* 0x000000012a0a7836 */ /* 0x004fc60000000000 */
[----:B------:R-:W-:Y:S01]  /*0d40*/  LOP3.LUT R6, R6, UR4, RZ, 0xc0, !PT ;  /* 0x0000000406067c12 */ /* 0x000fe2000f8ec0ff */
[----:B------:R-:W-:Y:S02]  /*0d50*/  UMOV UR4, 0x400 ;  /* 0x0000040000047882 */ /* 0x000fe40000000000 */
[----:B0-----:R-:W-:Y:S01]  /*0d60*/  ULEA UR4, UR6, UR4, 0x18 ;  /* 0x0000000406047291 */ /* 0x001fe2000f8ec0ff */
[----:B------:R0:W-:Y:S01]  /*0d70*/  STS.U16 [R41], R10 ;  /* 0x0000000a29007388 */ /* 0x0001e20000000400 */
[----:B------:R-:W-:Y:S01]  /*0d80*/  IMAD.SHL.U32 R7, R6, 0x400, RZ ;  /* 0x0000040006077824 */ /* 0x000fe200078e00ff */
[----:B------:R-:W-:Y:S02]  /*0d90*/  SHF.R.U32.HI R6, RZ, 0x4, R6 ;  /* 0x00000004ff067819 */ /* 0x000fe40000011606 */
[----:B------:R-:W1:Y:S02]  /*0da0*/  LDS.U16 R44, [R43] ;  /* 0x000000002b2c7984 */ /* 0x000e640000000400 */
[----:B------:R-:W-:-:S02]  /*0db0*/  LOP3.LUT R47, R6, 0xffffffe, RZ, 0xc0, !PT ;  /* 0x0ffffffe062f7812 */ /* 0x000fc400078ec0ff */
[----:B0-----:R-:W-:-:S04]  /*0dc0*/  LOP3.LUT R10, R7, 0x7c00, RZ, 0xc0, !PT ;  /* 0x00007c00070a7812 */ /* 0x001fc800078ec0ff */
[----:B------:R-:W-:Y:S01]  /*0dd0*/  IADD3 R47, PT, PT, R47, R31, R10 ;  /* 0x0000001f2f2f7210 */ /* 0x000fe20007ffe00a */
[----:B-1----:R-:W-:-:S05]  /*0de0*/  VIADD R8, R44, 0x1 ;  /* 0x000000012c087836 */ /* 0x002fca0000000000 */
[----:B------:R0:W-:Y:S04]  /*0df0*/  STS.U16 [R43], R8 ;  /* 0x000000082b007388 */ /* 0x0001e80000000400 */
[----:B------:R-:W1:Y:S01]  /*0e00*/  LDS.U16 R46, [R45] ;  /* 0x000000002d2e7984 */ /* 0x000e620000000400 */
[----:B0-----:R-:W-:-:S04]  /*0e10*/  LOP3.LUT R8, R5, 0x7c00, RZ, 0xc0, !PT ;  /* 0x00007c0005087812 */ /* 0x001fc800078ec0ff */
[----:B------:R-:W-:Y:S01]  /*0e20*/  IADD3 R49, PT, PT, R49, R31, R8 ;  /* 0x0000001f31317210 */ /* 0x000fe20007ffe008 */
[----:B-1----:R-:W-:-:S05]  /*0e30*/  VIADD R6, R46, 0x1 ;  /* 0x000000012e067836 */ /* 0x002fca0000000000 */
[----:B------:R-:W-:Y:S04]  /*0e40*/  STS.U16 [R45], R6 ;  /* 0x000000062d007388 */ /* 0x000fe80000000400 */
[----:B------:R-:W0:Y:S02]  /*0e50*/  LDS.U16 R48, [R47] ;  /* 0x000000002f307984 */ /* 0x000e240000000400 */
[----:B0-----:R-:W-:-:S05]  /*0e60*/  VIADD R4, R48, 0x1 ;  /* 0x0000000130047836 */ /* 0x001fca0000000000 */
[----:B------:R-:W-:Y:S04]  /*0e70*/  STS.U16 [R47], R4 ;  /* 0x000000042f007388 */ /* 0x000fe80000000400 */
[----:B------:R-:W0:Y:S02]  /*0e80*/  LDS.U16 R50, [R49] ;  /* 0x0000000031327984 */ /* 0x000e240000000400 */
[----:B0-----:R-:W-:-:S05]  /*0e90*/  VIADD R6, R50, 0x1 ;  /* 0x0000000132067836 */ /* 0x001fca0000000000 */
[----:B------:R-:W-:Y:S01]  /*0ea0*/  STS.U16 [R49], R6 ;  /* 0x0000000631007388 */ /* 0x000fe20000000400 */
[----:B------:R-:W-:Y:S06]  /*0eb0*/  BAR.SYNC.DEFER_BLOCKING 0x0 ;  /* 0x0000000000007b1d */ /* 0x000fec0000010000 */
[----:B------:R-:W-:Y:S04]  /*0ec0*/  LDS R76, [R33] ;  /* 0x00000000214c7984 */ /* 0x000fe80000000800 */
[----:B------:R-:W0:Y:S04]  /*0ed0*/  LDS R77, [R33+0x4] ;  /* 0x00000400214d7984 */ /* 0x000e280000000800 */
        /* <DEDUP_REMOVED lines=8> */
[----:B------:R-:W5:Y:S01]  /*0f60*/  LDS R72, [R33+0x28] ;  /* 0x0000280021487984 */ /* 0x000f620000000800 */
[----:B0-----:R-:W-:-:S03]  /*0f70*/  IMAD.IADD R77, R76, 0x1, R77 ;  /* 0x000000014c4d7824 */ /* 0x001fc600078e024d */
[----:B------:R-:W0:Y:S01]  /*0f80*/  LDS R71, [R33+0x2c] ;  /* 0x00002c0021477984 */ /* 0x000e220000000800 */
[----:B-1----:R-:W-:-:S03]  /*0f90*/  IMAD.IADD R78, R78, 0x1, R77 ;  /* 0x000000014e4e7824 */ /* 0x002fc600078e024d */
[----:B------:R-:W1:Y:S01]  /*0fa0*/  LDS R70, [R33+0x30] ;  /* 0x0000300021467984 */ /* 0x000e620000000800 */
[----:B--2---:R-:W-:-:S03]  /*0fb0*/  IMAD.IADD R79, R79, 0x1, R78 ;  /* 0x000000014f4f7824 */ /* 0x004fc600078e024e */
[----:B------:R-:W2:Y:S01]  /*0fc0*/  LDS R69, [R33+0x34] ;  /* 0x0000340021457984 */ /* 0x000ea20000000800 */
[----:B---3--:R-:W-:-:S03]  /*0fd0*/  IMAD.IADD R80, R80, 0x1, R79 ;  /* 0x0000000150507824 */ /* 0x008fc600078e024f */
[----:B------:R-:W3:Y:S01]  /*0fe0*/  LDS R68, [R33+0x38] ;  /* 0x0000380021447984 */ /* 0x000ee20000000800 */
[----:B----4-:R-:W-:-:S03]  /*0ff0*/  IMAD.IADD R81, R81, 0x1, R80 ;  /* 0x0000000151517824 */ /* 0x010fc600078e0250 */
[----:B------:R-:W4:Y:S01]  /*1000*/  LDS R67, [R33+0x3c] ;  /* 0x00003c0021437984 */ /* 0x000f220000000800 */
[----:B-----5:R-:W-:-:S03]  /*1010*/  IMAD.IADD R84, R84, 0x1, R81 ;  /* 0x0000000154547824 */ /* 0x020fc600078e0251 */
[----:B------:R-:W5:Y:S02]  /*1020*/  LDS R66, [R33+0x40] ;  /* 0x0000400021427984 */ /* 0x000f640000000800 */
[----:B------:R-:W-:Y:S02]  /*1030*/  IADD3 R75, PT, PT, R75, R84, RZ ;  /* 0x000000544b4b7210 */ /* 0x000fe40007ffe0ff */
[----:B------:R-:W5:Y:S03]  /*1040*/  LDS R65, [R33+0x44] ;  /* 0x0000440021417984 */ /* 0x000f660000000800 */
[----:B------:R-:W-:Y:S01]  /*1050*/  IMAD.IADD R74, R74, 0x1, R75 ;  /* 0x000000014a4a7824 */ /* 0x000fe200078e024b */
[----:B------:R-:W5:Y:S03]  /*1060*/  LDS R64, [R33+0x48] ;  /* 0x0000480021407984 */ /* 0x000f660000000800 */
[----:B------:R-:W-:Y:S01]  /*1070*/  IMAD.IADD R73, R73, 0x1, R74 ;  /* 0x0000000149497824 */ /* 0x000fe200078e024a */
[----:B------:R-:W5:Y:S03]  /*1080*/  LDS R63, [R33+0x4c] ;  /* 0x00004c00213f7984 */ /* 0x000f660000000800 */
[----:B------:R-:W-:Y:S01]  /*1090*/  IMAD.IADD R72, R72, 0x1, R73 ;  /* 0x0000000148487824 */ /* 0x000fe200078e0249 */
[----:B------:R-:W5:Y:S03]  /*10a0*/  LDS R62, [R33+0x50] ;  /* 0x00005000213e7984 */ /* 0x000f660000000800 */
[----:B0-----:R-:W-:Y:S01]  /*10b0*/  IMAD.IADD R71, R71, 0x1, R72 ;  /* 0x0000000147477824 */ /* 0x001fe200078e0248 */
[----:B------:R-:W0:Y:S03]  /*10c0*/  LDS R61, [R33+0x54] ;  /* 0x00005400213d7984 */ /* 0x000e260000000800 */
[----:B-1----:R-:W-:Y:S01]  /*10d0*/  IMAD.IADD R70, R70, 0x1, R71 ;  /* 0x0000000146467824 */ /* 0x002fe200078e0247 */
[----:B------:R-:W1:Y:S03]  /*10e0*/  LDS R60, [R33+0x58] ;  /* 0x00005800213c7984 */ /* 0x000e660000000800 */
[----:B--2---:R-:W-:Y:S01]  /*10f0*/  IMAD.IADD R69, R69, 0x1, R70 ;  /* 0x0000000145457824 */ /* 0x004fe200078e0246 */
[----:B------:R-:W2:Y:S03]  /*1100*/  LDS R59, [R33+0x5c] ;  /* 0x00005c00213b7984 */ /* 0x000ea60000000800 */
[----:B---3--:R-:W-:Y:S01]  /*1110*/  IMAD.IADD R68, R68, 0x1, R69 ;  /* 0x0000000144447824 */ /* 0x008fe200078e0245 */
[----:B------:R-:W3:Y:S03]  /*1120*/  LDS R58, [R33+0x60] ;  /* 0x00006000213a7984 */ /* 0x000ee60000000800 */
[----:B----4-:R-:W-:Y:S01]  /*1130*/  IMAD.IADD R67, R67, 0x1, R68 ;  /* 0x0000000143437824 */ /* 0x010fe200078e0244 */
[----:B------:R-:W4:Y:S03]  /*1140*/  LDS R57, [R33+0x64] ;  /* 0x0000640021397984 */ /* 0x000f260000000800 */
[----:B-----5:R-:W-:Y:S01]  /*1150*/  IMAD.IADD R66, R66, 0x1, R67 ;  /* 0x0000000142427824 */ /* 0x020fe200078e0243 */
[----:B------:R-:W5:Y:S04]  /*1160*/  LDS R56, [R33+0x68] ;  /* 0x0000680021387984 */ /* 0x000f680000000800 */
[----:B------:R-:W-:Y:S01]  /*1170*/  IADD3 R65, PT, PT, R65, R66, RZ ;  /* 0x0000004241417210 */ /* 0x000fe20007ffe0ff */
[----:B------:R-:W5:Y:S04]  /*1180*/  LDS R55, [R33+0x6c] ;  /* 0x00006c0021377984 */ /* 0x000f680000000800 */
        /* <DEDUP_REMOVED lines=10> */
[----:B--2---:R-:W-:-:S04]  /*1230*/  IMAD.IADD R59, R59, 0x1, R60 ;  /* 0x000000013b3b7824 */ /* 0x004fc800078e023c */
[----:B---3--:R-:W-:-:S04]  /*1240*/  IMAD.IADD R58, R58, 0x1, R59 ;  /* 0x000000013a3a7824 */ /* 0x008fc800078e023b */
[----:B----4-:R-:W-:-:S04]  /*1250*/  IMAD.IADD R57, R57, 0x1, R58 ;  /* 0x0000000139397824 */ /* 0x010fc800078e023a */
[----:B-----5:R-:W-:-:S05]  /*1260*/  IMAD.IADD R56, R56, 0x1, R57 ;  /* 0x0000000138387824 */ /* 0x020fca00078e0239 */
[----:B------:R-:W-:-:S05]  /*1270*/  IADD3 R55, PT, PT, R55, R56, RZ ;  /* 0x0000003837377210 */ /* 0x000fca0007ffe0ff */
[----:B------:R-:W-:-:S04]  /*1280*/  IMAD.IADD R54, R54, 0x1, R55 ;  /* 0x0000000136367824 */ /* 0x000fc800078e0237 */
[----:B------:R-:W-:-:S04]  /*1290*/  IMAD.IADD R53, R53, 0x1, R54 ;  /* 0x0000000135357824 */ /* 0x000fc800078e0236 */
[----:B------:R-:W-:-:S04]  /*12a0*/  IMAD.IADD R52, R52, 0x1, R53 ;  /* 0x0000000134347824 */ /* 0x000fc800078e0235 */
[----:B0-----:R-:W-:-:S04]  /*12b0*/  IMAD.IADD R51, R51, 0x1, R52 ;  /* 0x0000000133337824 */ /* 0x001fc800078e0234 */
[----:B-1----:R-:W-:-:S05]  /*12c0*/  IMAD.IADD R85, R4, 0x1, R51 ;  /* 0x0000000104557824 */ /* 0x002fca00078e0233 */
        /* <DEDUP_REMOVED lines=9> */
[----:B0-----:R-:W-:Y:S02]  /*1360*/  @P0 IADD3 R86, PT, PT, R87, R86, RZ ;  /* 0x0000005657560210 */ /* 0x001fe40007ffe0ff */
[----:B------:R-:W-:-:S03]  /*1370*/  ISETP.NE.AND P0, PT, R83, 0x1, PT ;  /* 0x000000015300780c */ /* 0x000fc60003f05270 */
[----:B------:R-:W-:Y:S01]  /*1380*/  @!P1 STS [R28+0x8400], R86 ;  /* 0x008400561c009388 */ /* 0x000fe20000000800 */
[----:B------:R-:W-:Y:S01]  /*1390*/  BAR.SYNC.DEFER_BLOCKING 0x0 ;  /* 0x0000000000007b1d */ /* 0x000fe20000010000 */
[----:B------:R-:W-:Y:S01]  /*13a0*/  ISETP.NE.AND P1, PT, R83, 0x4, PT ;  /* 0x000000045300780c */ /* 0x000fe20003f25270 */
[----:B------:R-:W-:-:S04]  /*13b0*/  IMAD.IADD R85, R86, 0x1, -R85 ;  /* 0x0000000156557824 */ /* 0x000fc800078e0a55 */
[----:B------:R-:W0:Y:S04]  /*13c0*/  LDS.128 R4, [UR4+0x8400] ;  /* 0x00840004ff047984 */ /* 0x000e280008000c00 */
[----:B------:R-:W1:Y:S01]  /*13d0*/  LDS.128 R8, [UR4+0x8410] ;  /* 0x00841004ff087984 */ /* 0x000e620008000c00 */
[C---:B0-----:R-:W-:Y:S01]  /*13e0*/  SEL R29, R4.reuse, R29, !P0 ;  /* 0x0000001d041d7207 */ /* 0x041fe20004000000 */
[----:B------:R-:W-:Y:S01]  /*13f0*/  IMAD.IADD R5, R4, 0x1, R5 ;  /* 0x0000000104057824 */ /* 0x000fe200078e0205 */
[----:B------:R-:W-:-:S03]  /*1400*/  ISETP.NE.AND P0, PT, R83, 0x2, PT ;  /* 0x000000025300780c */ /* 0x000fc60003f05270 */
[----:B------:R-:W-:Y:S01]  /*1410*/  IMAD.IADD R6, R6, 0x1, R5 ;  /* 0x0000000106067824 */ /* 0x000fe200078e0205 */
[----:B------:R-:W-:Y:S02]  /*1420*/  SEL R29, R5, R29, !P0 ;  /* 0x0000001d051d7207 */ /* 0x000fe40004000000 */
[----:B------:R-:W-:Y:S01]  /*1430*/  ISETP.NE.AND P0, PT, R83, 0x3, PT ;  /* 0x000000035300780c */ /* 0x000fe20003f05270 */
[----:B------:R-:W-:-:S03]  /*1440*/  IMAD.IADD R7, R7, 0x1, R6 ;  /* 0x0000000107077824 */ /* 0x000fc600078e0206 */
[----:B------:R-:W-:Y:S01]  /*1450*/  SEL R29, R6, R29, !P0 ;  /* 0x0000001d061d7207 */ /* 0x000fe20004000000 */
[----:B-1----:R-:W-:Y:S01]  /*1460*/  IMAD.IADD R8, R7, 0x1, R8 ;  /* 0x0000000107087824 */ /* 0x002fe200078e0208 */
[----:B------:R-:W-:Y:S02]  /*1470*/  ISETP.NE.AND P0, PT, R83, 0x5, PT ;  /* 0x000000055300780c */ /* 0x000fe40003f05270 */
[----:B------:R-:W-:Y:S01]  /*1480*/  SEL R29, R7, R29, !P1 ;  /* 0x0000001d071d7207 */ /* 0x000fe20004800000 */
[----:B------:R-:W-:Y:S01]  /*1490*/  IMAD.IADD R9, R9, 0x1, R8 ;  /* 0x0000000109097824 */ /* 0x000fe200078e0208 */
[----:B------:R-:W-:Y:S02]  /*14a0*/  ISETP.NE.AND P1, PT, R82, RZ, PT ;  /* 0x000000ff5200720c */ /* 0x000fe40003f25270 */
[----:B------:R-:W-:Y:S01]  /*14b0*/  SEL R29, R8, R29, !P0 ;  /* 0x0000001d081d7207 */ /* 0x000fe20004000000 */
[----:B------:R-:W-:Y:S01]  /*14c0*/  IMAD.IADD R10, R10, 0x1, R9 ;  /* 0x000000010a0a7824 */ /* 0x000fe200078e0209 */
[----:B------:R-:W-:-:S02]  /*14d0*/  ISETP.GT.U32.AND P0, PT, R0, 0x1f, PT ;  /* 0x0000001f0000780c */ /* 0x000fc40003f04070 */
[----:B------:R-:W-:Y:S01]  /*14e0*/  SEL R29, R9, R29, !P2 ;  /* 0x0000001d091d7207 */ /* 0x000fe20005000000 */
[----:B------:R-:W-:Y:S01]  /*14f0*/  IMAD.IADD R11, R11, 0x1, R10 ;  /* 0x000000010b0b7824 */ /* 0x000fe200078e020a */
[----:B------:R-:W-:Y:S02]  /*1500*/  ISETP.GT.U32.OR P2, PT, R0, 0x1f, P1 ;  /* 0x0000001f0000780c */ /* 0x000fe40000f44470 */
[----:B------:R-:W-:Y:S02]  /*1510*/  SEL R4, R85, RZ, P1 ;  /* 0x000000ff55047207 */ /* 0x000fe40000800000 */
[----:B------:R-:W-:-:S05]  /*1520*/  SEL R29, R10, R29, !P3 ;  /* 0x0000001d0a1d7207 */ /* 0x000fca0005800000 */
[----:B------:R-:W-:Y:S01]  /*1530*/  @P0 IMAD.IADD R85, R29, 0x1, R4 ;  /* 0x000000011d550824 */ /* 0x000fe200078e0204 */
[----:B------:R-:W-:-:S03]  /*1540*/  ISETP.NE.AND P0, PT, R0, RZ, PT ;  /* 0x000000ff0000720c */ /* 0x000fc60003f05270 */
[----:B------:R-:W-:-:S05]  /*1550*/  @!P2 SHF.L.U32 R85, R11, 0x10, RZ ;  /* 0x000000100b55a819 */ /* 0x000fca00000006ff */
[----:B------:R-:W-:Y:S01]  /*1560*/  @!P2 STS [UR4+0x8428], R85 ;  /* 0x00842855ff00a988 */ /* 0x000fe20008000804 */
[----:B------:R-:W-:Y:S06]  /*1570*/  BAR.SYNC.DEFER_BLOCKING 0x0 ;  /* 0x0000000000007b1d */ /* 0x000fec0000010000 */
[----:B------:R-:W0:Y:S02]  /*1580*/  LDS R4, [UR4+0x8428] ;  /* 0x00842804ff047984 */ /* 0x000e240008000800 */
[----:B0-----:R-:W-:-:S05]  /*1590*/  SEL R4, R4, RZ, P0 ;  /* 0x000000ff04047207 */ /* 0x001fca0000000000 */
[----:B------:R-:W-:-:S04]  /*15a0*/  IMAD.IADD R4, R4, 0x1, R85 ;  /* 0x0000000104047824 */ /* 0x000fc800078e0255 */
[--C-:B------:R-:W-:Y:S01]  /*15b0*/  IMAD.IADD R76, R76, 0x1, R4.reuse ;  /* 0x000000014c4c7824 */ /* 0x100fe200078e0204 */
[-C--:B------:R-:W-:Y:S01]  /*15c0*/  IADD3 R74, PT, PT, R74, R4.reuse, RZ ;  /* 0x000000044a4a7210 */ /* 0x080fe20007ffe0ff */
[--C-:B------:R-:W-:Y:S01]  /*15d0*/  IMAD.IADD R6, R77, 0x1, R4.reuse ;  /* 0x000000014d067824 */ /* 0x100fe200078e0204 */
[-C--:B------:R-:W-:Y:S01]  /*15e0*/  IADD3 R64, PT, PT, R64, R4.reuse, RZ ;  /* 0x0000000440407210 */ /* 0x080fe20007ffe0ff */
[--C-:B------:R-:W-:Y:S01]  /*15f0*/  IMAD.IADD R78, R78, 0x1, R4.reuse ;  /* 0x000000014e4e7824 */ /* 0x100fe200078e0204 */
[----:B------:R-:W-:Y:S01]  /*1600*/  IADD3 R54, PT, PT, R54, R4, RZ ;  /* 0x0000000436367210 */ /* 0x000fe20007ffe0ff */
[--C-:B------:R-:W-:Y:S01]  /*1610*/  IMAD.IADD R8, R79, 0x1, R4.reuse ;  /* 0x000000014f087824 */ /* 0x100fe200078e0204 */
[----:B------:R-:W-:Y:S01]  /*1620*/  STS [R33], R4 ;  /* 0x0000000421007388 */ /* 0x000fe20000000800 */
[--C-:B------:R-:W-:Y:S02]  /*1630*/  IMAD.IADD R80, R80, 0x1, R4.reuse ;  /* 0x0000000150507824 */ /* 0x100fe400078e0204 */
[--C-:B------:R-:W-:Y:S01]  /*1640*/  IMAD.IADD R10, R81, 0x1, R4.reuse ;  /* 0x00000001510a7824 */ /* 0x100fe200078e0204 */
[----:B------:R-:W-:Y:S01]  /*1650*/  STS [R33+0x4], R76 ;  /* 0x0000044c21007388 */ /* 0x000fe20000000800 */
[----:B------:R-:W-:-:S02]  /*1660*/  IMAD.IADD R84, R84, 0x1, R4 ;  /* 0x0000000154547824 */ /* 0x000fc400078e0204 */
[--C-:B------:R-:W-:Y:S01]  /*1670*/  IMAD.IADD R86, R75, 0x1, R4.reuse ;  /* 0x000000014b567824 */ /* 0x100fe200078e0204 */
[----:B------:R-:W-:Y:S01]  /*1680*/  STS [R33+0x8], R6 ;  /* 0x0000080621007388 */ /* 0x000fe20000000800 */
[--C-:B------:R-:W-:Y:S02]  /*1690*/  IMAD.IADD R88, R73, 0x1, R4.reuse ;  /* 0x0000000149587824 */ /* 0x100fe400078e0204 */
[--C-:B------:R-:W-:Y:S01]  /*16a0*/  IMAD.IADD R72, R72, 0x1, R4.reuse ;  /* 0x0000000148487824 */ /* 0x100fe200078e0204 */
[----:B------:R-:W-:Y:S01]  /*16b0*/  STS [R33+0xc], R78 ;  /* 0x00000c4e21007388 */ /* 0x000fe20000000800 */
        /* <DEDUP_REMOVED lines=27> */
[----:B------:R-:W-:-:S03]  /*1870*/  IMAD.IADD R51, R51, 0x1, R4 ;  /* 0x0000000133337824 */ /* 0x000fc600078e0204 */
[----:B------:R-:W-:Y:S04]  /*1880*/  STS [R33+0x34], R70 ;  /* 0x0000344621007388 */ /* 0x000fe80000000800 */
        /* <DEDUP_REMOVED lines=18> */
[----:B------:R-:W-:Y:S01]  /*19b0*/  STS [R33+0x80], R51 ;  /* 0x0000803321007388 */ /* 0x000fe20000000800 */
[----:B------:R-:W-:Y:S06]  /*19c0*/  BAR.SYNC.DEFER_BLOCKING 0x0 ;  /* 0x0000000000007b1d */ /* 0x000fec0000010000 */
[----:B------:R-:W0:Y:S04]  /*19d0*/  LDS.U16 R30, [R30] ;  /* 0x000000001e1e7984 */ /* 0x000e280000000400 */
[----:B------:R-:W1:Y:S04]  /*19e0*/  LDS.U16 R40, [R40] ;  /* 0x0000000028287984 */ /* 0x000e680000000400 */
[----:B------:R-:W2:Y:S04]  /*19f0*/  LDS.U16 R5, [R34] ;  /* 0x0000000022057984 */ /* 0x000ea80000000400 */
[----:B------:R-:W3:Y:S04]  /*1a00*/  LDS.U16 R7, [R32] ;  /* 0x0000000020077984 */ /* 0x000ee80000000400 */
[----:B------:R-:W4:Y:S04]  /*1a10*/  LDS.U16 R41, [R41] ;  /* 0x0000000029297984 */ /* 0x000f280000000400 */
[----:B------:R-:W5:Y:S04]  /*1a20*/  LDS.U16 R43, [R43] ;  /* 0x000000002b2b7984 */ /* 0x000f680000000400 */
[----:B------:R-:W5:Y:S04]  /*1a30*/  LDS.U16 R45, [R45] ;  /* 0x000000002d2d7984 */ /* 0x000f680000000400 */
[----:B------:R-:W5:Y:S04]  /*1a40*/  LDS.U16 R47, [R47] ;  /* 0x000000002f2f7984 */ /* 0x000f680000000400 */
[----:B------:R-:W5:Y:S01]  /*1a50*/  LDS.U16 R49, [R49] ;  /* 0x0000000031317984 */ /* 0x000f620000000400 */
[----:B0-----:R-:W-:-:S02]  /*1a60*/  IMAD.IADD R9, R37, 0x1, R30 ;  /* 0x0000000125097824 */ /* 0x001fc400078e021e */
[----:B-1----:R-:W-:Y:S02]  /*1a70*/  IMAD.IADD R39, R39, 0x1, R40 ;  /* 0x0000000127277824 */ /* 0x002fe400078e0228 */
[----:B--2---:R-:W-:Y:S02]  /*1a80*/  IMAD.IADD R38, R38, 0x1, R5 ;  /* 0x0000000126267824 */ /* 0x004fe400078e0205 */
[----:B---3--:R-:W-:Y:S02]  /*1a90*/  IMAD.IADD R11, R36, 0x1, R7 ;  /* 0x00000001240b7824 */ /* 0x008fe400078e0207 */
[----:B----4-:R-:W-:Y:S02]  /*1aa0*/  IMAD.IADD R37, R42, 0x1, R41 ;  /* 0x000000012a257824 */ /* 0x010fe400078e0229 */
[----:B-----5:R-:W-:Y:S01]  /*1ab0*/  IMAD.IADD R43, R44, 0x1, R43 ;  /* 0x000000012c2b7824 */ /* 0x020fe200078e022b */
[----:B------:R-:W-:Y:S01]  /*1ac0*/  IADD3 R45, PT, PT, R46, R45, RZ ;  /* 0x0000002d2e2d7210 */ /* 0x000fe20007ffe0ff */
[----:B------:R-:W-:-:S02]  /*1ad0*/  IMAD.IADD R47, R48, 0x1, R47 ;  /* 0x00000001302f7824 */ /* 0x000fc400078e022f */
[----:B------:R-:W-:Y:S01]  /*1ae0*/  IMAD.IADD R49, R50, 0x1, R49 ;  /* 0x0000000132317824 */ /* 0x000fe200078e0231 */
[----:B------:R-:W-:Y:S06]  /*1af0*/  BAR.SYNC.DEFER_BLOCKING 0x0 ;  /* 0x0000000000007b1d */ /* 0x000fec0000010000 */
[----:B------:R-:W-:Y:S05]  /*1b00*/  BRA.U UP0, `(.L_x_345) ;  /* 0x0000000100807547 */ /* 0x000fea000b800000 */
[----:B------:R-:W-:Y:S01]  /*1b10*/  LEA R5, R39, UR4, 0x3 ;  /* 0x0000000427057c11 */ /* 0x000fe2000f8e18ff */
[----:B------:R-:W-:Y:S01]  /*1b20*/  UIADD3 UR7, UPT, UPT, UR7, 0x6, URZ ;  /* 0x0000000607077890 */ /* 0x000fe2000fffe0ff */
[----:B------:R-:W-:Y:S01]  /*1b30*/  LEA R7, R38, UR4, 0x3 ;  /* 0x0000000426077c11 */ /* 0x000fe2000f8e18ff */
[----:B------:R-:W-:Y:S01]  /*1b40*/  UIADD3 UR5, UPT, UPT, UR5, -0x6, URZ ;  /* 0xfffffffa05057890 */ /* 0x000fe2000fffe0ff */
[----:B------:R-:W-:Y:S01]  /*1b50*/  LEA R9, R9, UR4, 0x3 ;  /* 0x0000000409097c11 */ /* 0x000fe2000f8e18ff */
[----:B------:R0:W-:Y:S01]  /*1b60*/  STS.64 [R5], R2 ;  /* 0x0000000205007388 */ /* 0x0001e20000000a00 */
[----:B------:R-:W-:Y:S02]  /*1b70*/  LEA R11, R11, UR4, 0x3 ;  /* 0x000000040b0b7c11 */ /* 0x000fe4000f8e18ff */
[----:B------:R-:W-:Y:S01]  /*1b80*/  LEA R37, R37, UR4, 0x3 ;  /* 0x0000000425257c11 */ /* 0x000fe2000f8e18ff */
[----:B------:R0:W-:Y:S01]  /*1b90*/  STS.64 [R7], R12 ;  /* 0x0000000c07007388 */ /* 0x0001e20000000a00 */
[----:B------:R-:W-:-:S02]  /*1ba0*/  LEA R39, R43, UR4, 0x3 ;  /* 0x000000042b277c11 */ /* 0x000fc4000f8e18ff */
[----:B------:R-:W-:Y:S01]  /*1bb0*/  LEA R41, R45, UR4, 0x3 ;  /* 0x000000042d297c11 */ /* 0x000fe2000f8e18ff */
[----:B------:R0:W-:Y:S01]  /*1bc0*/  STS.64 [R9], R14 ;  /* 0x0000000e09007388 */ /* 0x0001e20000000a00 */
[----:B------:R-:W-:Y:S02]  /*1bd0*/  LEA R45, R47, UR4, 0x3 ;  /* 0x000000042f2d7c11 */ /* 0x000fe4000f8e18ff */
[----:B------:R-:W-:Y:S01]  /*1be0*/  LEA R47, R49, UR4, 0x3 ;  /* 0x00000004312f7c11 */ /* 0x000fe2000f8e18ff */
[----:B------:R0:W-:Y:S04]  /*1bf0*/  STS.64 [R11], R16 ;  /* 0x000000100b007388 */ /* 0x0001e80000000a00 */
[----:B------:R0:W-:Y:S04]  /*1c00*/  STS.64 [R37], R18 ;  /* 0x0000001225007388 */ /* 0x0001e80000000a00 */
[----:B------:R0:W-:Y:S04]  /*1c10*/  STS.64 [R39], R20 ;  /* 0x0000001427007388 */ /* 0x0001e80000000a00 */
[----:B------:R0:W-:Y:S04]  /*1c20*/  STS.64 [R41], R22 ;  /* 0x0000001629007388 */ /* 0x0001e80000000a00 */
[----:B------:R0:W-:Y:S04]  /*1c30*/  STS.64 [R45], R24 ;  /* 0x000000182d007388 */ /* 0x0001e80000000a00 */
[----:B------:R0:W-:Y:S01]  /*1c40*/  STS.64 [R47], R26 ;  /* 0x0000001a2f007388 */ /* 0x0001e20000000a00 */
[----:B------:R-:W-:Y:S06]  /*1c50*/  BAR.SYNC.DEFER_BLOCKING 0x0 ;  /* 0x0000000000007b1d */ /* 0x000fec0000010000 */
[----:B------:R0:W1:Y:S04]  /*1c60*/  LDS.64 R12, [R35] ;  /* 0x00000000230c7984 */ /* 0x0000680000000a00 */
[----:B------:R0:W2:Y:S04]  /*1c70*/  LDS.64 R14, [R35+0x8] ;  /* 0x00000800230e7984 */ /* 0x0000a80000000a00 */
[----:B------:R0:W3:Y:S04]  /*1c80*/  LDS.64 R48, [R35+0x10] ;  /* 0x0000100023307984 */ /* 0x0000e80000000a00 */
[----:B------:R0:W4:Y:S04]  /*1c90*/  LDS.64 R16, [R35+0x18] ;  /* 0x0000180023107984 */ /* 0x0001280000000a00 */
[----:B------:R0:W0:Y:S04]  /*1ca0*/  LDS.64 R42, [R35+0x20] ;  /* 0x00002000232a7984 */ /* 0x0000280000000a00 */
[----:B------:R0:W0:Y:S04]  /*1cb0*/  LDS.64 R10, [R35+0x28] ;  /* 0x00002800230a7984 */ /* 0x0000280000000a00 */
[----:B------:R0:W0:Y:S04]  /*1cc0*/  LDS.64 R8, [R35+0x30] ;  /* 0x0000300023087984 */ /* 0x0000280000000a00 */
[----:B------:R0:W0:Y:S04]  /*1cd0*/  LDS.64 R6, [R35+0x38] ;  /* 0x0000380023067984 */ /* 0x0000280000000a00 */
[----:B------:R0:W0:Y:S01]  /*1ce0*/  LDS.64 R4, [R35+0x40] ;  /* 0x0000400023047984 */ /* 0x0000220000000a00 */
[----:B------:R-:W-:Y:S06]  /*1cf0*/  BAR.SYNC.DEFER_BLOCKING 0x0 ;  /* 0x0000000000007b1d */ /* 0x000fec0000010000 */
[----:B------:R-:W-:Y:S05]  /*1d00*/  BRA `(.L_x_346) ;  /* 0xffffffe800087947 */ /* 0x000fea000383ffff */
.L_x_345:
[----:B------:R-:W-:Y:S01]  /*1d10*/  LEA R39, R39, UR4, 0x3 ;  /* 0x0000000427277c11 */ /* 0x000fe2000f8e18ff */
[----:B------:R-:W0:Y:S01]  /*1d20*/  LDCU.64 UR6, c[0x0][0x3a0] ;  /* 0x00007400ff0677ac */ /* 0x000e220008000a00 */
[----:B------:R-:W-:Y:S01]  /*1d30*/  LEA R5, R38, UR4, 0x3 ;  /* 0x0000000426057c11 */ /* 0x000fe2000f8e18ff */
[----:B------:R-:W-:Y:S01]  /*1d40*/  IMAD R35, R0, -0x40, R35 ;  /* 0xffffffc000237824 */ /* 0x000fe200078e0223 */
[----:B------:R-:W-:Y:S01]  /*1d50*/  LEA R9, R9, UR4, 0x3 ;  /* 0x0000000409097c11 */ /* 0x000fe2000f8e18ff */
[----:B------:R-:W-:Y:S01]  /*1d60*/  STS.64 [R39], R2 ;  /* 0x0000000227007388 */ /* 0x000fe20000000a00 */
[----:B------:R-:W-:Y:S02]  /*1d70*/  LEA R11, R11, UR4, 0x3 ;  /* 0x000000040b0b7c11 */ /* 0x000fe4000f8e18ff */
[----:B------:R-:W-:Y:S01]  /*1d80*/  LEA R37, R37, UR4, 0x3 ;  /* 0x0000000425257c11 */ /* 0x000fe2000f8e18ff */
[----:B------:R-:W-:Y:S01]  /*1d90*/  STS.64 [R5], R12 ;  /* 0x0000000c05007388 */ /* 0x000fe20000000a00 */
[----:B------:R-:W-:-:S02]  /*1da0*/  LEA R43, R43, UR4, 0x3 ;  /* 0x000000042b2b7c11 */ /* 0x000fc4000f8e18ff */
[----:B------:R-:W-:Y:S01]  /*1db0*/  LEA R45, R45, UR4, 0x3 ;  /* 0x000000042d2d7c11 */ /* 0x000fe2000f8e18ff */
[----:B------:R1:W-:Y:S01]  /*1dc0*/  STS.64 [R9], R14 ;  /* 0x0000000e09007388 */ /* 0x0003e20000000a00 */
[----:B------:R-:W-:Y:S02]  /*1dd0*/  LEA R47, R47, UR4, 0x3 ;  /* 0x000000042f2f7c11 */ /* 0x000fe4000f8e18ff */
[----:B------:R-:W-:Y:S01]  /*1de0*/  LEA R49, R49, UR4, 0x3 ;  /* 0x0000000431317c11 */ /* 0x000fe2000f8e18ff */
[----:B------:R2:W-:Y:S01]  /*1df0*/  STS.64 [R11], R16 ;  /* 0x000000100b007388 */ /* 0x0005e20000000a00 */
[----:B0-----:R-:W-:-:S03]  /*1e00*/  ISETP.GE.U32.AND P0, PT, R0, UR6, PT ;  /* 0x0000000600007c0c */ /* 0x001fc6000bf06070 */
[----:B------:R0:W-:Y:S01]  /*1e10*/  STS.64 [R37], R18 ;  /* 0x0000001225007388 */ /* 0x0001e20000000a00 */
[----:B------:R-:W-:-:S03]  /*1e20*/  ISETP.GE.U32.AND.EX P0, PT, RZ, UR7, PT, P0 ;  /* 0x00000007ff007c0c */ /* 0x000fc6000bf06100 */
[----:B------:R3:W-:Y:S01]  /*1e30*/  STS.64 [R43], R20 ;  /* 0x000000142b007388 */ /* 0x0007e20000000a00 */
[----:B-1----:R-:W-:-:S03]  /*1e40*/  VIADD R14, R0, 0x100 ;  /* 0x00000100000e7836 */ /* 0x002fc60000000000 */
[----:B------:R1:W-:Y:S01]  /*1e50*/  STS.64 [R45], R22 ;  /* 0x000000162d007388 */ /* 0x0003e20000000a00 */
[----:B--2---:R-:W2:Y:S01]  /*1e60*/  LDC.64 R16, c[0x0][0x388] ;  /* 0x0000e200ff107b82 */ /* 0x004ea20000000a00 */
[----:B------:R-:W-:Y:S02]  /*1e70*/  ISETP.GE.U32.AND P5, PT, R14, UR6, PT ;  /* 0x000000060e007c0c */ /* 0x000fe4000bfa6070 */
[----:B------:R-:W-:Y:S01]  /*1e80*/  STS.64 [R47], R24 ;  /* 0x000000182f007388 */ /* 0x000fe20000000a00 */
[C---:B0-----:R-:W-:Y:S01]  /*1e90*/  VIADD R18, R0.reuse, 0x200 ;  /* 0x0000020000127836 */ /* 0x041fe20000000000 */
[----:B------:R-:W-:Y:S02]  /*1ea0*/  ISETP.GE.U32.AND.EX P5, PT, RZ, UR7, PT, P5 ;  /* 0x00000007ff007c0c */ /* 0x000fe4000bfa6150 */
[----:B------:R-:W-:Y:S01]  /*1eb0*/  STS.64 [R49], R26 ;  /* 0x0000001a31007388 */ /* 0x000fe20000000a00 */
[----:B---3--:R-:W-:Y:S01]  /*1ec0*/  VIADD R20, R0, 0x300 ;  /* 0x0000030000147836 */ /* 0x008fe20000000000 */
[----:B------:R-:W-:Y:S01]  /*1ed0*/  BAR.SYNC.DEFER_BLOCKING 0x0 ;  /* 0x0000000000007b1d */ /* 0x000fe20000010000 */
[----:B------:R-:W-:Y:S01]  /*1ee0*/  ISETP.GE.U32.AND P1, PT, R18, UR6, PT ;  /* 0x0000000612007c0c */ /* 0x000fe2000bf26070 */
[C---:B-1----:R-:W-:Y:S01]  /*1ef0*/  VIADD R22, R0.reuse, 0x500 ;  /* 0x0000050000167836 */ /* 0x042fe20000000000 */
[----:B------:R-:W-:-:S02]  /*1f00*/  LOP3.LUT R21, R0, 0x400, RZ, 0xfc, !PT ;  /* 0x0000040000157812 */ /* 0x000fc400078efcff */
[----:B------:R-:W-:Y:S02]  /*1f10*/  ISETP.GE.U32.AND.EX P1, PT, RZ, UR7, PT, P1 ;  /* 0x00000007ff007c0c */ /* 0x000fe4000bf26110 */
[----:B------:R-:W-:Y:S01]  /*1f20*/  ISETP.GE.U32.AND P2, PT, R20, UR6, PT ;  /* 0x0000000614007c0c */ /* 0x000fe2000bf46070 */
[C---:B------:R-:W-:Y:S01]  /*1f30*/  VIADD R20, R0.reuse, 0x600 ;  /* 0x0000060000147836 */ /* 0x040fe20000000000 */
[----:B------:R-:W-:Y:S01]  /*1f40*/  ISETP.GE.U32.AND P4, PT, R21, UR6, PT ;  /* 0x0000000615007c0c */ /* 0x000fe2000bf86070 */
[----:B------:R-:W-:Y:S01]  /*1f50*/  VIADD R21, R0, 0x700 ;  /* 0x0000070000157836 */ /* 0x000fe20000000000 */
[----:B------:R-:W-:Y:S01]  /*1f60*/  ISETP.GE.U32.AND P3, PT, R22, UR6, PT ;  /* 0x0000000616007c0c */ /* 0x000fe2000bf66070 */
[----:B--2---:R-:W-:Y:S01]  /*1f70*/  IMAD.WIDE.U32 R16, R0, 0x8, R16 ;  /* 0x0000000800107825 */ /* 0x004fe200078e0010 */
[----:B------:R-:W-:Y:S02]  /*1f80*/  ISETP.GE.U32.AND P6, PT, R20, UR6, PT ;  /* 0x0000000614007c0c */ /* 0x000fe4000bfc6070 */
[----:B------:R-:W-:-:S02]  /*1f90*/  LOP3.LUT R0, R0, 0x800, RZ, 0xfc, !PT ;  /* 0x0000080000007812 */ /* 0x000fc400078efcff */
[----:B------:R-:W-:Y:S02]  /*1fa0*/  ISETP.GE.U32.AND.EX P2, PT, RZ, UR7, PT, P2 ;  /* 0x00000007ff007c0c */ /* 0x000fe4000bf46120 */
[----:B------:R-:W-:Y:S02]  /*1fb0*/  ISETP.GE.U32.AND.EX P4, PT, RZ, UR7, PT, P4 ;  /* 0x00000007ff007c0c */ /* 0x000fe4000bf86140 */
[----:B------:R-:W-:Y:S01]  /*1fc0*/  ISETP.GE.U32.AND.EX P3, PT, RZ, UR7, PT, P3 ;  /* 0x00000007ff007c0c */ /* 0x000fe2000bf66130 */
[----:B------:R-:W0:Y:S01]  /*1fd0*/  LDS.64 R2, [R35+0x800] ;  /* 0x0008000023027984 */ /* 0x000e220000000a00 */
[----:B------:R-:W-:-:S03]  /*1fe0*/  ISETP.GE.U32.AND.EX P6, PT, RZ, UR7, PT, P6 ;  /* 0x00000007ff007c0c */ /* 0x000fc6000bfc6160 */
[----:B------:R-:W1:Y:S04]  /*1ff0*/  LDS.64 R4, [R35+0x1000] ;  /* 0x0010000023047984 */ /* 0x000e680000000a00 */
[----:B------:R-:W2:Y:S04]  /*2000*/  LDS.64 R6, [R35+0x1800] ;  /* 0x0018000023067984 */ /* 0x000ea80000000a00 */
[----:B------:R-:W3:Y:S04]  /*2010*/  LDS.64 R8, [R35+0x2000] ;  /* 0x0020000023087984 */ /* 0x000ee80000000a00 */
[----:B------:R-:W4:Y:S04]  /*2020*/  LDS.64 R10, [R35+0x2800] ;  /* 0x00280000230a7984 */ /* 0x000f280000000a00 */
[----:B------:R-:W5:Y:S04]  /*2030*/  LDS.64 R12, [R35+0x3000] ;  /* 0x00300000230c7984 */ /* 0x000f680000000a00 */
[----:B------:R-:W5:Y:S04]  /*2040*/  LDS.64 R14, [R35+0x3800] ;  /* 0x00380000230e7984 */ /* 0x000f680000000a00 */
[----:B------:R-:W5:Y:S01]  /*2050*/  @!P0 LDS.64 R18, [R35] ;  /* 0x0000000023128984 */ /* 0x000f620000000a00 */
[----:B0-----:R-:W-:-:S02]  /*2060*/  @!P5 LOP3.LUT R3, R3, 0x80000000, RZ, 0x3c, !PT ;  /* 0x800000000303d812 */ /* 0x001fc400078e3cff */
[----:B-1----:R-:W-:-:S03]  /*2070*/  @!P1 LOP3.LUT R5, R5, 0x80000000, RZ, 0x3c, !PT ;  /* 0x8000000005059812 */ /* 0x002fc600078e3cff */
[----:B------:R0:W-:Y:S01]  /*2080*/  @!P5 STG.E.64 desc[UR10][R16.64+0x800], R2 ;  /* 0x000800021000d986 */ /* 0x0001e2000c101b0a */
[----:B------:R-:W-:Y:S02]  /*2090*/  ISETP.GE.U32.AND P5, PT, R21, UR6, PT ;  /* 0x0000000615007c0c */ /* 0x000fe4000bfa6070 */
[----:B--2---:R-:W-:Y:S01]  /*20a0*/  @!P2 LOP3.LUT R7, R7, 0x80000000, RZ, 0x3c, !PT ;  /* 0x800000000707a812 */ /* 0x004fe200078e3cff */
[----:B------:R0:W-:Y:S01]  /*20b0*/  @!P1 STG.E.64 desc[UR10][R16.64+0x1000], R4 ;  /* 0x0010000410009986 */ /* 0x0001e2000c101b0a */
[----:B------:R-:W-:Y:S02]  /*20c0*/  ISETP.GE.U32.AND.EX P5, PT, RZ, UR7, PT, P5 ;  /* 0x00000007ff007c0c */ /* 0x000fe4000bfa6150 */
[----:B------:R-:W-:Y:S01]  /*20d0*/  ISETP.GE.U32.AND P1, PT, R0, UR6, PT ;  /* 0x0000000600007c0c */ /* 0x000fe2000bf26070 */
[----:B------:R0:W-:Y:S01]  /*20e0*/  @!P2 STG.E.64 desc[UR10][R16.64+0x1800], R6 ;  /* 0x001800061000a986 */ /* 0x0001e2000c101b0a */
[----:B---3--:R-:W-:Y:S02]  /*20f0*/  @!P4 LOP3.LUT R9, R9, 0x80000000, RZ, 0x3c, !PT ;  /* 0x800000000909c812 */ /* 0x008fe400078e3cff */
[----:B------:R-:W-:-:S02]  /*2100*/  ISETP.GE.U32.AND.EX P1, PT, RZ, UR7, PT, P1 ;  /* 0x00000007ff007c0c */ /* 0x000fc4000bf26110 */
[----:B----4-:R-:W-:Y:S01]  /*2110*/  @!P3 LOP3.LUT R11, R11, 0x80000000, RZ, 0x3c, !PT ;  /* 0x800000000b0bb812 */ /* 0x010fe200078e3cff */
[----:B------:R0:W-:Y:S01]  /*2120*/  @!P4 STG.E.64 desc[UR10][R16.64+0x2000], R8 ;  /* 0x002000081000c986 */ /* 0x0001e2000c101b0a */
[----:B-----5:R-:W-:-:S03]  /*2130*/  @!P6 LOP3.LUT R13, R13, 0x80000000, RZ, 0x3c, !PT ;  /* 0x800000000d0de812 */ /* 0x020fc600078e3cff */
[----:B------:R0:W-:Y:S01]  /*2140*/  @!P3 STG.E.64 desc[UR10][R16.64+0x2800], R10 ;  /* 0x0028000a1000b986 */ /* 0x0001e2000c101b0a */
[----:B------:R-:W-:-:S03]  /*2150*/  @!P5 LOP3.LUT R15, R15, 0x80000000, RZ, 0x3c, !PT ;  /* 0x800000000f0fd812 */ /* 0x000fc600078e3cff */
[----:B------:R0:W-:Y:S01]  /*2160*/  @!P6 STG.E.64 desc[UR10][R16.64+0x3000], R12 ;  /* 0x0030000c1000e986 */ /* 0x0001e2000c101b0a */
[----:B------:R-:W-:-:S03]  /*2170*/  @!P0 LOP3.LUT R19, R19, 0x80000000, RZ, 0x3c, !PT ;  /* 0x8000000013138812 */ /* 0x000fc600078e3cff */
[----:B------:R0:W-:Y:S04]  /*2180*/  @!P5 STG.E.64 desc[UR10][R16.64+0x3800], R14 ;  /* 0x0038000e1000d986 */ /* 0x0001e8000c101b0a */
[----:B------:R0:W-:Y:S01]  /*2190*/  @!P0 STG.E.64 desc[UR10][R16.64], R18 ;  /* 0x0000001210008986 */ /* 0x0001e2000c101b0a */
[----:B------:R-:W-:Y:S05]  /*21a0*/  @P1 EXIT ;  /* 0x000000000000194d */ /* 0x000fea0003800000 */
[----:B0-----:R-:W0:Y:S02]  /*21b0*/  LDS.64 R2, [R35+0x4000] ;  /* 0x0040000023027984 */ /* 0x001e240000000a00 */
[----:B0-----:R-:W-:-:S05]  /*21c0*/  LOP3.LUT R3, R3, 0x80000000, RZ, 0x3c, !PT ;  /* 0x8000000003037812 */ /* 0x001fca00078e3cff */
[----:B------:R-:W-:Y:S01]  /*21d0*/  STG.E.64 desc[UR10][R16.64+0x4000], R2 ;  /* 0x0040000210007986 */ /* 0x000fe2000c101b0a */
[----:B------:R-:W-:Y:S05]  /*21e0*/  EXIT ;  /* 0x000000000000794d */ /* 0x000fea0003800000 */
.L_x_347:
        /* <DEDUP_REMOVED lines=9> */
.L_x_473:


//--------------------- .text._ZN3cub18CUB_300001_SM_10006detail4scan16DeviceScanKernelINS2_10policy_hubIiiijN4cuda3std3__44plusIvEEE10Policy1000EPiSC_NS0_13ScanTileStateIiLb1EEES9_NS1_10InputValueIiSC_EEjiLb0EiEEvT0_T1_T2_iT3_T4_T5_ --------------------------
	.section	.text._ZN3cub18CUB_300001_SM_10006detail4scan16DeviceScanKernelINS2_10policy_hubIiiijN4cuda3std3__44plusIvEEE10Policy1000EPiSC_NS0_13ScanTileStateIiLb1EEES9_NS1_10InputValueIiSC_EEjiLb0EiEEvT0_T1_T2_iT3_T4_T5_,"ax",@progbits
	.align	128
        .global         _ZN3cub18CUB_300001_SM_10006detail4scan16DeviceScanKernelINS2_10policy_hubIiiijN4cuda3std3__44plusIvEEE10Policy1000EPiSC_NS0_13ScanTileStateIiLb1EEES9_NS1_10InputValueIiSC_EEjiLb0EiEEvT0_T1_T2_iT3_T4_T5_
        .type           _ZN3cub18CUB_300001_SM_10006detail4scan16DeviceScanKernelINS2_10policy_hubIiiijN4cuda3std3__44plusIvEEE10Policy1000EPiSC_NS0_13ScanTileStateIiLb1EEES9_NS1_10InputValueIiSC_EEjiLb0EiEEvT0_T1_T2_iT3_T4_T5_,@function
        .size           _ZN3cub18CUB_300001_SM_10006detail4scan16DeviceScanKernelINS2_10policy_hubIiiijN4cuda3std3__44plusIvEEE10Policy1000EPiSC_NS0_13ScanTileStateIiLb1EEES9_NS1_10InputValueIiSC_EEjiLb0EiEEvT0_T1_T2_iT3_T4_T5_,(.L_x_474 - _ZN3cub18CUB_300001_SM_10006detail4scan16DeviceScanKernelINS2_10policy_hubIiiijN4cuda3std3__44plusIvEEE10Policy1000EPiSC_NS0_13ScanTileStateIiLb1EEES9_NS1_10InputValueIiSC_EEjiLb0EiEEvT0_T1_T2_iT3_T4_T5_)
        .other          _ZN3cub18CUB_300001_SM_10006detail4scan16DeviceScanKernelINS2_10policy_hubIiiijN4cuda3std3__44plusIvEEE10Policy1000EPiSC_NS0_13ScanTileStateIiLb1EEES9_NS1_10InputValueIiSC_EEjiLb0EiEEvT0_T1_T2_iT3_T4_T5_,@"STO_CUDA_ENTRY STV_DEFAULT"
_ZN3cub18CUB_300001_SM_10006detail4scan16DeviceScanKernelINS2_10policy_hubIiiijN4cuda3std3__44plusIvEEE10Policy1000EPiSC_NS0_13ScanTileStateIiLb1EEES9_NS1_10InputValueIiSC_EEjiLb0EiEEvT0_T1_T2_iT3_T4_T5_:
.text._ZN3cub18CUB_300001_SM_10006detail4scan16DeviceScanKernelINS2_10policy_hubIiiijN4cuda3std3__44plusIvEEE10Policy1000EPiSC_NS0_13ScanTileStateIiLb1EEES9_NS1_10InputValueIiSC_EEjiLb0EiEEvT0_T1_T2_iT3_T4_T5_:
[----:B------:R-:W-:Y:S01]  /*0000*/  LDC R1, c[0x0][0x37c] ;  /* 0x0000df00ff017b82 */ /* 0x000fe20000000800 */
[----:B------:R-:W0:Y:S07]  /*0010*/  LDCU UR4, c[0x0][0x3a0] ;  /* 0x00007400ff0477ac */ /* 0x000e2e0008000800 */
[----:B------:R-:W1:Y:S01]  /*0020*/  LDC R38, c[0x0][0x398] ;  /* 0x0000e600ff267b82 */ /* 0x000e620000000800 */
[----:B------:R-:W2:Y:S01]  /*0030*/  LDCU.64 UR8, c[0x0][0x358] ;  /* 0x00006b00ff0877ac */ /* 0x000ea20008000a00 */
[----:B------:R-:W3:Y:S01]  /*0040*/  LDCU UR5, c[0x0][0x3b0] ;  /* 0x00007600ff0577ac */ /* 0x000ee20008000800 */
[----:B0-----:R-:W-:-:S06]  /*0050*/  UPRMT UR4, UR4, 0x7770, URZ ;  /* 0x0000777004047896 */ /* 0x001fcc00080000ff */
[----:B------:R-:W-:-:S13]  /*0060*/  ISETP.NE.AND P0, PT, RZ, UR4, PT ;  /* 0x00000004ff007c0c */ /* 0x000fda000bf05270 */
[----:B------:R-:W2:Y:S02]  /*0070*/  @P0 LDC.64 R2, c[0x0][0x3a8] ;  /* 0x0000ea00ff020b82 */ /* 0x000ea40000000a00 */
[----:B--2---:R0:W5:Y:S06]  /*0080*/  @P0 LDG.E R39, desc[UR8][R2.64] ;  /* 0x0000000802270981 */ /* 0x00416c000c1e1900 */
[----:B------:R-:W1:Y:S02]  /*0090*/  S2UR UR4, SR_CTAID.X ;  /* 0x00000000000479c3 */ /* 0x000e640000002500 */
[----:B-1----:R-:W-:-:S04]  /*00a0*/  VIADD R38, R38, UR4 ;  /* 0x0000000426267c36 */ /* 0x002fc80008000000 */
[----:B------:R-:W-:-:S05]  /*00b0*/  IMAD R5, R38, 0x2100, RZ ;  /* 0x0000210026057824 */ /* 0x000fca00078e02ff */
[----:B---3--:R-:W-:Y:S01]  /*00c0*/  IADD3 R0, PT, PT, -R5, UR5, RZ ;  /* 0x0000000505007c10 */ /* 0x008fe2000fffe1ff */
[----:B------:R-:W1:Y:S03]  /*00d0*/  @!P0 LDC R39, c[0x0][0x3a8] ;  /* 0x0000ea00ff278b82 */ /* 0x000e660000000800 */
[----:B------:R-:W-:-:S13]  /*00e0*/  ISETP.GE.U32.AND P0, PT, R0, 0x2101, PT ;  /* 0x000021010000780c */ /* 0x000fda0003f06070 */
[----:B0-----:R-:W-:Y:S05]  /*00f0*/  @!P0 BRA `(.L_x_348) ;  /* 0x0000001c00848947 */ /* 0x001fea0003800000 */
[----:B------:R-:W0:Y:S01]  /*0100*/  S2R R49, SR_TID.X ;  /* 0x0000000000317919 */ /* 0x000e220000002100 */
[----:B------:R-:W2:Y:S01]  /*0110*/  LDCU.64 UR4, c[0x0][0x380] ;  /* 0x00007000ff0477ac */ /* 0x000ea20008000a00 */
[C---:B0-----:R-:W-:Y:S02]  /*0120*/  LOP3.LUT R0, R49.reuse, 0x1f, RZ, 0xc0, !PT ;  /* 0x0000001f31007812 */ /* 0x041fe400078ec0ff */
[----:B------:R-:W-:-:S05]  /*0130*/  LOP3.LUT R3, R49, 0x3e0, RZ, 0xc0, !PT ;  /* 0x000003e031037812 */ /* 0x000fca00078ec0ff */
[----:B------:R-:W-:-:S05]  /*0140*/  IMAD R0, R3, 0x16, R0 ;  /* 0x0000001603007824 */ /* 0x000fca00078e0200 */
[----:B------:R-:W-:-:S05]  /*0150*/  IADD3 R0, P0, PT, R5, R0, RZ ;  /* 0x0000000005007210 */ /* 0x000fca0007f1e0ff */
[----:B------:R-:W-:Y:S02]  /*0160*/  IMAD.X R3, RZ, RZ, RZ, P0 ;  /* 0x000000ffff037224 */ /* 0x000fe400000e06ff */
[----:B------:R-:W-:-:S03]  /*0170*/  IMAD.SHL.U32 R45, R0, 0x4, RZ ;  /* 0x00000004002d7824 */ /* 0x000fc600078e00ff */
[----:B------:R-:W-:Y:S02]  /*0180*/  SHF.L.U64.HI R3, R0, 0x2, R3 ;  /* 0x0000000200037819 */ /* 0x000fe40000010203 */
[----:B--2---:R-:W-:-:S04]  /*0190*/  IADD3 R4, P0, PT, R45, UR4, RZ ;  /* 0x000000042d047c10 */ /* 0x004fc8000ff1e0ff */
[----:B------:R-:W-:-:S05]  /*01a0*/  IADD3.X R5, PT, PT, R3, UR5, RZ, P0, !PT ;  /* 0x0000000503057c10 */ /* 0x000fca00087fe4ff */
[----:B------:R-:W2:Y:S04]  /*01b0*/  LDG.E R7, desc[UR8][R4.64] ;  /* 0x0000000804077981 */ /* 0x000ea8000c1e1900 */
[----:B------:R-:W3:Y:S04]  /*01c0*/  LDG.E R9, desc[UR8][R4.64+0x80] ;  /* 0x0000800804097981 */ /* 0x000ee8000c1e1900 */
[----:B------:R-:W4:Y:S04]  /*01d0*/  LDG.E R11, desc[UR8][R4.64+0x100] ;  /* 0x00010008040b7981 */ /* 0x000f28000c1e1900 */
        /* <DEDUP_REMOVED lines=18> */
[----:B------:R-:W4:Y:S01]  /*0300*/  LDG.E R18, desc[UR8][R4.64+0xa80] ;  /* 0x000a800804127981 */ /* 0x000f22000c1e1900 */
[----:B------:R-:W0:Y:S01]  /*0310*/  S2UR UR5, SR_CgaCtaId ;  /* 0x00000000000579c3 */ /* 0x000e220000008800 */
[----:B------:R-:W-:Y:S01]  /*0320*/  SHF.R.U32.HI R40, RZ, 0x5, R49 ;  /* 0x00000005ff287819 */ /* 0x000fe20000011631 */
[----:B------:R-:W-:Y:S01]  /*0330*/  UMOV UR4, 0x400 ;  /* 0x0000040000047882 */ /* 0x000fe20000000000 */
[----:B------:R-:W1:Y:S01]  /*0340*/  S2R R47, SR_LANEID ;  /* 0x00000000002f7919 */ /* 0x000e620000000000 */
[----:B------:R-:W-:Y:S01]  /*0350*/  ISETP.NE.AND P0, PT, R38, RZ, PT ;  /* 0x000000ff2600720c */ /* 0x000fe20003f05270 */
[----:B------:R-:W-:Y:S01]  /*0360*/  BSSY.RECONVERGENT B0, `(.L_x_349) ;  /* 0x0000168000007945 */ /* 0x000fe20003800200 */
[----:B0-----:R-:W-:Y:S01]  /*0370*/  ULEA UR4, UR5, UR4, 0x18 ;  /* 0x0000000405047291 */ /* 0x001fe2000f8ec0ff */
[----:B-1----:R-:W-:-:S05]  /*0380*/  IMAD R2, R40, 0x2c0, R47 ;  /* 0x000002c028027824 */ /* 0x002fca00078e022f */
[----:B------:R-:W-:-:S05]  /*0390*/  LEA R2, R2, UR4, 0x2 ;  /* 0x0000000402027c11 */ /* 0x000fca000f8e10ff */
[----:B------:R-:W-:Y:S01]  /*03a0*/  IMAD R0, R47, 0x54, R2 ;  /* 0x000000542f007824 */ /* 0x000fe200078e0202 */
[----:B--2---:R0:W-:Y:S04]  /*03b0*/  STS [R2], R7 ;  /* 0x0000000702007388 */ /* 0x0041e80000000800 */
[----:B---3--:R0:W-:Y:S04]  /*03c0*/  STS [R2+0x80], R9 ;  /* 0x0000800902007388 */ /* 0x0081e80000000800 */
[----:B----4-:R0:W-:Y:S04]  /*03d0*/  STS [R2+0x100], R11 ;  /* 0x0001000b02007388 */ /* 0x0101e80000000800 */
[----:B------:R0:W-:Y:S04]  /*03e0*/  STS [R2+0x180], R13 ;  /* 0x0001800d02007388 */ /* 0x0001e80000000800 */
        /* <DEDUP_REMOVED lines=17> */
[----:B------:R0:W-:Y:S01]  /*0500*/  STS [R2+0xa80], R18 ;  /* 0x000a801202007388 */ /* 0x0001e20000000800 */
[----:B------:R-:W-:-:S03]  /*0510*/  NOP ;  /* 0x0000000000007918 */ /* 0x000fc60000000000 */
        /* <DEDUP_REMOVED lines=8> */
[----:B------:R0:W0:Y:S04]  /*05a0*/  LDS.64 R32, [R0+0x40] ;  /* 0x0000400000207984 */ /* 0x0000280000000a00 */
[----:B------:R0:W0:Y:S04]  /*05b0*/  LDS.64 R34, [R0+0x48] ;  /* 0x0000480000227984 */ /* 0x0000280000000a00 */
[----:B------:R0:W0:Y:S01]  /*05c0*/  LDS.64 R36, [R0+0x50] ;  /* 0x0000500000247984 */ /* 0x0000220000000a00 */
[----:B------:R-:W-:Y:S06]  /*05d0*/  BAR.SYNC.DEFER_BLOCKING 0x0 ;  /* 0x0000000000007b1d */ /* 0x000fec0000010000 */
[----:B-1----:R-:W-:Y:S05]  /*05e0*/  @P0 BRA `(.L_x_350) ;  /* 0x00000004001c0947 */ /* 0x002fea0003800000 */
[----:B0-2---:R-:W-:Y:S02]  /*05f0*/  IADD3 R16, PT, PT, R6, R5, R4 ;  /* 0x0000000506107210 */ /* 0x005fe40007ffe004 */
[C---:B------:R-:W-:Y:S02]  /*0600*/  ISETP.NE.AND P1, PT, R47.reuse, 0x1f, PT ;  /* 0x0000001f2f00780c */ /* 0x040fe40003f25270 */
[----:B---3--:R-:W-:Y:S02]  /*0610*/  IADD3 R16, PT, PT, R8, R7, R16 ;  /* 0x0000000708107210 */ /* 0x008fe40007ffe010 */
[----:B------:R-:W-:Y:S02]  /*0620*/  ISETP.NE.AND P2, PT, R47, RZ, PT ;  /* 0x000000ff2f00720c */ /* 0x000fe40003f45270 */
[----:B----4-:R-:W-:-:S04]  /*0630*/  IADD3 R16, PT, PT, R10, R9, R16 ;  /* 0x000000090a107210 */ /* 0x010fc80007ffe010 */
[----:B------:R-:W-:-:S03]  /*0640*/  IADD3 R16, PT, PT, R12, R11, R16 ;  /* 0x0000000b0c107210 */ /* 0x000fc60007ffe010 */
[----:B------:R-:W-:Y:S02]  /*0650*/  @!P1 LEA R43, R40, UR4, 0x2 ;  /* 0x00000004282b9c11 */ /* 0x000fe4000f8e10ff */
[----:B------:R-:W-:-:S04]  /*0660*/  IADD3 R16, PT, PT, R14, R13, R16 ;  /* 0x0000000d0e107210 */ /* 0x000fc80007ffe010 */
[----:B------:R-:W-:-:S04]  /*0670*/  IADD3 R16, PT, PT, R28, R15, R16 ;  /* 0x0000000f1c107210 */ /* 0x000fc80007ffe010 */
[----:B------:R-:W-:-:S04]  /*0680*/  IADD3 R16, PT, PT, R30, R29, R16 ;  /* 0x0000001d1e107210 */ /* 0x000fc80007ffe010 */
[----:B------:R-:W-:-:S04]  /*0690*/  IADD3 R16, PT, PT, R32, R31, R16 ;  /* 0x0000001f20107210 */ /* 0x000fc80007ffe010 */
[----:B------:R-:W-:-:S04]  /*06a0*/  IADD3 R16, PT, PT, R34, R33, R16 ;  /* 0x0000002122107210 */ /* 0x000fc80007ffe010 */
[----:B------:R-:W-:-:S05]  /*06b0*/  IADD3 R16, PT, PT, R36, R35, R16 ;  /* 0x0000002324107210 */ /* 0x000fca0007ffe010 */
[----:B------:R-:W-:-:S05]  /*06c0*/  IMAD.IADD R37, R37, 0x1, R16 ;  /* 0x0000000125257824 */ /* 0x000fca00078e0210 */
        /* <DEDUP_REMOVED lines=10> */
[----:B------:R-:W-:-:S03]  /*0770*/  ISETP.NE.AND P0, PT, R40, 0x2, PT ;  /* 0x000000022800780c */ /* 0x000fc60003f05270 */
[----:B------:R-:W-:Y:S01]  /*0780*/  IMAD.IADD R37, R38, 0x1, -R37 ;  /* 0x0000000126257824 */ /* 0x000fe200078e0a25 */
[----:B------:R-:W-:Y:S01]  /*0790*/  @!P1 STS [R43+0x10], R38 ;  /* 0x000010262b009388 */ /* 0x000fe20000000800 */
[----:B------:R-:W-:Y:S01]  /*07a0*/  BAR.SYNC.DEFER_BLOCKING 0x0 ;  /* 0x0000000000007b1d */ /* 0x000fe20000010000 */
[----:B------:R-:W-:Y:S02]  /*07b0*/  ISETP.NE.AND P1, PT, R40, 0x9, PT ;  /* 0x000000092800780c */ /* 0x000fe40003f25270 */
[----:B------:R-:W-:-:S03]  /*07c0*/  SEL R37, R37, RZ, P2 ;  /* 0x000000ff25257207 */ /* 0x000fc60001000000 */
[----:B------:R-:W0:Y:S04]  /*07d0*/  LDS.128 R16, [UR4+0x10] ;  /* 0x00001004ff107984 */ /* 0x000e280008000c00 */
[----:B------:R-:W1:Y:S04]  /*07e0*/  LDS.128 R20, [UR4+0x20] ;  /* 0x00002004ff147984 */ /* 0x000e680008000c00 */
[----:B------:R-:W2:Y:S01]  /*07f0*/  LDS.128 R24, [UR4+0x30] ;  /* 0x00003004ff187984 */ /* 0x000ea20008000c00 */
[----:B0-----:R-:W-:-:S04]  /*0800*/  IMAD.IADD R17, R16, 0x1, R17 ;  /* 0x0000000110117824 */ /* 0x001fc800078e0211 */
[----:B------:R-:W-:Y:S01]  /*0810*/  IMAD.IADD R18, R18, 0x1, R17 ;  /* 0x0000000112127824 */ /* 0x000fe200078e0211 */
[----:B------:R-:W-:Y:S02]  /*0820*/  SEL R16, R17, R16, !P0 ;  /* 0x0000001011107207 */ /* 0x000fe40004000000 */
[----:B------:R-:W-:Y:S01]  /*0830*/  ISETP.NE.AND P0, PT, R40, 0x3, PT ;  /* 0x000000032800780c */ /* 0x000fe20003f05270 */
[----:B------:R-:W-:-:S03]  /*0840*/  IMAD.IADD R19, R19, 0x1, R18 ;  /* 0x0000000113137824 */ /* 0x000fc600078e0212 */
[----:B------:R-:W-:Y:S01]  /*0850*/  SEL R16, R18, R16, !P0 ;  /* 0x0000001012107207 */ /* 0x000fe20004000000 */
[----:B-1----:R-:W-:Y:S01]  /*0860*/  IMAD.IADD R20, R19, 0x1, R20 ;  /* 0x0000000113147824 */ /* 0x002fe200078e0214 */
[----:B------:R-:W-:-:S03]  /*0870*/  ISETP.NE.AND P0, PT, R40, 0x4, PT ;  /* 0x000000042800780c */ /* 0x000fc60003f05270 */
[----:B------:R-:W-:Y:S01]  /*0880*/  IMAD.IADD R21, R21, 0x1, R20 ;  /* 0x0000000115157824 */ /* 0x000fe200078e0214 */
[----:B------:R-:W-:Y:S02]  /*0890*/  SEL R16, R19, R16, !P0 ;  /* 0x0000001013107207 */ /* 0x000fe40004000000 */
[----:B------:R-:W-:Y:S01]  /*08a0*/  ISETP.NE.AND P0, PT, R40, 0x5, PT ;  /* 0x000000052800780c */ /* 0x000fe20003f05270 */
[----:B------:R-:W-:-:S03]  /*08b0*/  IMAD.IADD R22, R22, 0x1, R21 ;  /* 0x0000000116167824 */ /* 0x000fc600078e0215 */
[----:B------:R-:W-:Y:S01]  /*08c0*/  SEL R16, R20, R16, !P0 ;  /* 0x0000001014107207 */ /* 0x000fe20004000000 */
[----:B------:R-:W-:Y:S01]  /*08d0*/  IMAD.IADD R23, R23, 0x1, R22 ;  /* 0x0000000117177824 */ /* 0x000fe200078e0216 */
[----:B------:R-:W-:-:S03]  /*08e0*/  ISETP.NE.AND P0, PT, R40, 0x6, PT ;  /* 0x000000062800780c */ /* 0x000fc60003f05270 */
[----:B--2---:R-:W-:Y:S01]  /*08f0*/  IMAD.IADD R24, R23, 0x1, R24 ;  /* 0x0000000117187824 */ /* 0x004fe200078e0218 */
[----:B------:R-:W-:Y:S02]  /*0900*/  SEL R16, R21, R16, !P0 ;  /* 0x0000001015107207 */ /* 0x000fe40004000000 */
[----:B------:R-:W-:Y:S01]  /*0910*/  ISETP.NE.AND P0, PT, R40, 0x7, PT ;  /* 0x000000072800780c */ /* 0x000fe20003f05270 */
[----:B------:R-:W-:-:S03]  /*0920*/  IMAD.IADD R25, R25, 0x1, R24 ;  /* 0x0000000119197824 */ /* 0x000fc600078e0218 */
[----:B------:R-:W-:Y:S01]  /*0930*/  SEL R16, R22, R16, !P0 ;  /* 0x0000001016107207 */ /* 0x000fe20004000000 */
[----:B------:R-:W-:Y:S01]  /*0940*/  IMAD.IADD R26, R26, 0x1, R25 ;  /* 0x000000011a1a7824 */ /* 0x000fe200078e0219 */
[----:B------:R-:W-:-:S04]  /*0950*/  ISETP.NE.AND P0, PT, R40, 0x8, PT ;  /* 0x000000082800780c */ /* 0x000fc80003f05270 */
[----:B------:R-:W-:Y:S02]  /*0960*/  SEL R16, R23, R16, !P0 ;  /* 0x0000001017107207 */ /* 0x000fe40004000000 */
[----:B------:R-:W-:Y:S02]  /*0970*/  ISETP.NE.AND P0, PT, R40, 0xa, PT ;  /* 0x0000000a2800780c */ /* 0x000fe40003f05270 */
[----:B------:R-:W-:Y:S02]  /*0980*/  SEL R16, R24, R16, !P1 ;  /* 0x0000001018107207 */ /* 0x000fe40004800000 */
[----:B------:R-:W-:Y:S02]  /*0990*/  ISETP.NE.AND P1, PT, R40, 0xb, PT ;  /* 0x0000000b2800780c */ /* 0x000fe40003f25270 */
[----:B------:R-:W-:Y:S02]  /*09a0*/  SEL R16, R25, R16, !P0 ;  /* 0x0000001019107207 */ /* 0x000fe40004000000 */
[----:B------:R-:W-:-:S02]  /*09b0*/  ISETP.GE.U32.AND P0, PT, R49, 0x20, PT ;  /* 0x000000203100780c */ /* 0x000fc40003f06070 */
[----:B------:R-:W-:Y:S02]  /*09c0*/  SEL R16, R26, R16, !P1 ;  /* 0x000000101a107207 */ /* 0x000fe40004800000 */
[----:B------:R-:W-:Y:S02]  /*09d0*/  ISETP.NE.AND P1, PT, R49, RZ, PT ;  /* 0x000000ff3100720c */ /* 0x000fe40003f25270 */
[----:B------:R-:W-:Y:S02]  /*09e0*/  SEL R16, R16, RZ, P0 ;  /* 0x000000ff10107207 */ /* 0x000fe40000000000 */
[--C-:B-----5:R-:W-:Y:S02]  /*09f0*/  IADD3 R27, PT, PT, R26, R27, R39.reuse ;  /* 0x0000001b1a1b7210 */ /* 0x120fe40007ffe027 */
[----:B------:R-:W-:-:S07]  /*0a00*/  IADD3 R16, PT, PT, R16, R37, R39 ;  /* 0x0000002510107210 */ /* 0x000fce0007ffe027 */
[----:B------:R-:W-:Y:S05]  /*0a10*/  @P1 BRA `(.L_x_351) ;  /* 0x0000000c00f01947 */ /* 0x000fea0003800000 */
[----:B------:R-:W0:Y:S01]  /*0a20*/  LDC.64 R18, c[0x0][0x390] ;  /* 0x0000e400ff127b82 */ /* 0x000e220000000a00 */
[----:B------:R-:W-:-:S05]  /*0a30*/  IMAD.MOV.U32 R26, RZ, RZ, 0x65 ;  /* 0x00000065ff1a7424 */ /* 0x000fca00078e00ff */
[----:B0-----:R0:W-:Y:S01]  /*0a40*/  ST.E.64.STRONG.GPU desc[UR8][R18.64+0x100], R26 ;  /* 0x0001001a12007985 */ /* 0x0011e2000c10fb08 */
[----:B------:R-:W-:Y:S05]  /*0a50*/  BRA `(.L_x_351) ;  /* 0x0000000c00e07947 */ /* 0x000fea0003800000 */
.L_x_350:
        /* <DEDUP_REMOVED lines=20> */
[----:B-----5:R-:W0:Y:S02]  /*0ba0*/  SHFL.UP P0, R39, R24, 0x8, RZ ;  /* 0x0500000018277989 */ /* 0x020e2400000000ff */
[----:B0-----:R-:W-:-:S05]  /*0bb0*/  @P0 IMAD.IADD R39, R24, 0x1, R39 ;  /* 0x0000000118270824 */ /* 0x001fca00078e0227 */
[----:B------:R-:W0:Y:S02]  /*0bc0*/  SHFL.UP P0, R42, R39, 0x10, RZ ;  /* 0x06000000272a7989 */ /* 0x000e2400000000ff */
[----:B0-----:R-:W-:Y:S01]  /*0bd0*/  @P0 IMAD.IADD R42, R39, 0x1, R42 ;  /* 0x00000001272a0824 */ /* 0x001fe200078e022a */
[----:B------:R-:W-:-:S03]  /*0be0*/  ISETP.NE.AND P0, PT, R40, 0x2, PT ;  /* 0x000000022800780c */ /* 0x000fc60003f05270 */
[----:B------:R-:W-:Y:S01]  /*0bf0*/  IMAD.IADD R37, R42, 0x1, -R37 ;  /* 0x000000012a257824 */ /* 0x000fe200078e0a25 */
[----:B------:R-:W-:Y:S01]  /*0c00*/  @!P1 STS [R41+0x10], R42 ;  /* 0x0000102a29009388 */ /* 0x000fe20000000800 */
[----:B------:R-:W-:Y:S01]  /*0c10*/  BAR.SYNC.DEFER_BLOCKING 0x0 ;  /* 0x0000000000007b1d */ /* 0x000fe20000010000 */
[----:B------:R-:W-:-:S05]  /*0c20*/  ISETP.NE.AND P1, PT, R40, 0x9, PT ;  /* 0x000000092800780c */ /* 0x000fca0003f25270 */
[----:B------:R-:W0:Y:S04]  /*0c30*/  LDS.128 R16, [UR4+0x10] ;  /* 0x00001004ff107984 */ /* 0x000e280008000c00 */
[----:B------:R-:W1:Y:S04]  /*0c40*/  LDS.128 R20, [UR4+0x20] ;  /* 0x00002004ff147984 */ /* 0x000e680008000c00 */
[----:B------:R-:W2:Y:S01]  /*0c50*/  LDS.128 R24, [UR4+0x30] ;  /* 0x00003004ff187984 */ /* 0x000ea20008000c00 */
[----:B0-----:R-:W-:-:S04]  /*0c60*/  IMAD.IADD R17, R16, 0x1, R17 ;  /* 0x0000000110117824 */ /* 0x001fc800078e0211 */
[----:B------:R-:W-:Y:S01]  /*0c70*/  IMAD.IADD R18, R18, 0x1, R17 ;  /* 0x0000000112127824 */ /* 0x000fe200078e0211 */
[----:B------:R-:W-:Y:S02]  /*0c80*/  SEL R16, R17, R16, !P0 ;  /* 0x0000001011107207 */ /* 0x000fe40004000000 */
[----:B------:R-:W-:Y:S01]  /*0c90*/  ISETP.NE.AND P0, PT, R40, 0x3, PT ;  /* 0x000000032800780c */ /* 0x000fe20003f05270 */
[----:B------:R-:W-:Y:S01]  /*0ca0*/  IMAD.IADD R19, R19, 0x1, R18 ;  /* 0x0000000113137824 */ /* 0x000fe200078e0212 */
[----:B------:R-:W-:Y:S02]  /*0cb0*/  SEL R17, R37, RZ, P2 ;  /* 0x000000ff25117207 */ /* 0x000fe40001000000 */
        /* <DEDUP_REMOVED lines=16> */
[----:B------:R-:W-:-:S03]  /*0dc0*/  ISETP.NE.AND P0, PT, R40, 0x8, PT ;  /* 0x000000082800780c */ /* 0x000fc60003f05270 */
[----:B------:R-:W-:Y:S01]  /*0dd0*/  IMAD.IADD R27, R27, 0x1, R26 ;  /* 0x000000011b1b7824 */ /* 0x000fe200078e021a */
[----:B------:R-:W-:Y:S02]  /*0de0*/  SEL R16, R23, R16, !P0 ;  /* 0x0000001017107207 */ /* 0x000fe40004000000 */
[----:B------:R-:W-:Y:S02]  /*0df0*/  ISETP.NE.AND P0, PT, R40, 0xa, PT ;  /* 0x0000000a2800780c */ /* 0x000fe40003f05270 */
[----:B------:R-:W-:Y:S02]  /*0e00*/  SEL R16, R24, R16, !P1 ;  /* 0x0000001018107207 */ /* 0x000fe40004800000 */
[----:B------:R-:W-:Y:S02]  /*0e10*/  ISETP.NE.AND P1, PT, R40, 0xb, PT ;  /* 0x0000000b2800780c */ /* 0x000fe40003f25270 */
[----:B------:R-:W-:Y:S02]  /*0e20*/  SEL R16, R25, R16, !P0 ;  /* 0x0000001019107207 */ /* 0x000fe40004000000 */
[----:B------:R-:W-:-:S02]  /*0e30*/  ISETP.GT.U32.AND P0, PT, R49, 0x1f, PT ;  /* 0x0000001f3100780c */ /* 0x000fc40003f04070 */
[----:B------:R-:W-:Y:S02]  /*0e40*/  SEL R16, R26, R16, !P1 ;  /* 0x000000101a107207 */ /* 0x000fe40004800000 */
[----:B------:R-:W-:-:S03]  /*0e50*/  ISETP.GE.U32.AND P1, PT, R49, 0x20, PT ;  /* 0x000000203100780c */ /* 0x000fc60003f26070 */
[----:B------:R-:W-:-:S05]  /*0e60*/  IMAD.IADD R16, R16, 0x1, R17 ;  /* 0x0000000110107824 */ /* 0x000fca00078e0211 */
[----:B------:R-:W-:Y:S01]  /*0e70*/  SEL R46, R37, R16, !P1 ;  /* 0x00000010252e7207 */ /* 0x000fe20004800000 */
[----:B------:R-:W-:Y:S06]  /*0e80*/  @P0 BRA `(.L_x_352) ;  /* 0x0000000800b00947 */ /* 0x000fec0003800000 */
[----:B------:R-:W0:Y:S01]  /*0e90*/  LDC.64 R16, c[0x0][0x390] ;  /* 0x0000e400ff107b82 */ /* 0x000e220000000a00 */
[----:B------:R-:W-:Y:S02]  /*0ea0*/  ISETP.NE.AND P1, PT, R49, RZ, PT ;  /* 0x000000ff3100720c */ /* 0x000fe40003f25270 */
[----:B------:R-:W-:-:S05]  /*0eb0*/  LOP3.LUT R21, RZ, R49, RZ, 0x33, !PT ;  /* 0x00000031ff157212 */ /* 0x000fca00078e33ff */
[----:B------:R-:W-:-:S06]  /*0ec0*/  IMAD.IADD R21, R38, 0x1, R21 ;  /* 0x0000000126157824 */ /* 0x000fcc00078e0215 */
[----:B------:R-:W-:Y:S01]  /*0ed0*/  @!P1 IMAD.MOV.U32 R26, RZ, RZ, 0x64 ;  /* 0x00000064ff1a9424 */ /* 0x000fe200078e00ff */
[----:B------:R1:W-:Y:S01]  /*0ee0*/  @!P1 STS [UR4+0xc], R27 ;  /* 0x00000c1bff009988 */ /* 0x0003e20008000804 */
[----:B0-----:R-:W-:-:S04]  /*0ef0*/  IMAD.WIDE R24, R38, 0x8, R16 ;  /* 0x0000000826187825 */ /* 0x001fc800078e0210 */
[----:B------:R-:W-:Y:S01]  /*0f00*/  IMAD.WIDE R16, R21, 0x8, R16 ;  /* 0x0000000815107825 */ /* 0x000fe200078e0210 */
[----:B------:R1:W-:Y:S01]  /*0f10*/  @!P1 ST.E.64.STRONG.GPU desc[UR8][R24.64+0x100], R26 ;  /* 0x0001001a18009985 */ /* 0x0003e2000c10fb08 */
[----:B------:R-:W-:Y:S05]  /*0f20*/  NANOSLEEP 0x33e ;  /* 0x0000033e0000795d */ /* 0x000fea0003800000 */
[----:B------:R-:W2:Y:S01]  /*0f30*/  LD.E.64.STRONG.GPU R40, desc[UR8][R16.64+0x100] ;  /* 0x0001000810287980 */ /* 0x000ea2000c10fb00 */
[----:B------:R-:W-:Y:S01]  /*0f40*/  UMOV UR5, 0xffffffff ;  /* 0xffffffff00057882 */ /* 0x000fe20000000000 */
[----:B--2---:R-:W-:Y:S02]  /*0f50*/  ISETP.NE.AND P0, PT, R40, 0x63, PT ;  /* 0x000000632800780c */ /* 0x004fe40003f05270 */
[----:B-1----:R-:W-:Y:S11]  /*0f60*/  BRA.DIV UR5, `(.L_x_353) ;  /* 0x00000036053c7947 */ /* 0x002ff6000b800000 */
[----:B------:R-:W-:-:S13]  /*0f70*/  VOTE.ANY P0, !P0 ;  /* 0x0000000000ff7806 */ /* 0x000fda0004000100 */
.L_x_382:
[----:B------:R-:W-:Y:S05]  /*0f80*/  @!P0 BRA `(.L_x_354) ;  /* 0x0000000000748947 */ /* 0x000fea0003800000 */
[----:B------:R-:W-:-:S07]  /*0f90*/  IMAD.MOV.U32 R20, RZ, RZ, 0x3b8 ;  /* 0x000003b8ff147424 */ /* 0x000fce00078e00ff */
.L_x_356:
[----:B------:R-:W-:Y:S02]  /*0fa0*/  VIADD R23, R20, 0x1 ;  /* 0x0000000114177836 */ /* 0x000fe40000000000 */
[----:B------:R-:W-:Y:S02]  /*0fb0*/  IMAD R38, R38, 0x41a7, RZ ;  /* 0x000041a726267824 */ /* 0x000fe400078e02ff */
[----:B------:R-:W0:Y:S01]  /*0fc0*/  I2F.U32.RP R22, R23 ;  /* 0x0000001700167306 */ /* 0x000e220000209000 */
[----:B------:R-:W-:Y:S01]  /*0fd0*/  IMAD.MOV R37, RZ, RZ, -R23 ;  /* 0x000000ffff257224 */ /* 0x000fe200078e0a17 */
[----:B------:R-:W-:Y:S02]  /*0fe0*/  ISETP.NE.U32.AND P2, PT, R23, RZ, PT ;  /* 0x000000ff1700720c */ /* 0x000fe40003f45070 */
[----:B------:R-:W-:-:S04]  /*0ff0*/  LOP3.LUT R38, R38, 0x7fffffff, RZ, 0xc0, !PT ;  /* 0x7fffffff26267812 */ /* 0x000fc800078ec0ff */
[----:B0-----:R-:W0:Y:S02]  /*1000*/  MUFU.RCP R22, R22 ;  /* 0x0000001600167308 */ /* 0x001e240000001000 */
[----:B0-----:R-:W-:-:S06]  /*1010*/  VIADD R18, R22, 0xffffffe ;  /* 0x0ffffffe16127836 */ /* 0x001fcc0000000000 */
[----:B------:R0:W1:Y:S02]  /*1020*/  F2I.FTZ.U32.TRUNC.NTZ R19, R18 ;  /* 0x0000001200137305 */ /* 0x000064000021f000 */
[----:B0-----:R-:W-:Y:S02]  /*1030*/  IMAD.MOV.U32 R18, RZ, RZ, RZ ;  /* 0x000000ffff127224 */ /* 0x001fe400078e00ff */
[----:B-1----:R-:W-:-:S04]  /*1040*/  IMAD R37, R37, R19, RZ ;  /* 0x0000001325257224 */ /* 0x002fc800078e02ff */
[----:B------:R-:W-:-:S06]  /*1050*/  IMAD.HI.U32 R19, R19, R37, R18 ;  /* 0x0000002513137227 */ /* 0x000fcc00078e0012 */
[----:B------:R-:W-:-:S04]  /*1060*/  IMAD.HI.U32 R19, R19, R38, RZ ;  /* 0x0000002613137227 */ /* 0x000fc800078e00ff */
[----:B------:R-:W-:-:S04]  /*1070*/  IMAD.MOV R19, RZ, RZ, -R19 ;  /* 0x000000ffff137224 */ /* 0x000fc800078e0a13 */
[----:B------:R-:W-:-:S05]  /*1080*/  IMAD R22, R23, R19, R38 ;  /* 0x0000001317167224 */ /* 0x000fca00078e0226 */
[----:B------:R-:W-:-:S13]  /*1090*/  ISETP.GE.U32.AND P0, PT, R22, R23, PT ;  /* 0x000000171600720c */ /* 0x000fda0003f06070 */
[----:B------:R-:W-:-:S05]  /*10a0*/  @P0 IMAD.IADD R22, R22, 0x1, -R23 ;  /* 0x0000000116160824 */ /* 0x000fca00078e0a17 */
[----:B------:R-:W-:-:S13]  /*10b0*/  ISETP.GE.U32.AND P0, PT, R22, R23, PT ;  /* 0x000000171600720c */ /* 0x000fda0003f06070 */
[----:B------:R-:W-:Y:S01]  /*10c0*/  @P0 IMAD.IADD R22, R22, 0x1, -R23 ;  /* 0x0000000116160824 */ /* 0x000fe200078e0a17 */
[----:B------:R-:W-:-:S04]  /*10d0*/  @!P2 LOP3.LUT R22, RZ, R23, RZ, 0x33, !PT ;  /* 0x00000017ff16a212 */ /* 0x000fc800078e33ff */
[----:B------:R-:W-:Y:S05]  /*10e0*/  NANOSLEEP R22 ;  /* 0x000000160000735d */ /* 0x000fea0003800000 */
[----:B------:R-:W2:Y:S01]  /*10f0*/  LD.E.64.STRONG.GPU R40, desc[UR8][R16.64+0x100] ;  /* 0x0001000810287980 */ /* 0x000ea2000c10fb00 */
[----:B------:R-:W-:Y:S01]  /*1100*/  UMOV UR5, 0xffffffff ;  /* 0xffffffff00057882 */ /* 0x000fe20000000000 */
[----:B------:R-:W-:Y:S02]  /*1110*/  SHF.R.U32.HI R20, RZ, 0x1, R20 ;  /* 0x00000001ff147819 */ /* 0x000fe40000011614 */
[----:B--2---:R-:W-:Y:S01]  /*1120*/  ISETP.NE.AND P0, PT, R40, 0x63, PT ;  /* 0x000000632800780c */ /* 0x004fe20003f05270 */
[----:B------:R-:W-:-:S12]  /*1130*/  BRA.DIV UR5, `(.L_x_355) ;  /* 0x0000003205e87947 */ /* 0x000fd8000b800000 */
[----:B------:R-:W-:-:S13]  /*1140*/  VOTE.ANY P0, !P0 ;  /* 0x0000000000ff7806 */ /* 0x000fda0004000100 */
.L_x_385:
[----:B------:R-:W-:Y:S05]  /*1150*/  @P0 BRA `(.L_x_356) ;  /* 0xfffffffc00900947 */ /* 0x000fea000383ffff */
.L_x_354:
[----:B------:R-:W-:Y:S01]  /*1160*/  UMOV UR5, 0xffffffff ;  /* 0xffffffff00057882 */ /* 0x000fe20000000000 */
[----:B------:R-:W-:Y:S02]  /*1170*/  ISETP.NE.AND P0, PT, R40, 0x65, PT ;  /* 0x000000652800780c */ /* 0x000fe40003f05270 */
[----:B------:R-:W-:Y:S11]  /*1180*/  BRA.DIV UR5, `(.L_x_357) ;  /* 0x0000003205f47947 */ /* 0x000ff6000b800000 */
[----:B------:R-:W0:Y:S01]  /*1190*/  S2R R48, SR_GEMASK ;  /* 0x0000000000307919 */ /* 0x000e220000003c00 */
[----:B------:R-:W-:Y:S01]  /*11a0*/  VOTE.ANY R19, PT, !P0 ;  /* 0x0000000000137806 */ /* 0x000fe200040e0100 */
[C---:B------:R-:W-:Y:S01]  /*11b0*/  VIADD R22, R47.reuse, 0x2 ;  /* 0x000000022f167836 */ /* 0x040fe20000000000 */
[----:B------:R-:W1:Y:S01]  /*11c0*/  LDC.64 R42, c[0x0][0x390] ;  /* 0x0000e400ff2a7b82 */ /* 0x000e620000000a00 */
[C---:B------:R-:W-:Y:S02]  /*11d0*/  VIADD R23, R47.reuse, 0x4 ;  /* 0x000000042f177836 */ /* 0x040fe40000000000 */
[----:B------:R-:W-:Y:S01]  /*11e0*/  VIADD R26, R47, 0x8 ;  /* 0x000000082f1a7836 */ /* 0x000fe20000000000 */
[----:B-1----:R-:W-:Y:S02]  /*11f0*/  IADD3 R42, P3, PT, R42, 0x100, RZ ;  /* 0x000001002a2a7810 */ /* 0x002fe40007f7e0ff */
[----:B0-----:R-:W-:-:S03]  /*1200*/  LOP3.LUT R19, R19, 0x80000000, R48, 0xec, !PT ;  /* 0x8000000013137812 */ /* 0x001fc600078eec30 */
[----:B------:R-:W-:Y:S02]  /*1210*/  IMAD.X R43, RZ, RZ, R43, P3 ;  /* 0x000000ffff2b7224 */ /* 0x000fe400018e062b */
[----:B------:R-:W-:-:S05]  /*1220*/  VIADD R16, R19, 0xffffffff ;  /* 0xffffffff13107836 */ /* 0x000fca0000000000 */
[----:B------:R-:W-:-:S06]  /*1230*/  LOP3.LUT R16, R19, R16, RZ, 0xc, !PT ;  /* 0x0000001013107212 */ /* 0x000fcc00078e0cff */
[----:B------:R-:W0:Y:S02]  /*1240*/  POPC R16, R16 ;  /* 0x0000001000107309 */ /* 0x000e240000000000 */
[----:B0-----:R-:W0:Y:S01]  /*1250*/  SHFL.DOWN PT, R20, R41, 0x1, R16 ;  /* 0x0820000029147989 */ /* 0x001e2200000e0010 */
[----:B------:R-:W-:-:S04]  /*1260*/  ISETP.GE.AND P0, PT, R47, R16, PT ;  /* 0x000000102f00720c */ /* 0x000fc80003f06270 */
[----:B0-----:R-:W-:Y:S02]  /*1270*/  SEL R20, R20, RZ, !P0 ;  /* 0x000000ff14147207 */ /* 0x001fe40004000000 */
        /* <DEDUP_REMOVED lines=18> */
[----:B0-----:R-:W-:-:S05]  /*13a0*/  SEL R20, R20, RZ, !P2 ;  /* 0x000000ff14147207 */ /* 0x001fca0005000000 */
[----:B------:R-:W-:-:S07]  /*13b0*/  IMAD.IADD R39, R41, 0x1, R20 ;  /* 0x0000000129277824 */ /* 0x000fce00078e0214 */
.L_x_394:
[----:B------:R-:W-:Y:S05]  /*13c0*/  @!P0 BRA `(.L_x_358) ;  /* 0x0000000400248947 */ /* 0x000fea0003800000 */
[----:B------:R-:W-:-:S07]  /*13d0*/  IMAD.MOV.U32 R44, RZ, RZ, 0x3b8 ;  /* 0x000003b8ff2c7424 */ /* 0x000fce00078e00ff */
.L_x_364:
[----:B------:R-:W-:Y:S02]  /*13e0*/  IMAD.MOV.U32 R16, RZ, RZ, R42 ;  /* 0x000000ffff107224 */ /* 0x000fe400078e002a */
[----:B------:R-:W-:Y:S02]  /*13f0*/  IMAD.MOV.U32 R17, RZ, RZ, R43 ;  /* 0x000000ffff117224 */ /* 0x000fe400078e002b */
[----:B------:R-:W-:-:S05]  /*1400*/  IMAD.WIDE R16, R21, 0x8, R16 ;  /* 0x0000000815107825 */ /* 0x000fca00078e0210 */
[----:B------:R-:W2:Y:S01]  /*1410*/  LD.E.64.STRONG.GPU R40, desc[UR8][R16.64+-0x100] ;  /* 0xffff000810287980 */ /* 0x000ea2000c10fb00 */
[----:B------:R-:W-:Y:S05]  /*1420*/  YIELD ;  /* 0x0000000000007946 */ /* 0x000fea0003800000 */
[----:B------:R-:W-:Y:S01]  /*1430*/  UMOV UR5, 0xffffffff ;  /* 0xffffffff00057882 */ /* 0x000fe20000000000 */
[----:B------:R-:W-:Y:S02]  /*1440*/  SHF.R.U32.HI R44, RZ, 0x1, R44 ;  /* 0x00000001ff2c7819 */ /* 0x000fe4000001162c */
[----:B--2---:R-:W-:Y:S01]  /*1450*/  ISETP.NE.AND P0, PT, R40, 0x63, PT ;  /* 0x000000632800780c */ /* 0x004fe20003f05270 */
[----:B------:R-:W-:-:S12]  /*1460*/  BRA.DIV UR5, `(.L_x_359) ;  /* 0x0000003605407947 */ /* 0x000fd8000b800000 */
[----:B------:R-:W-:-:S13]  /*1470*/  VOTE.ANY P0, !P0 ;  /* 0x0000000000ff7806 */ /* 0x000fda0004000100 */
.L_x_397:
[----:B------:R-:W-:Y:S05]  /*1480*/  @!P0 BRA `(.L_x_360) ;  /* 0x0000000000748947 */ /* 0x000fea0003800000 */
[----:B------:R-:W-:-:S07]  /*1490*/  IMAD.MOV.U32 R20, RZ, RZ, R44 ;  /* 0x000000ffff147224 */ /* 0x000fce00078e002c */
.L_x_362:
        /* <DEDUP_REMOVED lines=27> */
.L_x_400:
[----:B------:R-:W-:Y:S05]  /*1650*/  @P0 BRA `(.L_x_362) ;  /* 0xfffffffc00900947 */ /* 0x000fea000383ffff */
.L_x_360:
[----:B------:R-:W-:Y:S01]  /*1660*/  UMOV UR5, 0xffffffff ;  /* 0xffffffff00057882 */ /* 0x000fe20000000000 */
[----:B------:R-:W-:Y:S02]  /*1670*/  ISETP.NE.AND P0, PT, R40, 0x65, PT ;  /* 0x000000652800780c */ /* 0x000fe40003f05270 */
[----:B------:R-:W-:Y:S11]  /*1680*/  BRA.DIV UR5, `(.L_x_363) ;  /* 0x0000003205f87947 */ /* 0x000ff6000b800000 */
[----:B------:R-:W-:Y:S01]  /*1690*/  VOTE.ANY R19, PT, !P0 ;  /* 0x0000000000137806 */ /* 0x000fe200040e0100 */
[----:B------:R-:W-:-:S03]  /*16a0*/  VIADD R21, R21, 0xffffffe0 ;  /* 0xffffffe015157836 */ /* 0x000fc60000000000 */
[----:B------:R-:W-:-:S05]  /*16b0*/  LOP3.LUT R19, R19, 0x80000000, R48, 0xec, !PT ;  /* 0x8000000013137812 */ /* 0x000fca00078eec30 */
[----:B------:R-:W-:-:S05]  /*16c0*/  VIADD R16, R19, 0xffffffff ;  /* 0xffffffff13107836 */ /* 0x000fca0000000000 */
[----:B------:R-:W-:-:S06]  /*16d0*/  LOP3.LUT R16, R19, R16, RZ, 0xc, !PT ;  /* 0x0000001013107212 */ /* 0x000fcc00078e0cff */
        /* <DEDUP_REMOVED lines=23> */
.L_x_409:
[----:B------:R-:W-:Y:S05]  /*1850*/  @P0 BRA `(.L_x_364) ;  /* 0xfffffff800e00947 */ /* 0x000fea000383ffff */
.L_x_358:
[----:B------:R-:W-:Y:S01]  /*1860*/  ISETP.NE.AND P0, PT, R47, RZ, PT ;  /* 0x000000ff2f00720c */ /* 0x000fe20003f05270 */
[----:B------:R-:W0:Y:S01]  /*1870*/  @!P1 S2R R17, SR_CgaCtaId ;  /* 0x0000000000119919 */ /* 0x000e220000008800 */
[----:B------:R-:W-:Y:S01]  /*1880*/  @!P1 MOV R16, 0x400 ;  /* 0x0000040000109802 */ /* 0x000fe20000000f00 */
[----:B------:R-:W-:Y:S02]  /*1890*/  @!P1 IMAD.IADD R27, R27, 0x1, R39 ;  /* 0x000000011b1b9824 */ /* 0x000fe400078e0227 */
[----:B------:R-:W-:-:S05]  /*18a0*/  @!P1 IMAD.MOV.U32 R26, RZ, RZ, 0x65 ;  /* 0x00000065ff1a9424 */ /* 0x000fca00078e00ff */
[----:B------:R1:W-:Y:S03]  /*18b0*/  @!P1 ST.E.64.STRONG.GPU desc[UR8][R24.64+0x100], R26 ;  /* 0x0001001a18009985 */ /* 0x0003e6000c10fb08 */
[----:B------:R-:W-:Y:S01]  /*18c0*/  @!P0 MOV R19, 0x400 ;  /* 0x0000040000138802 */ /* 0x000fe20000000f00 */
[----:B------:R-:W2:Y:S01]  /*18d0*/  @!P0 S2R R20, SR_CgaCtaId ;  /* 0x0000000000148919 */ /* 0x000ea20000008800 */
[----:B0-----:R-:W-:Y:S01]  /*18e0*/  @!P1 LEA R18, R17, R16, 0x18 ;  /* 0x0000001011129211 */ /* 0x001fe200078ec0ff */
[----:B------:R-:W-:Y:S02]  /*18f0*/  IMAD.MOV.U32 R16, RZ, RZ, R46 ;  /* 0x000000ffff107224 */ /* 0x000fe400078e002e */
[----:B------:R-:W-:Y:S02]  /*1900*/  @!P0 IMAD.MOV.U32 R16, RZ, RZ, R39 ;  /* 0x000000ffff108224 */ /* 0x000fe400078e0027 */
[----:B------:R1:W-:Y:S04]  /*1910*/  @!P1 STS [R18+0x8], R27 ;  /* 0x0000081b12009388 */ /* 0x0003e80000000800 */
[----:B------:R1:W-:Y:S01]  /*1920*/  @!P1 STS [R18+0x4], R39 ;  /* 0x0000042712009388 */ /* 0x0003e20000000800 */
[----:B--2---:R-:W-:-:S05]  /*1930*/  @!P0 LEA R20, R20, R19, 0x18 ;  /* 0x0000001314148211 */ /* 0x004fca00078ec0ff */
[----:B------:R1:W-:Y:S02]  /*1940*/  @!P0 STS [R20+0x4c], R39 ;  /* 0x00004c2714008388 */ /* 0x0003e40000000800 */
.L_x_352:
[----:B------:R-:W-:Y:S05]  /*1950*/  WARPSYNC.ALL ;  /* 0x0000000000007948 */ /* 0x000fea0003800000 */
[----:B------:R-:W0:Y:S08]  /*1960*/  S2UR UR6, SR_CgaCtaId ;  /* 0x00000000000679c3 */ /* 0x000e300000008800 */
[----:B------:R-:W-:Y:S01]  /*1970*/  BAR.SYNC.DEFER_BLOCKING 0x0 ;  /* 0x0000000000007b1d */ /* 0x000fe20000010000 */
[----:B------:R-:W-:-:S05]  /*1980*/  ISETP.NE.AND P0, PT, R49, RZ, PT ;  /* 0x000000ff3100720c */ /* 0x000fca0003f05270 */
[----:B------:R-:W-:Y:S02]  /*1990*/  UMOV UR5, 0x400 ;  /* 0x0000040000057882 */ /* 0x000fe40000000000 */
[----:B0-----:R-:W-:-:S09]  /*19a0*/  ULEA UR5, UR6, UR5, 0x18 ;  /* 0x0000000506057291 */ /* 0x001fd2000f8ec0ff */
[----:B------:R-:W0:Y:S02]  /*19b0*/  LDS R17, [UR5+0x4c] ;  /* 0x00004c05ff117984 */ /* 0x000e240008000800 */
[----:B0-----:R-:W-:-:S05]  /*19c0*/  SEL R17, R17, RZ, P0 ;  /* 0x000000ff11117207 */ /* 0x001fca0000000000 */
[----:B------:R-:W-:-:S07]  /*19d0*/  IMAD.IADD R16, R17, 0x1, R16 ;  /* 0x0000000111107824 */ /* 0x000fce00078e0210 */
.L_x_351:
[----:B------:R-:W-:Y:S05]  /*19e0*/  BSYNC.RECONVERGENT B0 ;  /* 0x0000000000007941 */ /* 0x000fea0003800200 */
.L_x_349:
[----:B------:R-:W-:Y:S01]  /*19f0*/  IMAD.IADD R17, R4, 0x1, R16 ;  /* 0x0000000104117824 */ /* 0x000fe200078e0210 */
[----:B------:R-:W-:Y:S03]  /*1a00*/  BAR.SYNC.DEFER_BLOCKING 0x0 ;  /* 0x0000000000007b1d */ /* 0x000fe60000010000 */
[----:B------:R-:W-:-:S03]  /*1a10*/  IMAD.IADD R4, R5, 0x1, R17 ;  /* 0x0000000105047824 */ /* 0x000fc600078e0211 */
[----:B------:R-:W2:Y:S01]  /*1a20*/  LDCU.64 UR6, c[0x0][0x388] ;  /* 0x00007100ff0677ac */ /* 0x000ea20008000a00 */
[----:B------:R-:W-:-:S04]  /*1a30*/  IMAD.IADD R5, R6, 0x1, R4 ;  /* 0x0000000106057824 */ /* 0x000fc800078e0204 */
[----:B------:R-:W-:-:S04]  /*1a40*/  IMAD.IADD R6, R7, 0x1, R5 ;  /* 0x0000000107067824 */ /* 0x000fc800078e0205 */
[----:B------:R-:W-:-:S04]  /*1a50*/  IMAD.IADD R7, R8, 0x1, R6 ;  /* 0x0000000108077824 */ /* 0x000fc800078e0206 */
[----:B------:R-:W-:-:S04]  /*1a60*/  IMAD.IADD R8, R9, 0x1, R7 ;  /* 0x0000000109087824 */ /* 0x000fc800078e0207 */
[----:B------:R-:W-:Y:S01]  /*1a70*/  IMAD.IADD R9, R10, 0x1, R8 ;  /* 0x000000010a097824 */ /* 0x000fe200078e0208 */
[----:B------:R-:W-:Y:S03]  /*1a80*/  STS.64 [R0], R16 ;  /* 0x0000001000007388 */ /* 0x000fe60000000a00 */
[----:B------:R-:W-:Y:S01]  /*1a90*/  IMAD.IADD R10, R11, 0x1, R9 ;  /* 0x000000010b0a7824 */ /* 0x000fe200078e0209 */
[----:B------:R2:W-:Y:S03]  /*1aa0*/  STS.64 [R0+0x8], R4 ;  /* 0x0000080400007388 */ /* 0x0005e60000000a00 */
[----:B------:R-:W-:Y:S01]  /*1ab0*/  IMAD.IADD R11, R12, 0x1, R10 ;  /* 0x000000010c0b7824 */ /* 0x000fe200078e020a */
[----:B------:R-:W-:Y:S03]  /*1ac0*/  STS.64 [R0+0x10], R6 ;  /* 0x0000100600007388 */ /* 0x000fe60000000a00 */
[----:B------:R-:W-:Y:S01]  /*1ad0*/  IMAD.IADD R12, R13, 0x1, R11 ;  /* 0x000000010d0c7824 */ /* 0x000fe200078e020b */
[----:B------:R-:W-:Y:S03]  /*1ae0*/  STS.64 [R0+0x18], R8 ;  /* 0x0000180800007388 */ /* 0x000fe60000000a00 */
[----:B------:R-:W-:Y:S01]  /*1af0*/  IMAD.IADD R13, R14, 0x1, R12 ;  /* 0x000000010e0d7824 */ /* 0x000fe200078e020c */
[----:B------:R-:W-:Y:S01]  /*1b00*/  STS.64 [R0+0x20], R10 ;  /* 0x0000200a00007388 */ /* 0x000fe20000000a00 */
[----:B--2---:R-:W-:-:S02]  /*1b10*/  IADD3 R4, P0, PT, R45, UR6, RZ ;  /* 0x000000062d047c10 */ /* 0x004fc4000ff1e0ff */
[----:B------:R-:W-:Y:S01]  /*1b20*/  IMAD.IADD R14, R15, 0x1, R13 ;  /* 0x000000010f0e7824 */ /* 0x000fe200078e020d */
[----:B------:R-:W-:Y:S01]  /*1b30*/  STS.64 [R0+0x28], R12 ;  /* 0x0000280c00007388 */ /* 0x000fe20000000a00 */
[----:B------:R-:W-:Y:S02]  /*1b40*/  IADD3.X R5, PT, PT, R3, UR7, RZ, P0, !PT ;  /* 0x0000000703057c10 */ /* 0x000fe400087fe4ff */
[----:B------:R-:W-:-:S04]  /*1b50*/  IMAD.IADD R15, R28, 0x1, R14 ;  /* 0x000000011c0f7824 */ /* 0x000fc800078e020e */
[----:B01----:R-:W-:Y:S01]  /*1b60*/  IMAD.IADD R18, R29, 0x1, R15 ;  /* 0x000000011d127824 */ /* 0x003fe200078e020f */
[----:B------:R-:W-:Y:S03]  /*1b70*/  STS.64 [R0+0x30], R14 ;  /* 0x0000300e00007388 */ /* 0x000fe60000000a00 */
[----:B------:R-:W-:-:S04]  /*1b80*/  IMAD.IADD R19, R30, 0x1, R18 ;  /* 0x000000011e137824 */ /* 0x000fc800078e0212 */
[----:B------:R-:W-:Y:S01]  /*1b90*/  IMAD.IADD R20, R31, 0x1, R19 ;  /* 0x000000011f147824 */ /* 0x000fe200078e0213 */
[----:B------:R-:W-:Y:S03]  /*1ba0*/  STS.64 [R0+0x38], R18 ;  /* 0x0000381200007388 */ /* 0x000fe60000000a00 */
[----:B------:R-:W-:-:S04]  /*1bb0*/  IMAD.IADD R21, R32, 0x1, R20 ;  /* 0x0000000120157824 */ /* 0x000fc800078e0214 */
[----:B------:R-:W-:Y:S01]  /*1bc0*/  IMAD.IADD R22, R33, 0x1, R21 ;  /* 0x0000000121167824 */ /* 0x000fe200078e0215 */
[----:B------:R-:W-:Y:S03]  /*1bd0*/  STS.64 [R0+0x40], R20 ;  /* 0x0000401400007388 */ /* 0x000fe60000000a00 */
[----:B------:R-:W-:-:S04]  /*1be0*/  IMAD.IADD R23, R34, 0x1, R22 ;  /* 0x0000000122177824 */ /* 0x000fc800078e0216 */
[----:B------:R-:W-:Y:S01]  /*1bf0*/  IMAD.IADD R24, R35, 0x1, R23 ;  /* 0x0000000123187824 */ /* 0x000fe200078e0217 */
[----:B------:R-:W-:Y:S03]  /*1c00*/  STS.64 [R0+0x48], R22 ;  /* 0x0000481600007388 */ /* 0x000fe60000000a00 */
[----:B------:R-:W-:-:S05]  /*1c10*/  IMAD.IADD R25, R36, 0x1, R24 ;  /* 0x0000000124197824 */ /* 0x000fca00078e0218 */
[----:B------:R-:W-:Y:S01]  /*1c20*/  STS.64 [R0+0x50], R24 ;  /* 0x0000501800007388 */ /* 0x000fe20000000a00 */
[----:B------:R-:W-:-:S03]  /*1c30*/  NOP ;  /* 0x0000000000007918 */ /* 0x000fc60000000000 */
        /* <DEDUP_REMOVED lines=22> */
[----:B0-----:R-:W-:Y:S04]  /*1da0*/  STG.E desc[UR8][R4.64], R7 ;  /* 0x0000000704007986 */ /* 0x001fe8000c101908 */
[----:B-1----:R-:W-:Y:S04]  /*1db0*/  STG.E desc[UR8][R4.64+0x80], R9 ;  /* 0x0000800904007986 */ /* 0x002fe8000c101908 */
[----:B--2---:R-:W-:Y:S04]  /*1dc0*/  STG.E desc[UR8][R4.64+0x100], R11 ;  /* 0x0001000b04007986 */ /* 0x004fe8000c101908 */
[----:B---3--:R-:W-:Y:S04]  /*1dd0*/  STG.E desc[UR8][R4.64+0x180], R13 ;  /* 0x0001800d04007986 */ /* 0x008fe8000c101908 */
[----:B----4-:R-:W-:Y:S04]  /*1de0*/  STG.E desc[UR8][R4.64+0x200], R15 ;  /* 0x0002000f04007986 */ /* 0x010fe8000c101908 */
[----:B-----5:R-:W-:Y:S04]  /*1df0*/  STG.E desc[UR8][R4.64+0x280], R17 ;  /* 0x0002801104007986 */ /* 0x020fe8000c101908 */
[----:B------:R-:W-:Y:S04]  /*1e00*/  STG.E desc[UR8][R4.64+0x300], R19 ;  /* 0x0003001304007986 */ /* 0x000fe8000c101908 */
        /* <DEDUP_REMOVED lines=14> */
[----:B------:R-:W-:Y:S01]  /*1ef0*/  STG.E desc[UR8][R4.64+0xa80], R51 ;  /* 0x000a803304007986 */ /* 0x000fe2000c101908 */
[----:B------:R-:W-:Y:S05]  /*1f00*/  EXIT ;  /* 0x000000000000794d */ /* 0x000fea0003800000 */
.L_x_348:
[----:B------:R-:W-:-:S13]  /*1f10*/  ISETP.NE.AND P0, PT, R0, RZ, PT ;  /* 0x000000ff0000720c */ /* 0x000fda0003f05270 */
[----:B------:R-:W-:Y:S05]  /*1f20*/  @!P0 EXIT ;  /* 0x000000000000894d */ /* 0x000fea0003800000 */
[----:B------:R-:W0:Y:S02]  /*1f30*/  LDC.64 R2, c[0x0][0x380] ;  /* 0x0000e000ff027b82 */ /* 0x000e240000000a00 */
[----:B0-----:R-:W-:-:S05]  /*1f40*/  IMAD.WIDE.U32 R2, R5, 0x4, R2 ;  /* 0x0000000405027825 */ /* 0x001fca00078e0002 */
[----:B------:R0:W2:Y:S01]  /*1f50*/  LDG.E R4, desc[UR8][R2.64] ;  /* 0x0000000802047981 */ /* 0x0000a2000c1e1900 */
[----:B------:R-:W3:Y:S02]  /*1f60*/  S2R R13, SR_TID.X ;  /* 0x00000000000d7919 */ /* 0x000ee40000002100 */
[C---:B---3--:R-:W-:Y:S02]  /*1f70*/  LOP3.LUT R5, R13.reuse, 0x1f, RZ, 0xc0, !PT ;  /* 0x0000001f0d057812 */ /* 0x048fe400078ec0ff */
[----:B------:R-:W-:-:S05]  /*1f80*/  LOP3.LUT R6, R13, 0x3e0, RZ, 0xc0, !PT ;  /* 0x000003e00d067812 */ /* 0x000fca00078ec0ff */
[----:B------:R-:W-:-:S04]  /*1f90*/  IMAD R11, R6, 0x16, R5 ;  /* 0x00000016060b7824 */ /* 0x000fc800078e0205 */
[C---:B------:R-:W-:Y:S01]  /*1fa0*/  VIADD R5, R11.reuse, 0x20 ;  /* 0x000000200b057836 */ /* 0x040fe20000000000 */
[C---:B------:R-:W-:Y:S01]  /*1fb0*/  ISETP.GE.U32.AND P6, PT, R11.reuse, R0, PT ;  /* 0x000000000b00720c */ /* 0x040fe20003fc6070 */
[C---:B------:R-:W-:Y:S01]  /*1fc0*/  VIADD R9, R11.reuse, 0xa0 ;  /* 0x000000a00b097836 */ /* 0x040fe20000000000 */
[C---:B0-----:R-:W-:Y:S01]  /*1fd0*/  LEA R2, P1, R11.reuse, R2, 0x2 ;  /* 0x000000020b027211 */ /* 0x041fe200078210ff */
[----:B------:R-:W-:Y:S01]  /*1fe0*/  VIADD R7, R11, 0x80 ;  /* 0x000000800b077836 */ /* 0x000fe20000000000 */
[-C--:B------:R-:W-:Y:S01]  /*1ff0*/  ISETP.GE.U32.AND P5, PT, R5, R0.reuse, PT ;  /* 0x000000000500720c */ /* 0x080fe20003fa6070 */
[----:B------:R-:W-:Y:S01]  /*2000*/  VIADD R5, R11, 0xe0 ;  /* 0x000000e00b057836 */ /* 0x000fe20000000000 */
[-C--:B------:R-:W-:Y:S01]  /*2010*/  ISETP.GE.U32.AND P4, PT, R9, R0.reuse, PT ;  /* 0x000000000900720c */ /* 0x080fe20003f86070 */
[----:B------:R-:W-:Y:S01]  /*2020*/  IMAD.X R3, RZ, RZ, R3, P1 ;  /* 0x000000ffff037224 */ /* 0x000fe200008e0603 */
[-C--:B------:R-:W-:Y:S01]  /*2030*/  ISETP.GE.U32.AND P0, PT, R7, R0.reuse, PT ;  /* 0x000000000700720c */ /* 0x080fe20003f06070 */
[----:B------:R-:W-:Y:S01]  /*2040*/  VIADD R7, R11, 0x120 ;  /* 0x000001200b077836 */ /* 0x000fe20000000000 */
[----:B------:R-:W-:Y:S01]  /*2050*/  ISETP.GE.U32.AND P3, PT, R5, R0, PT ;  /* 0x000000000500720c */ /* 0x000fe20003f66070 */
[----:B------:R-:W-:-:S02]  /*2060*/  VIADD R5, R11, 0x200 ;  /* 0x000002000b057836 */ /* 0x000fc40000000000 */
[----:B------:R-:W-:Y:S01]  /*2070*/  VIADD R9, R11, 0x1c0 ;  /* 0x000001c00b097836 */ /* 0x000fe20000000000 */
[----:B------:R-:W-:-:S04]  /*2080*/  ISETP.GE.U32.AND P2, PT, R7, R0, PT ;  /* 0x000000000700720c */ /* 0x000fc80003f46070 */
[----:B------:R-:W-:Y:S01]  /*2090*/  ISETP.GE.U32.AND P1, PT, R9, R0, PT ;  /* 0x000000000900720c */ /* 0x000fe20003f26070 */
[C---:B------:R-:W-:Y:S02]  /*20a0*/  VIADD R7, R11.reuse, 0x260 ;  /* 0x000002600b077836 */ /* 0x040fe40000000000 */
[C---:B------:R-:W-:Y:S02]  /*20b0*/  VIADD R51, R11.reuse, 0x40 ;  /* 0x000000400b337836 */ /* 0x040fe40000000000 */
[C---:B------:R-:W-:Y:S02]  /*20c0*/  VIADD R50, R11.reuse, 0x60 ;  /* 0x000000600b327836 */ /* 0x040fe40000000000 */
[C---:B------:R-:W-:Y:S02]  /*20d0*/  VIADD R49, R11.reuse, 0xc0 ;  /* 0x000000c00b317836 */ /* 0x040fe40000000000 */
[C---:B------:R-:W-:Y:S02]  /*20e0*/  VIADD R48, R11.reuse, 0x100 ;  /* 0x000001000b307836 */ /* 0x040fe40000000000 */
[----:B------:R-:W-:-:S02]  /*20f0*/  VIADD R47, R11, 0x140 ;  /* 0x000001400b2f7836 */ /* 0x000fc40000000000 */
[C---:B------:R-:W-:Y:S02]  /*2100*/  VIADD R46, R11.reuse, 0x160 ;  /* 0x000001600b2e7836 */ /* 0x040fe40000000000 */
[C---:B------:R-:W-:Y:S02]  /*2110*/  VIADD R45, R11.reuse, 0x180 ;  /* 0x000001800b2d7836 */ /* 0x040fe40000000000 */
[C---:B------:R-:W-:Y:S02]  /*2120*/  VIADD R43, R11.reuse, 0x1a0 ;  /* 0x000001a00b2b7836 */ /* 0x040fe40000000000 */
[C---:B------:R-:W-:Y:S02]  /*2130*/  VIADD R42, R11.reuse, 0x1e0 ;  /* 0x000001e00b2a7836 */ /* 0x040fe40000000000 */
[C---:B------:R-:W-:Y:S02]  /*2140*/  VIADD R41, R11.reuse, 0x240 ;  /* 0x000002400b297836 */ /* 0x040fe40000000000 */
[----:B------:R-:W-:-:S02]  /*2150*/  VIADD R40, R11, 0x2a0 ;  /* 0x000002a00b287836 */ /* 0x000fc40000000000 */
[----:B--2---:R-:W-:Y:S02]  /*2160*/  IMAD.MOV.U32 R16, RZ, RZ, R4 ;  /* 0x000000ffff107224 */ /* 0x004fe400078e0004 */
[----:B------:R-:W2:Y:S01]  /*2170*/  @!P6 LDG.E R4, desc[UR8][R2.64] ;  /* 0x000000080204e981 */ /* 0x000ea2000c1e1900 */
[-C--:B------:R-:W-:Y:S01]  /*2180*/  ISETP.GE.U32.AND P6, PT, R5, R0.reuse, PT ;  /* 0x000000000500720c */ /* 0x080fe20003fc6070 */
[--C-:B------:R-:W-:Y:S02]  /*2190*/  IMAD.MOV.U32 R6, RZ, RZ, R16.reuse ;  /* 0x000000ffff067224 */ /* 0x100fe400078e0010 */
[----:B------:R-:W-:Y:S02]  /*21a0*/  VIADD R5, R11, 0x220 ;  /* 0x000002200b057836 */ /* 0x000fe40000000000 */
[----:B------:R-:W-:Y:S02]  /*21b0*/  IMAD.MOV.U32 R14, RZ, RZ, R16 ;  /* 0x000000ffff0e7224 */ /* 0x000fe400078e0010 */
[----:B------:R-:W3:Y:S01]  /*21c0*/  @!P5 LDG.E R6, desc[UR8][R2.64+0x80] ;  /* 0x000080080206d981 */ /* 0x000ee2000c1e1900 */
[----:B------:R-:W-:Y:S01]  /*21d0*/  ISETP.GE.U32.AND P5, PT, R5, R0, PT ;  /* 0x000000000500720c */ /* 0x000fe20003fa6070 */
[----:B------:R-:W-:-:S02]  /*21e0*/  VIADD R5, R11, 0x280 ;  /* 0x000002800b057836 */ /* 0x000fc40000000000 */
[----:B------:R-:W4:Y:S01]  /*21f0*/  @!P4 LDG.E R14, desc[UR8][R2.64+0x280] ;  /* 0x00028008020ec981 */ /* 0x000f22000c1e1900 */
[--C-:B------:R-:W-:Y:S02]  /*2200*/  IMAD.MOV.U32 R12, RZ, RZ, R16.reuse ;  /* 0x000000ffff0c7224 */ /* 0x100fe400078e0010 */
[-C--:B------:R-:W-:Y:S01]  /*2210*/  ISETP.GE.U32.AND P4, PT, R5, R0.reuse, PT ;  /* 0x000000000500720c */ /* 0x080fe20003f86070 */
[--C-:B------:R-:W-:Y:S02]  /*2220*/  IMAD.MOV.U32 R20, RZ, RZ, R16.reuse ;  /* 0x000000ffff147224 */ /* 0x100fe400078e0010 */
[--C-:B------:R-:W-:Y:S01]  /*2230*/  IMAD.MOV.U32 R24, RZ, RZ, R16.reuse ;  /* 0x000000ffff187224 */ /* 0x100fe200078e0010 */
[----:B------:R-:W4:Y:S01]  /*2240*/  @!P0 LDG.E R12, desc[UR8][R2.64+0x200] ;  /* 0x00020008020c8981 */ /* 0x000f22000c1e1900 */
[--C-:B------:R-:W-:Y:S02]  /*2250*/  IMAD.MOV.U32 R34, RZ, RZ, R16.reuse ;  /* 0x000000ffff227224 */ /* 0x100fe400078e0010 */
[----:B------:R-:W-:Y:S01]  /*2260*/  IMAD.MOV.U32 R5, RZ, RZ, R16 ;  /* 0x000000ffff057224 */ /* 0x000fe200078e0010 */
[----:B------:R-:W4:Y:S01]  /*2270*/  @!P3 LDG.E R20, desc[UR8][R2.64+0x380] ;  /* 0x000380080214b981 */ /* 0x000f22000c1e1900 */
[----:B------:R-:W-:-:S02]  /*2280*/  ISETP.GE.U32.AND P0, PT, R7, R0, PT ;  /* 0x000000000700720c */ /* 0x000fc40003f06070 */
[-C--:B------:R-:W-:Y:S01]  /*2290*/  ISETP.GE.U32.AND P3, PT, R51, R0.reuse, PT ;  /* 0x000000003300720c */ /* 0x080fe20003f66070 */
[----:B------:R-:W4:Y:S01]  /*22a0*/  @!P2 LDG.E R24, desc[UR8][R2.64+0x480] ;  /* 0x000480080218a981 */ /* 0x000f22000c1e1900 */
[----:B------:R-:W-:-:S03]  /*22b0*/  ISETP.GE.U32.AND P2, PT, R50, R0, PT ;  /* 0x000000003200720c */ /* 0x000fc60003f46070 */
[----:B------:R-:W4:Y:S01]  /*22c0*/  @!P1 LDG.E R34, desc[UR8][R2.64+0x700] ;  /* 0x0007000802229981 */ /* 0x000f22000c1e1900 */
[----:B------:R-:W-:-:S03]  /*22d0*/  ISETP.GE.U32.AND P1, PT, R49, R0, PT ;  /* 0x000000003100720c */ /* 0x000fc60003f26070 */
[----:B------:R-:W4:Y:S01]  /*22e0*/  @!P6 LDG.E R5, desc[UR8][R2.64+0x800] ;  /* 0x000800080205e981 */ /* 0x000f22000c1e1900 */
[----:B------:R-:W-:Y:S01]  /*22f0*/  ISETP.GE.U32.AND P6, PT, R48, R0, PT ;  /* 0x000000003000720c */ /* 0x000fe20003fc6070 */
[--C-:B------:R-:W-:Y:S02]  /*2300*/  IMAD.MOV.U32 R7, RZ, RZ, R16.reuse ;  /* 0x000000ffff077224 */ /* 0x100fe400078e0010 */
[--C-:B------:R-:W-:Y:S02]  /*2310*/  IMAD.MOV.U32 R9, RZ, RZ, R16.reuse ;  /* 0x000000ffff097224 */ /* 0x100fe400078e0010 */
[--C-:B------:R-:W-:Y:S02]  /*2320*/  IMAD.MOV.U32 R11, RZ, RZ, R16.reuse ;  /* 0x000000ffff0b7224 */ /* 0x100fe400078e0010 */
[--C-:B------:R-:W-:Y:S01]  /*2330*/  IMAD.MOV.U32 R8, RZ, RZ, R16.reuse ;  /* 0x000000ffff087224 */ /* 0x100fe200078e0010 */
[----:B------:R-:W4:Y:S01]  /*2340*/  @!P5 LDG.E R7, desc[UR8][R2.64+0x880] ;  /* 0x000880080207d981 */ /* 0x000f22000c1e1900 */
[----:B------:R-:W-:-:S02]  /*2350*/  IMAD.MOV.U32 R10, RZ, RZ, R16 ;  /* 0x000000ffff0a7224 */ /* 0x000fc400078e0010 */
[--C-:B------:R-:W-:Y:S01]  /*2360*/  IMAD.MOV.U32 R18, RZ, RZ, R16.reuse ;  /* 0x000000ffff127224 */ /* 0x100fe200078e0010 */
[----:B------:R-:W4:Y:S01]  /*2370*/  @!P0 LDG.E R9, desc[UR8][R2.64+0x980] ;  /* 0x0009800802098981 */ /* 0x000f22000c1e1900 */
[----:B------:R-:W-:Y:S01]  /*2380*/  IMAD.MOV.U32 R22, RZ, RZ, R16 ;  /* 0x000000ffff167224 */ /* 0x000fe200078e0010 */
[-C--:B------:R-:W-:Y:S02]  /*2390*/  ISETP.GE.U32.AND P5, PT, R47, R0.reuse, PT ;  /* 0x000000002f00720c */ /* 0x080fe40003fa6070 */
[----:B------:R-:W4:Y:S01]  /*23a0*/  @!P4 LDG.E R11, desc[UR8][R2.64+0xa00] ;  /* 0x000a0008020bc981 */ /* 0x000f22000c1e1900 */
[-C--:B------:R-:W-:Y:S02]  /*23b0*/  ISETP.GE.U32.AND P0, PT, R46, R0.reuse, PT ;  /* 0x000000002e00720c */ /* 0x080fe40003f06070 */
[-C--:B------:R-:W-:Y:S01]  /*23c0*/  ISETP.GE.U32.AND P4, PT, R45, R0.reuse, PT ;  /* 0x000000002d00720c */ /* 0x080fe20003f86070 */
[----:B------:R-:W4:Y:S01]  /*23d0*/  @!P3 LDG.E R8, desc[UR8][R2.64+0x100] ;  /* 0x000100080208b981 */ /* 0x000f22000c1e1900 */
[----:B------:R-:W-:-:S03]  /*23e0*/  ISETP.GE.U32.AND P3, PT, R43, R0, PT ;  /* 0x000000002b00720c */ /* 0x000fc60003f66070 */
        /* <DEDUP_REMOVED lines=12> */
[----:B------:R-:W-:Y:S01]  /*24b0*/  IMAD.MOV.U32 R17, RZ, RZ, R16 ;  /* 0x000000ffff117224 */ /* 0x000fe200078e0010 */
[----:B------:R-:W4:Y:S04]  /*24c0*/  @!P0 LDG.E R28, desc[UR8][R2.64+0x580] ;  /* 0x00058008021c8981 */ /* 0x000f28000c1e1900 */
[----:B------:R-:W4:Y:S04]  /*24d0*/  @!P4 LDG.E R30, desc[UR8][R2.64+0x600] ;  /* 0x00060008021ec981 */ /* 0x000f28000c1e1900 */
[----:B------:R-:W4:Y:S04]  /*24e0*/  @!P3 LDG.E R32, desc[UR8][R2.64+0x680] ;  /* 0x000680080220b981 */ /* 0x000f28000c1e1900 */
[----:B------:R-:W4:Y:S04]  /*24f0*/  @!P2 LDG.E R52, desc[UR8][R2.64+0x780] ;  /* 0x000780080234a981 */ /* 0x000f28000c1e1900 */
[----:B------:R-:W4:Y:S04]  /*2500*/  @!P1 LDG.E R17, desc[UR8][R2.64+0x900] ;  /* 0x0009000802119981 */ /* 0x000f28000c1e1900 */
[----:B------:R-:W4:Y:S01]  /*2510*/  @!P6 LDG.E R16, desc[UR8][R2.64+0xa80] ;  /* 0x000a80080210e981 */ /* 0x000f22000c1e1900 */
[----:B------:R-:W0:Y:S01]  /*2520*/  S2R R36, SR_LANEID ;  /* 0x0000000000247919 */ /* 0x000e220000000000 */
[----:B------:R-:W1:Y:S01]  /*2530*/  S2UR UR5, SR_CgaCtaId ;  /* 0x00000000000579c3 */ /* 0x000e620000008800 */
[----:B------:R-:W-:Y:S01]  /*2540*/  SHF.R.U32.HI R44, RZ, 0x5, R13 ;  /* 0x00000005ff2c7819 */ /* 0x000fe2000001160d */
[----:B------:R-:W-:Y:S01]  /*2550*/  UMOV UR4, 0x400 ;  /* 0x0000040000047882 */ /* 0x000fe20000000000 */
[----:B------:R-:W-:Y:S01]  /*2560*/  ISETP.NE.AND P0, PT, R38, RZ, PT ;  /* 0x000000ff2600720c */ /* 0x000fe20003f05270 */
[----:B-1----:R-:W-:-:S02]  /*2570*/  ULEA UR4, UR5, UR4, 0x18 ;  /* 0x0000000405047291 */ /* 0x002fc4000f8ec0ff */
[----:B0-----:R-:W-:-:S05]  /*2580*/  IMAD R37, R44, 0x2c0, R36 ;  /* 0x000002c02c257824 */ /* 0x001fca00078e0224 */
        /* <DEDUP_REMOVED lines=39> */
[----:B------:R-:W-:Y:S02]  /*2800*/  ISETP.NE.AND P1, PT, R36, 0x1f, PT ;  /* 0x0000001f2400780c */ /* 0x000fe40003f25270 */
[----:B---3--:R-:W-:Y:S02]  /*2810*/  IADD3 R16, PT, PT, R6, R5, R16 ;  /* 0x0000000506107210 */ /* 0x008fe40007ffe010 */
[----:B------:R-:W-:Y:S02]  /*2820*/  ISETP.NE.AND P2, PT, R44, 0xb, PT ;  /* 0x0000000b2c00780c */ /* 0x000fe40003f45270 */
        /* <DEDUP_REMOVED lines=20> */
[----:B------:R-:W-:Y:S01]  /*2970*/  ISETP.NE.AND P0, PT, R44, 0x2, PT ;  /* 0x000000022c00780c */ /* 0x000fe20003f05270 */
[----:B------:R-:W0:Y:S02]  /*2980*/  S2R R53, SR_TID.X ;  /* 0x0000000000357919 */ /* 0x000e240000002100 */
[----:B------:R-:W-:Y:S01]  /*2990*/  IMAD.IADD R35, R38, 0x1, -R35 ;  /* 0x0000000126237824 */ /* 0x000fe200078e0a23 */
[----:B------:R-:W-:Y:S01]  /*29a0*/  @!P1 STS [R52+0x10], R38 ;  /* 0x0000102634009388 */ /* 0x000fe20000000800 */
[----:B------:R-:W-:Y:S01]  /*29b0*/  BAR.SYNC.DEFER_BLOCKING 0x0 ;  /* 0x0000000000007b1d */ /* 0x000fe20000010000 */
[----:B------:R-:W-:-:S05]  /*29c0*/  ISETP.NE.AND P1, PT, R44, 0x9, PT ;  /* 0x000000092c00780c */ /* 0x000fca0003f25270 */
[----:B------:R-:W1:Y:S04]  /*29d0*/  LDS.128 R16, [UR4+0x10] ;  /* 0x00001004ff107984 */ /* 0x000e680008000c00 */
[----:B------:R-:W2:Y:S04]  /*29e0*/  LDS.128 R20, [UR4+0x20] ;  /* 0x00002004ff147984 */ /* 0x000ea80008000c00 */
[----:B------:R-:W3:Y:S01]  /*29f0*/  LDS.128 R24, [UR4+0x30] ;  /* 0x00003004ff187984 */ /* 0x000ee20008000c00 */
[----:B-1----:R-:W-:-:S04]  /*2a00*/  IMAD.IADD R17, R16, 0x1, R17 ;  /* 0x0000000110117824 */ /* 0x002fc800078e0211 */
[----:B------:R-:W-:Y:S01]  /*2a10*/  IMAD.IADD R18, R18, 0x1, R17 ;  /* 0x0000000112127824 */ /* 0x000fe200078e0211 */
[----:B------:R-:W-:Y:S02]  /*2a20*/  SEL R16, R17, R16, !P0 ;  /* 0x0000001011107207 */ /* 0x000fe40004000000 */
[----:B------:R-:W-:Y:S01]  /*2a30*/  ISETP.NE.AND P0, PT, R44, 0x3, PT ;  /* 0x000000032c00780c */ /* 0x000fe20003f05270 */
[----:B------:R-:W-:-:S03]  /*2a40*/  IMAD.IADD R19, R19, 0x1, R18 ;  /* 0x0000000113137824 */ /* 0x000fc600078e0212 */
[----:B------:R-:W-:Y:S01]  /*2a50*/  SEL R16, R18, R16, !P0 ;  /* 0x0000001012107207 */ /* 0x000fe20004000000 */
[----:B--2---:R-:W-:Y:S01]  /*2a60*/  IMAD.IADD R20, R19, 0x1, R20 ;  /* 0x0000000113147824 */ /* 0x004fe200078e0214 */
        /* <DEDUP_REMOVED lines=8> */
[----:B---3--:R-:W-:Y:S01]  /*2af0*/  IMAD.IADD R24, R23, 0x1, R24 ;  /* 0x0000000117187824 */ /* 0x008fe200078e0218 */
[----:B------:R-:W-:Y:S02]  /*2b00*/  SEL R16, R21, R16, !P0 ;  /* 0x0000001015107207 */ /* 0x000fe40004000000 */
[----:B------:R-:W-:Y:S01]  /*2b10*/  ISETP.NE.AND P0, PT, R44, 0x7, PT ;  /* 0x000000072c00780c */ /* 0x000fe20003f05270 */
[----:B------:R-:W-:-:S03]  /*2b20*/  IMAD.IADD R25, R25, 0x1, R24 ;  /* 0x0000000119197824 */ /* 0x000fc600078e0218 */
[----:B------:R-:W-:Y:S02]  /*2b30*/  SEL R16, R22, R16, !P0 ;  /* 0x0000001016107207 */ /* 0x000fe40004000000 */
[----:B------:R-:W-:-:S04]  /*2b40*/  ISETP.NE.AND P0, PT, R44, 0x8, PT ;  /* 0x000000082c00780c */ /* 0x000fc80003f05270 */
[----:B------:R-:W-:Y:S02]  /*2b50*/  SEL R16, R23, R16, !P0 ;  /* 0x0000001017107207 */ /* 0x000fe40004000000 */
[----:B------:R-:W-:Y:S02]  /*2b60*/  ISETP.NE.AND P0, PT, R44, 0xa, PT ;  /* 0x0000000a2c00780c */ /* 0x000fe40003f05270 */
[----:B------:R-:W-:Y:S02]  /*2b70*/  SEL R16, R24, R16, !P1 ;  /* 0x0000001018107207 */ /* 0x000fe40004800000 */
[----:B------:R-:W-:Y:S02]  /*2b80*/  ISETP.NE.AND P1, PT, R36, RZ, PT ;  /* 0x000000ff2400720c */ /* 0x000fe40003f25270 */
[----:B------:R-:W-:Y:S01]  /*2b90*/  SEL R16, R25, R16, !P0 ;  /* 0x0000001019107207 */ /* 0x000fe20004000000 */
[----:B------:R-:W-:Y:S01]  /*2ba0*/  @!P2 IMAD.IADD R16, R26, 0x1, R25 ;  /* 0x000000011a10a824 */ /* 0x000fe200078e0219 */
[----:B0-----:R-:W-:-:S02]  /*2bb0*/  ISETP.GE.U32.AND P0, PT, R53, 0x20, PT ;  /* 0x000000203500780c */ /* 0x001fc40003f06070 */
[----:B------:R-:W-:Y:S02]  /*2bc0*/  SEL R35, R35, RZ, P1 ;  /* 0x000000ff23237207 */ /* 0x000fe40000800000 */
[----:B------:R-:W-:-:S04]  /*2bd0*/  SEL R16, R16, RZ, P0 ;  /* 0x000000ff10107207 */ /* 0x000fc80000000000 */
[----:B-----5:R-:W-:Y:S01]  /*2be0*/  IADD3 R16, PT, PT, R16, R35, R39 ;  /* 0x0000002310107210 */ /* 0x020fe20007ffe027 */
[----:B------:R-:W-:Y:S06]  /*2bf0*/  BRA `(.L_x_366) ;  /* 0x0000000c00f87947 */ /* 0x000fec0003800000 */
.L_x_365:
[----:B0-2---:R-:W-:Y:S02]  /*2c00*/  IADD3 R16, PT, PT, R4, R3, R2 ;  /* 0x0000000304107210 */ /* 0x005fe40007ffe002 */
[----:B------:R-:W-:Y:S02]  /*2c10*/  ISETP.NE.AND P1, PT, R36, 0x1f, PT ;  /* 0x0000001f2400780c */ /* 0x000fe40003f25270 */
        /* <DEDUP_REMOVED lines=22> */
[C---:B------:R-:W-:Y:S01]  /*2d80*/  ISETP.NE.AND P0, PT, R44.reuse, 0x2, PT ;  /* 0x000000022c00780c */ /* 0x040fe20003f05270 */
[----:B------:R-:W0:Y:S03]  /*2d90*/  S2R R39, SR_TID.X ;  /* 0x0000000000277919 */ /* 0x000e260000002100 */
[----:B------:R1:W-:Y:S01]  /*2da0*/  @!P1 STS [R53+0x10], R52 ;  /* 0x0000103435009388 */ /* 0x0003e20000000800 */
[----:B------:R-:W-:Y:S01]  /*2db0*/  BAR.SYNC.DEFER_BLOCKING 0x0 ;  /* 0x0000000000007b1d */ /* 0x000fe20000010000 */
[----:B------:R-:W-:Y:S01]  /*2dc0*/  ISETP.NE.AND P1, PT, R44, 0x9, PT ;  /* 0x000000092c00780c */ /* 0x000fe20003f25270 */
[----:B-1----:R-:W-:-:S04]  /*2dd0*/  IMAD.IADD R52, R52, 0x1, -R35 ;  /* 0x0000000134347824 */ /* 0x002fc800078e0a23 */
[----:B------:R-:W1:Y:S04]  /*2de0*/  LDS.128 R16, [UR4+0x10] ;  /* 0x00001004ff107984 */ /* 0x000e680008000c00 */
[----:B------:R-:W2:Y:S04]  /*2df0*/  LDS.128 R20, [UR4+0x20] ;  /* 0x00002004ff147984 */ /* 0x000ea80008000c00 */
[----:B------:R-:W3:Y:S01]  /*2e00*/  LDS.128 R24, [UR4+0x30] ;  /* 0x00003004ff187984 */ /* 0x000ee20008000c00 */
[----:B-1----:R-:W-:-:S04]  /*2e10*/  IMAD.IADD R17, R16, 0x1, R17 ;  /* 0x0000000110117824 */ /* 0x002fc800078e0211 */
[----:B------:R-:W-:Y:S01]  /*2e20*/  IMAD.IADD R18, R18, 0x1, R17 ;  /* 0x0000000112127824 */ /* 0x000fe200078e0211 */
[----:B------:R-:W-:Y:S02]  /*2e30*/  SEL R16, R17, R16, !P0 ;  /* 0x0000001011107207 */ /* 0x000fe40004000000 */
[----:B------:R-:W-:Y:S01]  /*2e40*/  ISETP.NE.AND P0, PT, R44, 0x3, PT ;  /* 0x000000032c00780c */ /* 0x000fe20003f05270 */
[----:B------:R-:W-:Y:S01]  /*2e50*/  IMAD.IADD R19, R19, 0x1, R18 ;  /* 0x0000000113137824 */ /* 0x000fe200078e0212 */
[----:B------:R-:W-:Y:S02]  /*2e60*/  SEL R17, R52, RZ, P2 ;  /* 0x000000ff34117207 */ /* 0x000fe40001000000 */
        /* <DEDUP_REMOVED lines=23> */
[----:B0-----:R-:W-:-:S02]  /*2fe0*/  ISETP.GT.U32.AND P0, PT, R39, 0x1f, PT ;  /* 0x0000001f2700780c */ /* 0x001fc40003f04070 */
        /* <DEDUP_REMOVED lines=20> */
.L_x_412:
[----:B------:R-:W-:Y:S05]  /*3130*/  @!P0 BRA `(.L_x_369) ;  /* 0x0000000000748947 */ /* 0x000fea0003800000 */
[----:B------:R-:W-:-:S07]  /*3140*/  IMAD.MOV.U32 R20, RZ, RZ, 0x3b8 ;  /* 0x000003b8ff147424 */ /* 0x000fce00078e00ff */
.L_x_371:
        /* <DEDUP_REMOVED lines=27> */
.L_x_415:
[----:B------:R-:W-:Y:S05]  /*3300*/  @P0 BRA `(.L_x_371) ;  /* 0xfffffffc00900947 */ /* 0x000fea000383ffff */
.L_x_369:
        /* <DEDUP_REMOVED lines=8> */
[----:B------:R-:W-:Y:S01]  /*3390*/  LOP3.LUT R16, R19, R16, RZ, 0xc, !PT ;  /* 0x0000001013107212 */ /* 0x000fe200078e0cff */
[----:B------:R-:W-:-:S03]  /*33a0*/  VIADD R19, R36, 0x10 ;  /* 0x0000001024137836 */ /* 0x000fc60000000000 */
[----:B------:R-:W0:Y:S02]  /*33b0*/  POPC R44, R16 ;  /* 0x00000010002c7309 */ /* 0x000e240000000000 */
[----:B0-----:R-:W0:Y:S01]  /*33c0*/  SHFL.DOWN PT, R20, R25, 0x1, R44 ;  /* 0x0820000019147989 */ /* 0x001e2200000e002c */
[-C--:B------:R-:W-:Y:S02]  /*33d0*/  ISETP.GE.AND P0, PT, R36, R44.reuse, PT ;  /* 0x0000002c2400720c */ /* 0x080fe40003f06270 */
[-C--:B------:R-:W-:Y:S02]  /*33e0*/  ISETP.GT.AND P2, PT, R19, R44.reuse, PT ;  /* 0x0000002c1300720c */ /* 0x080fe40003f44270 */
[----:B0-----:R-:W-:Y:S02]  /*33f0*/  SEL R20, R20, RZ, !P0 ;  /* 0x000000ff14147207 */ /* 0x001fe40004000000 */
[----:B------:R-:W-:Y:S01]  /*3400*/  ISETP.GT.AND P0, PT, R17, R44, PT ;  /* 0x0000002c1100720c */ /* 0x000fe20003f04270 */
[----:B------:R-:W-:-:S02]  /*3410*/  VIADD R17, R36, 0x4 ;  /* 0x0000000424117836 */ /* 0x000fc40000000000 */
[----:B------:R-:W-:-:S05]  /*3420*/  IMAD.IADD R35, R20, 0x1, R25 ;  /* 0x0000000114237824 */ /* 0x000fca00078e0219 */
[----:B------:R-:W0:Y:S02]  /*3430*/  SHFL.DOWN PT, R20, R35, 0x2, R44 ;  /* 0x0840000023147989 */ /* 0x000e2400000e002c */
[----:B0-----:R-:W-:Y:S02]  /*3440*/  SEL R20, R20, RZ, !P0 ;  /* 0x000000ff14147207 */ /* 0x001fe40004000000 */
[----:B------:R-:W-:Y:S01]  /*3450*/  ISETP.GT.AND P0, PT, R17, R44, PT ;  /* 0x0000002c1100720c */ /* 0x000fe20003f04270 */
[----:B------:R-:W-:Y:S02]  /*3460*/  VIADD R17, R36, 0x8 ;  /* 0x0000000824117836 */ /* 0x000fe40000000000 */
[----:B------:R-:W-:-:S05]  /*3470*/  IMAD.IADD R39, R35, 0x1, R20 ;  /* 0x0000000123277824 */ /* 0x000fca00078e0214 */
[----:B------:R-:W0:Y:S02]  /*3480*/  SHFL.DOWN PT, R20, R39, 0x4, R44 ;  /* 0x0880000027147989 */ /* 0x000e2400000e002c */
[----:B0-----:R-:W-:Y:S02]  /*3490*/  SEL R20, R20, RZ, !P0 ;  /* 0x000000ff14147207 */ /* 0x001fe40004000000 */
[----:B------:R-:W-:Y:S02]  /*34a0*/  ISETP.GT.AND P0, PT, R17, R44, PT ;  /* 0x0000002c1100720c */ /* 0x000fe40003f04270 */
[----:B------:R-:W0:Y:S01]  /*34b0*/  LDC.64 R16, c[0x0][0x390] ;  /* 0x0000e400ff107b82 */ /* 0x000e220000000a00 */
[----:B------:R-:W-:-:S05]  /*34c0*/  IMAD.IADD R25, R39, 0x1, R20 ;  /* 0x0000000127197824 */ /* 0x000fca00078e0214 */
[----:B------:R-:W1:Y:S01]  /*34d0*/  SHFL.DOWN PT, R20, R25, 0x8, R44 ;  /* 0x0900000019147989 */ /* 0x000e6200000e002c */
[----:B0-----:R-:W-:-:S05]  /*34e0*/  IADD3 R35, P3, PT, R16, 0x100, RZ ;  /* 0x0000010010237810 */ /* 0x001fca0007f7e0ff */
[----:B------:R-:W-:Y:S01]  /*34f0*/  IMAD.X R39, RZ, RZ, R17, P3 ;  /* 0x000000ffff277224 */ /* 0x000fe200018e0611 */
[----:B-1----:R-:W-:Y:S02]  /*3500*/  SEL R20, R20, RZ, !P0 ;  /* 0x000000ff14147207 */ /* 0x002fe40004000000 */
[----:B------:R-:W-:-:S03]  /*3510*/  ISETP.NE.AND P0, PT, R24, 0x65, PT ;  /* 0x000000651800780c */ /* 0x000fc60003f05270 */
[----:B------:R-:W-:-:S05]  /*3520*/  IMAD.IADD R26, R25, 0x1, R20 ;  /* 0x00000001191a7824 */ /* 0x000fca00078e0214 */
[----:B------:R-:W0:Y:S05]  /*3530*/  SHFL.DOWN PT, R20, R26, 0x10, R44 ;  /* 0x0a0000001a147989 */ /* 0x000e2a00000e002c */
[----:B------:R-:W-:Y:S02]  /*3540*/  VOTE.ALL P0, P0 ;  /* 0x0000000000ff7806 */ /* 0x000fe40000000000 */
[----:B0-----:R-:W-:-:S05]  /*3550*/  SEL R19, R20, RZ, !P2 ;  /* 0x000000ff14137207 */ /* 0x001fca0005000000 */
[----:B------:R-:W-:-:S07]  /*3560*/  IMAD.IADD R26, R26, 0x1, R19 ;  /* 0x000000011a1a7824 */ /* 0x000fce00078e0213 */
.L_x_424:
[----:B------:R-:W-:Y:S05]  /*3570*/  @!P0 BRA `(.L_x_373) ;  /* 0x0000000400348947 */ /* 0x000fea0003800000 */
[----:B------:R-:W-:-:S07]  /*3580*/  IMAD.MOV.U32 R44, RZ, RZ, 0x3b8 ;  /* 0x000003b8ff2c7424 */ /* 0x000fce00078e00ff */
.L_x_379:
        /* <DEDUP_REMOVED lines=10> */
.L_x_427:
[----:B------:R-:W-:Y:S05]  /*3630*/  @!P0 BRA `(.L_x_375) ;  /* 0x0000000000748947 */ /* 0x000fea0003800000 */
[----:B------:R-:W-:-:S07]  /*3640*/  IMAD.MOV.U32 R20, RZ, RZ, R44 ;  /* 0x000000ffff147224 */ /* 0x000fce00078e002c */
.L_x_377:
        /* <DEDUP_REMOVED lines=8> */
[----:B------:R-:W0:Y:S02]  /*36d0*/  F2I.FTZ.U32.TRUNC.NTZ R19, R19 ;  /* 0x0000001300137305 */ /* 0x000e24000021f000 */
[----:B0-----:R-:W-:Y:S02]  /*36e0*/  IMAD R25, R18, R19, RZ ;  /* 0x0000001312197224 */ /* 0x001fe400078e02ff */
[----:B------:R-:W-:-:S04]  /*36f0*/  IMAD.MOV.U32 R18, RZ, RZ, RZ ;  /* 0x000000ffff127224 */ /* 0x000fc800078e00ff */
        /* <DEDUP_REMOVED lines=16> */
.L_x_430:
[----:B------:R-:W-:Y:S05]  /*3800*/  @P0 BRA `(.L_x_377) ;  /* 0xfffffffc00900947 */ /* 0x000fea000383ffff */
.L_x_375:
[----:B------:R-:W-:Y:S01]  /*3810*/  UMOV UR5, 0xffffffff ;  /* 0xffffffff00057882 */ /* 0x000fe20000000000 */
[----:B------:R-:W-:Y:S02]  /*3820*/  ISETP.NE.AND P0, PT, R24, 0x65, PT ;  /* 0x000000651800780c */ /* 0x000fe40003f05270 */
[----:B------:R-:W-:Y:S11]  /*3830*/  BRA.DIV UR5, `(.L_x_378) ;  /* 0x0000001a05fc7947 */ /* 0x000ff6000b800000 */
[----:B------:R-:W-:Y:S01]  /*3840*/  VOTE.ANY R19, PT, !P0 ;  /* 0x0000000000137806 */ /* 0x000fe200040e0100 */
[----:B------:R-:W-:Y:S02]  /*3850*/  VIADD R17, R36, 0x2 ;  /* 0x0000000224117836 */ /* 0x000fe40000000000 */
[----:B------:R-:W-:Y:S01]  /*3860*/  VIADD R21, R21, 0xffffffe0 ;  /* 0xffffffe015157836 */ /* 0x000fe20000000000 */
[----:B------:R-:W-:-:S05]  /*3870*/  LOP3.LUT R19, R19, 0x80000000, R53, 0xec, !PT ;  /* 0x8000000013137812 */ /* 0x000fca00078eec35 */
[----:B------:R-:W-:-:S05]  /*3880*/  VIADD R16, R19, 0xffffffff ;  /* 0xffffffff13107836 */ /* 0x000fca0000000000 */
[----:B------:R-:W-:-:S06]  /*3890*/  LOP3.LUT R16, R19, R16, RZ, 0xc, !PT ;  /* 0x0000001013107212 */ /* 0x000fcc00078e0cff */
[----:B------:R-:W0:Y:S02]  /*38a0*/  POPC R16, R16 ;  /* 0x0000001000107309 */ /* 0x000e240000000000 */
[----:B0-----:R-:W0:Y:S01]  /*38b0*/  SHFL.DOWN PT, R20, R25, 0x1, R16 ;  /* 0x0820000019147989 */ /* 0x001e2200000e0010 */
[----:B------:R-:W-:-:S04]  /*38c0*/  ISETP.GE.AND P0, PT, R36, R16, PT ;  /* 0x000000102400720c */ /* 0x000fc80003f06270 */
[----:B0-----:R-:W-:Y:S02]  /*38d0*/  SEL R20, R20, RZ, !P0 ;  /* 0x000000ff14147207 */ /* 0x001fe40004000000 */
[----:B------:R-:W-:Y:S01]  /*38e0*/  ISETP.GT.AND P0, PT, R17, R16, PT ;  /* 0x000000101100720c */ /* 0x000fe20003f04270 */
[----:B------:R-:W-:Y:S02]  /*38f0*/  VIADD R17, R36, 0x4 ;  /* 0x0000000424117836 */ /* 0x000fe40000000000 */
        /* <DEDUP_REMOVED lines=10> */
[----:B------:R-:W-:-:S03]  /*39a0*/  IMAD.IADD R25, R25, 0x1, R20 ;  /* 0x0000000119197824 */ /* 0x000fc600078e0214 */
[----:B------:R-:W-:Y:S02]  /*39b0*/  ISETP.GT.AND P2, PT, R17, R16, PT ;  /* 0x000000101100720c */ /* 0x000fe40003f44270 */
        /* <DEDUP_REMOVED lines=8> */
.L_x_439:
[----:B------:R-:W-:Y:S05]  /*3a40*/  @P0 BRA `(.L_x_379) ;  /* 0xfffffff800d00947 */ /* 0x000fea000383ffff */
.L_x_373:
        /* <DEDUP_REMOVED lines=15> */
.L_x_367:
[----:B------:R-:W-:Y:S05]  /*3b40*/  WARPSYNC.ALL ;  /* 0x0000000000007948 */ /* 0x000fea0003800000 */
[----:B------:R-:W0:Y:S08]  /*3b50*/  S2UR UR5, SR_CgaCtaId ;  /* 0x00000000000579c3 */ /* 0x000e300000008800 */
[----:B------:R-:W-:Y:S06]  /*3b60*/  BAR.SYNC.DEFER_BLOCKING 0x0 ;  /* 0x0000000000007b1d */ /* 0x000fec0000010000 */
[----:B------:R-:W-:Y:S01]  /*3b70*/  UMOV UR4, 0x400 ;  /* 0x0000040000047882 */ /* 0x000fe20000000000 */
[----:B-1----:R-:W1:Y:S01]  /*3b80*/  S2R R17, SR_TID.X ;  /* 0x0000000000117919 */ /* 0x002e620000002100 */
[----:B0-----:R-:W-:-:S09]  /*3b90*/  ULEA UR4, UR5, UR4, 0x18 ;  /* 0x0000000405047291 */ /* 0x001fd2000f8ec0ff */
[----:B------:R-:W0:Y:S01]  /*3ba0*/  LDS R16, [UR4+0x4c] ;  /* 0x00004c04ff107984 */ /* 0x000e220008000800 */
[----:B-1----:R-:W-:-:S04]  /*3bb0*/  ISETP.NE.AND P0, PT, R17, RZ, PT ;  /* 0x000000ff1100720c */ /* 0x002fc80003f05270 */
[----:B0-----:R-:W-:-:S05]  /*3bc0*/  SEL R16, R16, RZ, P0 ;  /* 0x000000ff10107207 */ /* 0x001fca0000000000 */
[----:B------:R-:W-:-:S07]  /*3bd0*/  IMAD.IADD R16, R16, 0x1, R19 ;  /* 0x0000000110107824 */ /* 0x000fce00078e0213 */
.L_x_366:
[----:B------:R-:W-:Y:S01]  /*3be0*/  IMAD.IADD R17, R2, 0x1, R16 ;  /* 0x0000000102117824 */ /* 0x000fe200078e0210 */
[----:B------:R-:W0:Y:S01]  /*3bf0*/  S2R R20, SR_LANEID ;  /* 0x0000000000147919 */ /* 0x000e220000000000 */
[----:B------:R-:W1:Y:S01]  /*3c00*/  S2UR UR5, SR_CTAID.X ;  /* 0x00000000000579c3 */ /* 0x000e620000002500 */
[----:B------:R-:W2:Y:S01]  /*3c10*/  LDCU.64 UR6, c[0x0][0x388] ;  /* 0x00007100ff0677ac */ /* 0x000ea20008000a00 */
[----:B------:R-:W-:Y:S01]  /*3c20*/  IMAD.IADD R2, R3, 0x1, R17 ;  /* 0x0000000103027824 */ /* 0x000fe200078e0211 */
[----:B------:R-:W3:Y:S03]  /*3c30*/  S2R R21, SR_TID.X ;  /* 0x0000000000157919 */ /* 0x000ee60000002100 */
[----:B------:R-:W-:Y:S01]  /*3c40*/  IMAD.IADD R3, R4, 0x1, R2 ;  /* 0x0000000104037824 */ /* 0x000fe200078e0202 */
[----:B------:R-:W4:Y:S03]  /*3c50*/  S2R R26, SR_TID.X ;  /* 0x00000000001a7919 */ /* 0x000f260000002100 */
[----:B------:R-:W-:-:S04]  /*3c60*/  IMAD.IADD R4, R5, 0x1, R3 ;  /* 0x0000000105047824 */ /* 0x000fc800078e0203 */
[----:B------:R-:W-:-:S04]  /*3c70*/  IMAD.IADD R5, R6, 0x1, R4 ;  /* 0x0000000106057824 */ /* 0x000fc800078e0204 */
[----:B------:R-:W-:-:S04]  /*3c80*/  IMAD.IADD R6, R7, 0x1, R5 ;  /* 0x0000000107067824 */ /* 0x000fc800078e0205 */
[----:B------:R-:W-:-:S04]  /*3c90*/  IMAD.IADD R7, R8, 0x1, R6 ;  /* 0x0000000108077824 */ /* 0x000fc800078e0206 */
[----:B------:R-:W-:-:S04]  /*3ca0*/  IMAD.IADD R8, R9, 0x1, R7 ;  /* 0x0000000109087824 */ /* 0x000fc800078e0207 */
[----:B------:R-:W-:Y:S02]  /*3cb0*/  IMAD.IADD R9, R10, 0x1, R8 ;  /* 0x000000010a097824 */ /* 0x000fe400078e0208 */
[----:B0-----:R-:W-:Y:S01]  /*3cc0*/  IMAD R24, R20, 0x54, R37 ;  /* 0x0000005414187824 */ /* 0x001fe200078e0225 */
[----:B------:R-:W-:Y:S01]  /*3cd0*/  BAR.SYNC.DEFER_BLOCKING 0x0 ;  /* 0x0000000000007b1d */ /* 0x000fe20000010000 */
[----:B------:R-:W-:Y:S01]  /*3ce0*/  IMAD.IADD R10, R11, 0x1, R9 ;  /* 0x000000010b0a7824 */ /* 0x000fe200078e0209 */
[----:B---3--:R-:W-:-:S03]  /*3cf0*/  ISETP.NE.AND P0, PT, R21, RZ, PT ;  /* 0x000000ff1500720c */ /* 0x008fc60003f05270 */
        /* <DEDUP_REMOVED lines=13> */
[----:B------:R-:W-:Y:S03]  /*3dd0*/  STS.64 [R24+0x20], R8 ;  /* 0x0000200818007388 */ /* 0x000fe60000000a00 */
[----:B------:R-:W-:Y:S01]  /*3de0*/  IMAD.IADD R22, R33, 0x1, R21 ;  /* 0x0000000121167824 */ /* 0x000fe200078e0215 */
[----:B0-----:R-:W1:Y:S01]  /*3df0*/  LDC R2, c[0x0][0x398] ;  /* 0x0000e600ff027b82 */ /* 0x001e620000000800 */
[----:B------:R-:W-:Y:S02]  /*3e00*/  STS.64 [R24+0x28], R10 ;  /* 0x0000280a18007388 */ /* 0x000fe40000000a00 */
[----:B------:R-:W-:-:S02]  /*3e10*/  IMAD.IADD R23, R34, 0x1, R22 ;  /* 0x0000000122177824 */ /* 0x000fc400078e0216 */
[----:B------:R4:W-:Y:S04]  /*3e20*/  STS.64 [R24+0x30], R12 ;  /* 0x0000300c18007388 */ /* 0x0009e80000000a00 */
[----:B------:R-:W-:Y:S04]  /*3e30*/  STS.64 [R24+0x38], R14 ;  /* 0x0000380e18007388 */ /* 0x000fe80000000a00 */
[----:B------:R-:W-:Y:S04]  /*3e40*/  STS.64 [R24+0x40], R18 ;  /* 0x0000401218007388 */ /* 0x000fe80000000a00 */
[----:B------:R-:W-:Y:S01]  /*3e50*/  STS.64 [R24+0x48], R20 ;  /* 0x0000481418007388 */ /* 0x000fe20000000a00 */
[----:B----4-:R-:W-:-:S02]  /*3e60*/  LOP3.LUT R12, R26, 0x1f, RZ, 0xc0, !PT ;  /* 0x0000001f1a0c7812 */ /* 0x010fc400078ec0ff */
[----:B------:R-:W-:Y:S01]  /*3e70*/  LOP3.LUT R26, R26, 0x3e0, RZ, 0xc0, !PT ;  /* 0x000003e01a1a7812 */ /* 0x000fe200078ec0ff */
[----:B------:R-:W-:Y:S01]  /*3e80*/  STS.64 [R24+0x50], R22 ;  /* 0x0000501618007388 */ /* 0x000fe20000000a00 */
[----:B------:R-:W-:-:S03]  /*3e90*/  NOP ;  /* 0x0000000000007918 */ /* 0x000fc60000000000 */
[----:B------:R-:W-:Y:S01]  /*3ea0*/  LDS R16, [R37] ;  /* 0x0000000025107984 */ /* 0x000fe20000000800 */
[----:B-1----:R-:W-:Y:S02]  /*3eb0*/  VIADD R2, R2, UR5 ;  /* 0x0000000502027c36 */ /* 0x002fe40008000000 */
[----:B------:R-:W-:Y:S01]  /*3ec0*/  IMAD R26, R26, 0x16, R12 ;  /* 0x000000161a1a7824 */ /* 0x000fe200078e020c */
[----:B------:R-:W-:Y:S04]  /*3ed0*/  LDS R8, [R37+0x80] ;  /* 0x0000800025087984 */ /* 0x000fe80000000800 */
        /* <DEDUP_REMOVED lines=19> */
[----:B------:R0:W-:Y:S04]  /*4010*/  LDS R23, [R37+0xa80] ;  /* 0x000a800025177984 */ /* 0x0001e80000000800 */
[----:B------:R1:W-:Y:S01]  /*4020*/  @!P0 STS [UR4+0x8400], R0 ;  /* 0x00840000ff008988 */ /* 0x0003e20008000804 */
[----:B------:R-:W-:Y:S01]  /*4030*/  BAR.SYNC.DEFER_BLOCKING 0x0 ;  /* 0x0000000000007b1d */ /* 0x000fe20000010000 */
[----:B0-----:R-:W-:-:S02]  /*4040*/  VIADD R37, R26, 0x20 ;  /* 0x000000201a257836 */ /* 0x001fc40000000000 */
[----:B-1----:R-:W-:-:S03]  /*4050*/  IMAD R0, R2, 0x2100, RZ ;  /* 0x0000210002007824 */ /* 0x002fc600078e02ff */
[----:B------:R-:W0:Y:S02]  /*4060*/  S2R R3, SR_TID.X ;  /* 0x0000000000037919 */ /* 0x000e240000002100 */
[----:B------:R-:W-:-:S04]  /*4070*/  IADD3 R0, P0, PT, R0, R26, RZ ;  /* 0x0000001a00007210 */ /* 0x000fc80007f1e0ff */
[----:B--2---:R-:W-:Y:S01]  /*4080*/  LEA R2, P1, R0, UR6, 0x2 ;  /* 0x0000000600027c11 */ /* 0x004fe2000f8210ff */
[----:B------:R-:W1:Y:S01]  /*4090*/  LDS R4, [UR4+0x8400] ;  /* 0x00840004ff047984 */ /* 0x000e620008000800 */
[C---:B0-----:R-:W-:Y:S02]  /*40a0*/  LOP3.LUT R12, R3.reuse, 0x3e0, RZ, 0xc0, !PT ;  /* 0x000003e0030c7812 */ /* 0x041fe400078ec0ff */
[----:B------:R-:W-:-:S05]  /*40b0*/  LOP3.LUT R3, R3, 0x1f, RZ, 0xc0, !PT ;  /* 0x0000001f03037812 */ /* 0x000fca00078ec0ff */
[----:B------:R-:W-:Y:S02]  /*40c0*/  IMAD R12, R12, 0x16, R3 ;  /* 0x000000160c0c7824 */ /* 0x000fe400078e0203 */
[----:B------:R-:W-:-:S05]  /*40d0*/  IMAD.X R3, RZ, RZ, RZ, P0 ;  /* 0x000000ffff037224 */ /* 0x000fca00000e06ff */
[----:B------:R-:W-:Y:S02]  /*40e0*/  LEA.HI.X R3, R0, UR7, R3, 0x2, P1 ;  /* 0x0000000700037c11 */ /* 0x000fe400088f1403 */
[-C--:B-1----:R-:W-:Y:S02]  /*40f0*/  ISETP.GE.AND P6, PT, R26, R4.reuse, PT ;  /* 0x000000041a00720c */ /* 0x082fe40003fc6270 */
[-C--:B------:R-:W-:Y:S01]  /*4100*/  ISETP.GE.AND P5, PT, R37, R4.reuse, PT ;  /* 0x000000042500720c */ /* 0x080fe20003fa6270 */
[C---:B------:R-:W-:Y:S01]  /*4110*/  VIADD R37, R12.reuse, 0x80 ;  /* 0x000000800c257836 */ /* 0x040fe20000000000 */
[-C--:B------:R-:W-:Y:S01]  /*4120*/  ISETP.GE.AND P0, PT, R51, R4.reuse, PT ;  /* 0x000000043300720c */ /* 0x080fe20003f06270 */
[----:B------:R-:W-:Y:S01]  /*4130*/  VIADD R51, R12, 0xa0 ;  /* 0x000000a00c337836 */ /* 0x000fe20000000000 */
[-C--:B------:R-:W-:Y:S02]  /*4140*/  ISETP.GE.AND P4, PT, R50, R4.reuse, PT ;  /* 0x000000043200720c */ /* 0x080fe40003f86270 */
[-C--:B------:R-:W-:Y:S01]  /*4150*/  ISETP.GE.AND P3, PT, R37, R4.reuse, PT ;  /* 0x000000042500720c */ /* 0x080fe20003f66270 */
[----:B------:R-:W-:Y:S01]  /*4160*/  VIADD R37, R12, 0xe0 ;  /* 0x000000e00c257836 */ /* 0x000fe20000000000 */
[----:B------:R-:W-:-:S02]  /*4170*/  ISETP.GE.AND P2, PT, R51, R4, PT ;  /* 0x000000043300720c */ /* 0x000fc40003f46270 */
[-C--:B------:R-:W-:Y:S01]  /*4180*/  ISETP.GE.AND P1, PT, R49, R4.reuse, PT ;  /* 0x000000043100720c */ /* 0x080fe20003f26270 */
[----:B------:R-:W-:Y:S01]  /*4190*/  @!P6 STG.E desc[UR8][R2.64], R16 ;  /* 0x000000100200e986 */ /* 0x000fe2000c101908 */
[-C--:B------:R-:W-:Y:S01]  /*41a0*/  ISETP.GE.AND P6, PT, R37, R4.reuse, PT ;  /* 0x000000042500720c */ /* 0x080fe20003fc6270 */
[----:B------:R-:W-:Y:S02]  /*41b0*/  VIADD R37, R12, 0x120 ;  /* 0x000001200c257836 */ /* 0x000fe40000000000 */
[----:B------:R-:W-:Y:S01]  /*41c0*/  @!P5 STG.E desc[UR8][R2.64+0x80], R8 ;  /* 0x000080080200d986 */ /* 0x000fe2000c101908 */
[----:B------:R-:W-:-:S03]  /*41d0*/  ISETP.GE.AND P5, PT, R48, R4, PT ;  /* 0x000000043000720c */ /* 0x000fc60003fa6270 */
[----:B------:R-:W-:Y:S01]  /*41e0*/  @!P0 STG.E desc[UR8][R2.64+0x100], R10 ;  /* 0x0001000a02008986 */ /* 0x000fe2000c101908 */
[-C--:B------:R-:W-:Y:S01]  /*41f0*/  ISETP.GE.AND P0, PT, R37, R4.reuse, PT ;  /* 0x000000042500720c */ /* 0x080fe20003f06270 */
[----:B------:R-:W-:Y:S02]  /*4200*/  VIADD R37, R12, 0x1c0 ;  /* 0x000001c00c257836 */ /* 0x000fe40000000000 */
[----:B------:R-:W-:Y:S01]  /*4210*/  @!P4 STG.E desc[UR8][R2.64+0x180], R6 ;  /* 0x000180060200c986 */ /* 0x000fe2000c101908 */
[----:B------:R-:W-:-:S03]  /*4220*/  ISETP.GE.AND P4, PT, R47, R4, PT ;  /* 0x000000042f00720c */ /* 0x000fc60003f86270 */
[----:B------:R-:W-:Y:S01]  /*4230*/  @!P3 STG.E desc[UR8][R2.64+0x200], R53 ;  /* 0x000200350200b986 */ /* 0x000fe2000c101908 */
[----:B------:R-:W-:-:S03]  /*4240*/  ISETP.GE.AND P3, PT, R46, R4, PT ;  /* 0x000000042e00720c */ /* 0x000fc60003f66270 */
[----:B------:R-:W-:Y:S01]  /*4250*/  @!P2 STG.E desc[UR8][R2.64+0x280], R39 ;  /* 0x000280270200a986 */ /* 0x000fe2000c101908 */
[----:B------:R-:W-:-:S03]  /*4260*/  ISETP.GE.AND P2, PT, R45, R4, PT ;  /* 0x000000042d00720c */ /* 0x000fc60003f46270 */
[----:B------:R0:W-:Y:S01]  /*4270*/  @!P1 STG.E desc[UR8][R2.64+0x300], R33 ;  /* 0x0003002102009986 */ /* 0x0001e2000c101908 */
[-C--:B------:R-:W-:Y:S01]  /*4280*/  ISETP.GE.AND P1, PT, R43, R4.reuse, PT ;  /* 0x000000042b00720c */ /* 0x080fe20003f26270 */
[C---:B------:R-:W-:Y:S02]  /*4290*/  VIADD R43, R12.reuse, 0x220 ;  /* 0x000002200c2b7836 */ /* 0x040fe40000000000 */
[----:B------:R-:W-:Y:S01]  /*42a0*/  @!P6 STG.E desc[UR8][R2.64+0x380], R35 ;  /* 0x000380230200e986 */ /* 0x000fe2000c101908 */
[-C--:B------:R-:W-:Y:S01]  /*42b0*/  ISETP.GE.AND P6, PT, R37, R4.reuse, PT ;  /* 0x000000042500720c */ /* 0x080fe20003fc6270 */
[----:B------:R-:W-:Y:S02]  /*42c0*/  VIADD R37, R12, 0x200 ;  /* 0x000002000c257836 */ /* 0x000fe40000000000 */
[----:B------:R1:W-:Y:S01]  /*42d0*/  @!P5 STG.E desc[UR8][R2.64+0x400], R31 ;  /* 0x0004001f0200d986 */ /* 0x0003e2000c101908 */
[----:B------:R-:W-:Y:S01]  /*42e0*/  ISETP.GE.AND P5, PT, R42, R4, PT ;  /* 0x000000042a00720c */ /* 0x000fe20003fa6270 */
[----:B0-----:R-:W-:-:S02]  /*42f0*/  VIADD R33, R12, 0x260 ;  /* 0x000002600c217836 */ /* 0x001fc40000000000 */
[----:B------:R0:W-:Y:S01]  /*4300*/  @!P0 STG.E desc[UR8][R2.64+0x480], R25 ;  /* 0x0004801902008986 */ /* 0x0001e2000c101908 */
[----:B------:R-:W-:-:S03]  /*4310*/  ISETP.GE.AND P0, PT, R37, R4, PT ;  /* 0x000000042500720c */ /* 0x000fc60003f06270 */
[----:B------:R0:W-:Y:S01]  /*4320*/  @!P4 STG.E desc[UR8][R2.64+0x500], R27 ;  /* 0x0005001b0200c986 */ /* 0x0001e2000c101908 */
[-C--:B------:R-:W-:Y:S01]  /*4330*/  ISETP.GE.AND P4, PT, R43, R4.reuse, PT ;  /* 0x000000042b00720c */ /* 0x080fe20003f86270 */
[----:B-1----:R-:W-:Y:S02]  /*4340*/  VIADD R31, R12, 0x280 ;  /* 0x000002800c1f7836 */ /* 0x002fe40000000000 */
[----:B------:R0:W-:Y:S01]  /*4350*/  @!P3 STG.E desc[UR8][R2.64+0x580], R29 ;  /* 0x0005801d0200b986 */ /* 0x0001e2000c101908 */
[----:B------:R-:W-:-:S03]  /*4360*/  ISETP.GE.AND P3, PT, R41, R4, PT ;  /* 0x000000042900720c */ /* 0x000fc60003f66270 */
[----:B------:R0:W-:Y:S01]  /*4370*/  @!P2 STG.E desc[UR8][R2.64+0x600], R19 ;  /* 0x000600130200a986 */ /* 0x0001e2000c101908 */
[----:B------:R-:W-:-:S03]  /*4380*/  ISETP.GE.AND P2, PT, R33, R4, PT ;  /* 0x000000042100720c */ /* 0x000fc60003f46270 */
[----:B------:R0:W-:Y:S01]  /*4390*/  @!P1 STG.E desc[UR8][R2.64+0x680], R21 ;  /* 0x0006801502009986 */ /* 0x0001e2000c101908 */
[----:B------:R-:W-:-:S03]  /*43a0*/  ISETP.GE.AND P1, PT, R31, R4, PT ;  /* 0x000000041f00720c */ /* 0x000fc60003f26270 */
[----:B------:R0:W-:Y:S01]  /*43b0*/  @!P6 STG.E desc[UR8][R2.64+0x700], R17 ;  /* 0x000700110200e986 */ /* 0x0001e2000c101908 */
[----:B------:R-:W-:-:S03]  /*43c0*/  ISETP.GE.AND P6, PT, R40, R4, PT ;  /* 0x000000042800720c */ /* 0x000fc60003fc6270 */
[----:B------:R0:W-:Y:S04]  /*43d0*/  @!P5 STG.E desc[UR8][R2.64+0x780], R15 ;  /* 0x0007800f0200d986 */ /* 0x0001e8000c101908 */
[----:B------:R0:W-:Y:S04]  /*43e0*/  @!P0 STG.E desc[UR8][R2.64+0x800], R13 ;  /* 0x0008000d02008986 */ /* 0x0001e8000c101908 */
[----:B------:R0:W-:Y:S04]  /*43f0*/  @!P4 STG.E desc[UR8][R2.64+0x880], R11 ;  /* 0x0008800b0200c986 */ /* 0x0001e8000c101908 */
[----:B------:R0:W-:Y:S04]  /*4400*/  @!P3 STG.E desc[UR8][R2.64+0x900], R9 ;  /* 0x000900090200b986 */ /* 0x0001e8000c101908 */
[----:B------:R0:W-:Y:S04]  /*4410*/  @!P2 STG.E desc[UR8][R2.64+0x980], R7 ;  /* 0x000980070200a986 */ /* 0x0001e8000c101908 */
[----:B------:R0:W-:Y:S01]  /*4420*/  @!P1 STG.E desc[UR8][R2.64+0xa00], R5 ;  /* 0x000a000502009986 */ /* 0x0001e2000c101908 */
[----:B------:R-:W-:Y:S05]  /*4430*/  @P6 EXIT ;  /* 0x000000000000694d */ /* 0x000fea0003800000 */
[----:B------:R-:W-:Y:S01]  /*4440*/  STG.E desc[UR8][R2.64+0xa80], R23 ;  /* 0x000a801702007986 */ /* 0x000fe2000c101908 */
[----:B------:R-:W-:Y:S05]  /*4450*/  EXIT ;  /* 0x000000000000794d */ /* 0x000fea0003800000 */
.L_x_353:
[----:B------:R-:W-:Y:S01]  /*4460*/  BSSY B1, `(.L_x_380) ;  /* 0x0000006000017945 */ /* 0x000fe20003800000 */
[----:B------:R-:W-:Y:S01]  /*4470*/  PLOP3.LUT P0, PT, P0, PT, PT, 0x8, 0x80 ;  /* 0x000000000080781c */ /* 0x000fe2000070e170 */
[----:B------:R-:W-:-:S12]  /*4480*/  IMAD.MOV.U32 R19, RZ, RZ, -0x1 ;  /* 0xffffffffff137424 */ /* 0x000fd800078e00ff */
[----:B------:R-:W-:Y:S05]  /*4490*/  WARPSYNC.COLLECTIVE R19, `(.L_x_381) ;  /* 0x0000000013087348 */ /* 0x000fea0003c00000 */
[----:B------:R-:W-:Y:S01]  /*44a0*/  VOTE.ANY P0, P0 ;  /* 0x0000000000ff7806 */ /* 0x000fe20000000100 */
[----:B------:R-:W-:-:S12]  /*44b0*/  ENDCOLLECTIVE ;  /* 0x000000000000791b */ /* 0x000fd80003800000 */
.L_x_381:
[----:B------:R-:W-:Y:S05]  /*44c0*/  BSYNC B1 ;  /* 0x0000000000017941 */ /* 0x000fea0003800000 */
.L_x_380:
[----:B------:R-:W-:Y:S05]  /*44d0*/  BRA `(.L_x_382) ;  /* 0xffffffc800a87947 */ /* 0x000fea000383ffff */
.L_x_355:
[----:B------:R-:W-:Y:S01]  /*44e0*/  BSSY B1, `(.L_x_383) ;  /* 0x0000006000017945 */ /* 0x000fe20003800000 */
[----:B------:R-:W-:Y:S01]  /*44f0*/  PLOP3.LUT P0, PT, P0, PT, PT, 0x8, 0x80 ;  /* 0x000000000080781c */ /* 0x000fe2000070e170 */
[----:B------:R-:W-:-:S12]  /*4500*/  IMAD.MOV.U32 R19, RZ, RZ, -0x1 ;  /* 0xffffffffff137424 */ /* 0x000fd800078e00ff */
[----:B------:R-:W-:Y:S05]  /*4510*/  WARPSYNC.COLLECTIVE R19, `(.L_x_384) ;  /* 0x0000000013087348 */ /* 0x000fea0003c00000 */
[----:B------:R-:W-:Y:S01]  /*4520*/  VOTE.ANY P0, P0 ;  /* 0x0000000000ff7806 */ /* 0x000fe20000000100 */
[----:B------:R-:W-:-:S12]  /*4530*/  ENDCOLLECTIVE ;  /* 0x000000000000791b */ /* 0x000fd80003800000 */
.L_x_384:
[----:B------:R-:W-:Y:S05]  /*4540*/  BSYNC B1 ;  /* 0x0000000000017941 */ /* 0x000fea0003800000 */
.L_x_383:
[----:B------:R-:W-:Y:S05]  /*4550*/  BRA `(.L_x_385) ;  /* 0xffffffc800fc7947 */ /* 0x000fea000383ffff */
.L_x_357:
[----:B------:R-:W0:Y:S01]  /*4560*/  S2R R48, SR_GEMASK ;  /* 0x0000000000307919 */ /* 0x000e220000003c00 */
[----:B------:R-:W-:Y:S01]  /*4570*/  BSSY B1, `(.L_x_386) ;  /* 0x0000006000017945 */ /* 0x000fe20003800000 */
[----:B------:R-:W-:Y:S01]  /*4580*/  PLOP3.LUT P0, PT, P0, PT, PT, 0x8, 0x80 ;  /* 0x000000000080781c */ /* 0x000fe2000070e170 */
[----:B------:R-:W-:-:S12]  /*4590*/  IMAD.MOV.U32 R19, RZ, RZ, -0x1 ;  /* 0xffffffffff137424 */ /* 0x000fd800078e00ff */
[----:B0-----:R-:W-:Y:S05]  /*45a0*/  WARPSYNC.COLLECTIVE R19, `(.L_x_387) ;  /* 0x0000000013087348 */ /* 0x001fea0003c00000 */
[----:B------:R-:W-:Y:S01]  /*45b0*/  VOTE.ANY R19, PT, P0 ;  /* 0x0000000000137806 */ /* 0x000fe200000e0100 */
[----:B0-----:R-:W-:Y:S06]  /*45c0*/  ENDCOLLECTIVE ;  /* 0x000000000000791b */ /* 0x001fec0003800000 */
.L_x_387:
[----:B------:R-:W-:Y:S05]  /*45d0*/  BSYNC B1 ;  /* 0x0000000000017941 */ /* 0x000fea0003800000 */
.L_x_386:
[----:B------:R-:W-:Y:S01]  /*45e0*/  LOP3.LUT R19, R19, 0x80000000, R48, 0xec, !PT ;  /* 0x8000000013137812 */ /* 0x000fe200078eec30 */
[----:B------:R-:W-:Y:S01]  /*45f0*/  IMAD.MOV.U32 R18, RZ, RZ, R41 ;  /* 0x000000ffff127224 */ /* 0x000fe200078e0029 */
[----:B------:R-:W0:Y:S01]  /*4600*/  LDC.64 R42, c[0x0][0x390] ;  /* 0x0000e400ff2a7b82 */ /* 0x000e220000000a00 */
[----:B------:R-:W-:Y:S02]  /*4610*/  IMAD.MOV.U32 R17, RZ, RZ, 0x1 ;  /* 0x00000001ff117424 */ /* 0x000fe400078e00ff */
[----:B------:R-:W-:Y:S02]  /*4620*/  VIADD R16, R19, 0xffffffff ;  /* 0xffffffff13107836 */ /* 0x000fe40000000000 */
[C---:B------:R-:W-:Y:S02]  /*4630*/  VIADD R23, R47.reuse, 0x4 ;  /* 0x000000042f177836 */ /* 0x040fe40000000000 */
[----:B------:R-:W-:Y:S01]  /*4640*/  VIADD R26, R47, 0x8 ;  /* 0x000000082f1a7836 */ /* 0x000fe20000000000 */
[----:B------:R-:W-:Y:S01]  /*4650*/  LOP3.LUT R22, R19, R16, RZ, 0xc, !PT ;  /* 0x0000001013167212 */ /* 0x000fe200078e0cff */
[----:B------:R-:W-:-:S03]  /*4660*/  IMAD.MOV.U32 R19, RZ, RZ, -0x1 ;  /* 0xffffffffff137424 */ /* 0x000fc600078e00ff */
[----:B------:R1:W2:Y:S02]  /*4670*/  POPC R16, R22 ;  /* 0x0000001600107309 */ /* 0x0002a40000000000 */
[----:B-1----:R-:W-:Y:S01]  /*4680*/  VIADD R22, R47, 0x2 ;  /* 0x000000022f167836 */ /* 0x002fe20000000000 */
[----:B0-2---:R-:W-:-:S13]  /*4690*/  IADD3 R42, P3, PT, R42, 0x100, RZ ;  /* 0x000001002a2a7810 */ /* 0x005fda0007f7e0ff */
[----:B------:R-:W-:Y:S05]  /*46a0*/  WARPSYNC.COLLECTIVE R19, `(.L_x_388) ;  /* 0x0000000013087348 */ /* 0x000fea0003c00000 */
[----:B------:R0:W1:Y:S02]  /*46b0*/  SHFL.DOWN P2, R20, R18, R17, R16 ;  /* 0x0800001112147389 */ /* 0x0000640000040010 */
[----:B01----:R-:W-:Y:S05]  /*46c0*/  ENDCOLLECTIVE ;  /* 0x000000000000791b */ /* 0x003fea0003800000 */
.L_x_388:
[-C--:B------:R-:W-:Y:S01]  /*46d0*/  ISETP.GE.AND P0, PT, R47, R16.reuse, PT ;  /* 0x000000102f00720c */ /* 0x080fe20003f06270 */
[----:B------:R-:W-:Y:S02]  /*46e0*/  IMAD.X R43, RZ, RZ, R43, P3 ;  /* 0x000000ffff2b7224 */ /* 0x000fe400018e062b */
        /* <DEDUP_REMOVED lines=8> */
.L_x_389:
        /* <DEDUP_REMOVED lines=9> */
.L_x_390:
        /* <DEDUP_REMOVED lines=8> */
.L_x_391:
[----:B------:R-:W-:Y:S01]  /*4880*/  IMAD.MOV.U32 R17, RZ, RZ, 0x10 ;  /* 0x00000010ff117424 */ /* 0x000fe200078e00ff */
[----:B------:R-:W-:Y:S02]  /*4890*/  SEL R20, R20, RZ, !P0 ;  /* 0x000000ff14147207 */ /* 0x000fe40004000000 */
[----:B------:R-:W-:-:S03]  /*48a0*/  ISETP.NE.AND P0, PT, R40, 0x65, PT ;  /* 0x000000652800780c */ /* 0x000fc60003f05270 */
[----:B------:R-:W-:-:S04]  /*48b0*/  IMAD.IADD R41, R51, 0x1, R20 ;  /* 0x0000000133297824 */ /* 0x000fc800078e0214 */
[----:B------:R-:W-:-:S07]  /*48c0*/  IMAD.MOV.U32 R18, RZ, RZ, R41 ;  /* 0x000000ffff127224 */ /* 0x000fce00078e0029 */
[----:B------:R-:W-:Y:S05]  /*48d0*/  WARPSYNC.COLLECTIVE R19, `(.L_x_392) ;  /* 0x0000000013087348 */ /* 0x000fea0003c00000 */
[----:B------:R0:W1:Y:S02]  /*48e0*/  SHFL.DOWN P2, R20, R18, R17, R16 ;  /* 0x0800001112147389 */ /* 0x0000640000040010 */
[----:B01----:R-:W-:Y:S05]  /*48f0*/  ENDCOLLECTIVE ;  /* 0x000000000000791b */ /* 0x003fea0003800000 */
.L_x_392:
[----:B------:R-:W-:Y:S05]  /*4900*/  WARPSYNC.COLLECTIVE R19, `(.L_x_393) ;  /* 0x0000000013087348 */ /* 0x000fea0003c00000 */
[----:B------:R-:W-:Y:S01]  /*4910*/  VOTE.ALL P0, P0 ;  /* 0x0000000000ff7806 */ /* 0x000fe20000000000 */
[----:B------:R-:W-:-:S12]  /*4920*/  ENDCOLLECTIVE ;  /* 0x000000000000791b */ /* 0x000fd80003800000 */
.L_x_393:
[----:B------:R-:W-:-:S04]  /*4930*/  ISETP.GT.AND P2, PT, R37, R16, PT ;  /* 0x000000102500720c */ /* 0x000fc80003f44270 */
[----:B------:R-:W-:-:S05]  /*4940*/  SEL R20, R20, RZ, !P2 ;  /* 0x000000ff14147207 */ /* 0x000fca0005000000 */
[----:B------:R-:W-:Y:S01]  /*4950*/  IMAD.IADD R39, R41, 0x1, R20 ;  /* 0x0000000129277824 */ /* 0x000fe200078e0214 */
[----:B------:R-:W-:Y:S06]  /*4960*/  BRA `(.L_x_394) ;  /* 0xffffffc800947947 */ /* 0x000fec000383ffff */
.L_x_359:
[----:B------:R-:W-:Y:S01]  /*4970*/  BSSY B1, `(.L_x_395) ;  /* 0x0000006000017945 */ /* 0x000fe20003800000 */
[----:B------:R-:W-:Y:S01]  /*4980*/  PLOP3.LUT P0, PT, P0, PT, PT, 0x8, 0x80 ;  /* 0x000000000080781c */ /* 0x000fe2000070e170 */
[----:B------:R-:W-:-:S12]  /*4990*/  IMAD.MOV.U32 R19, RZ, RZ, -0x1 ;  /* 0xffffffffff137424 */ /* 0x000fd800078e00ff */
[----:B------:R-:W-:Y:S05]  /*49a0*/  WARPSYNC.COLLECTIVE R19, `(.L_x_396) ;  /* 0x0000000013087348 */ /* 0x000fea0003c00000 */
[----:B------:R-:W-:Y:S01]  /*49b0*/  VOTE.ANY P0, P0 ;  /* 0x0000000000ff7806 */ /* 0x000fe20000000100 */
[----:B------:R-:W-:-:S12]  /*49c0*/  ENDCOLLECTIVE ;  /* 0x000000000000791b */ /* 0x000fd80003800000 */
.L_x_396:
[----:B------:R-:W-:Y:S05]  /*49d0*/  BSYNC B1 ;  /* 0x0000000000017941 */ /* 0x000fea0003800000 */
.L_x_395:
[----:B------:R-:W-:Y:S05]  /*49e0*/  BRA `(.L_x_397) ;  /* 0xffffffc800a47947 */ /* 0x000fea000383ffff */
.L_x_361:
[----:B------:R-:W-:Y:S01]  /*49f0*/  BSSY B1, `(.L_x_398) ;  /* 0x0000006000017945 */ /* 0x000fe20003800000 */
[----:B------:R-:W-:Y:S01]  /*4a00*/  PLOP3.LUT P0, PT, P0, PT, PT, 0x8, 0x80 ;  /* 0x000000000080781c */ /* 0x000fe2000070e170 */
[----:B------:R-:W-:-:S12]  /*4a10*/  IMAD.MOV.U32 R19, RZ, RZ, -0x1 ;  /* 0xffffffffff137424 */ /* 0x000fd800078e00ff */
[----:B------:R-:W-:Y:S05]  /*4a20*/  WARPSYNC.COLLECTIVE R19, `(.L_x_399) ;  /* 0x0000000013087348 */ /* 0x000fea0003c00000 */
[----:B------:R-:W-:Y:S01]  /*4a30*/  VOTE.ANY P0, P0 ;  /* 0x0000000000ff7806 */ /* 0x000fe20000000100 */
[----:B------:R-:W-:-:S12]  /*4a40*/  ENDCOLLECTIVE ;  /* 0x000000000000791b */ /* 0x000fd80003800000 */
.L_x_399:
[----:B------:R-:W-:Y:S05]  /*4a50*/  BSYNC B1 ;  /* 0x0000000000017941 */ /* 0x000fea0003800000 */
.L_x_398:
[----:B------:R-:W-:Y:S05]  /*4a60*/  BRA `(.L_x_400) ;  /* 0xffffffc800f87947 */ /* 0x000fea000383ffff */
.L_x_363:
[----:B------:R-:W-:Y:S01]  /*4a70*/  BSSY B1, `(.L_x_401) ;  /* 0x0000006000017945 */ /* 0x000fe20003800000 */
[----:B------:R-:W-:Y:S01]  /*4a80*/  PLOP3.LUT P0, PT, P0, PT, PT, 0x8, 0x80 ;  /* 0x000000000080781c */ /* 0x000fe2000070e170 */
[----:B------:R-:W-:-:S12]  /*4a90*/  IMAD.MOV.U32 R19, RZ, RZ, -0x1 ;  /* 0xffffffffff137424 */ /* 0x000fd800078e00ff */
[----:B------:R-:W-:Y:S05]  /*4aa0*/  WARPSYNC.COLLECTIVE R19, `(.L_x_402) ;  /* 0x0000000013087348 */ /* 0x000fea0003c00000 */
[----:B------:R-:W-:Y:S01]  /*4ab0*/  VOTE.ANY R19, PT, P0 ;  /* 0x0000000000137806 */ /* 0x000fe200000e0100 */
[----:B------:R-:W-:Y:S06]  /*4ac0*/  ENDCOLLECTIVE ;  /* 0x000000000000791b */ /* 0x000fec0003800000 */
.L_x_402:
[----:B------:R-:W-:Y:S05]  /*4ad0*/  BSYNC B1 ;  /* 0x0000000000017941 */ /* 0x000fea0003800000 */
.L_x_401:
[----:B------:R-:W-:Y:S01]  /*4ae0*/  LOP3.LUT R19, R19, 0x80000000, R48, 0xec, !PT ;  /* 0x8000000013137812 */ /* 0x000fe200078eec30 */
[----:B------:R-:W-:Y:S02]  /*4af0*/  IMAD.MOV.U32 R18, RZ, RZ, R41 ;  /* 0x000000ffff127224 */ /* 0x000fe400078e0029 */
[----:B------:R-:W-:Y:S02]  /*4b00*/  IMAD.MOV.U32 R17, RZ, RZ, 0x1 ;  /* 0x00000001ff117424 */ /* 0x000fe400078e00ff */
[----:B------:R-:W-:Y:S02]  /*4b10*/  VIADD R16, R19, 0xffffffff ;  /* 0xffffffff13107836 */ /* 0x000fe40000000000 */
[----:B------:R-:W-:-:S03]  /*4b20*/  VIADD R21, R21, 0xffffffe0 ;  /* 0xffffffe015157836 */ /* 0x000fc60000000000 */
[----:B------:R-:W-:Y:S01]  /*4b30*/  LOP3.LUT R50, R19, R16, RZ, 0xc, !PT ;  /* 0x0000001013327212 */ /* 0x000fe200078e0cff */
[----:B------:R-:W-:-:S03]  /*4b40*/  IMAD.MOV.U32 R19, RZ, RZ, -0x1 ;  /* 0xffffffffff137424 */ /* 0x000fc600078e00ff */
[----:B------:R0:W1:Y:S04]  /*4b50*/  POPC R16, R50 ;  /* 0x0000003200107309 */ /* 0x0000680000000000 */
[----:B01----:R-:W-:Y:S05]  /*4b60*/  WARPSYNC.COLLECTIVE R19, `(.L_x_403) ;  /* 0x0000000013087348 */ /* 0x003fea0003c00000 */
[----:B-1----:R1:W2:Y:S02]  /*4b70*/  SHFL.DOWN P2, R20, R18, R17, R16 ;  /* 0x0800001112147389 */ /* 0x0022a40000040010 */
[----:B012---:R-:W-:Y:S05]  /*4b80*/  ENDCOLLECTIVE ;  /* 0x000000000000791b */ /* 0x007fea0003800000 */
.L_x_403:
[----:B------:R-:W-:Y:S01]  /*4b90*/  ISETP.GE.AND P0, PT, R47, R16, PT ;  /* 0x000000102f00720c */ /* 0x000fe20003f06270 */
[----:B------:R-:W-:-:S03]  /*4ba0*/  IMAD.MOV.U32 R17, RZ, RZ, 0x2 ;  /* 0x00000002ff117424 */ /* 0x000fc600078e00ff */
[----:B------:R-:W-:Y:S02]  /*4bb0*/  SEL R20, R20, RZ, !P0 ;  /* 0x000000ff14147207 */ /* 0x000fe40004000000 */
[----:B------:R-:W-:-:S03]  /*4bc0*/  ISETP.GT.AND P0, PT, R22, R16, PT ;  /* 0x000000101600720c */ /* 0x000fc60003f04270 */
[----:B------:R-:W-:-:S04]  /*4bd0*/  IMAD.IADD R51, R20, 0x1, R41 ;  /* 0x0000000114337824 */ /* 0x000fc800078e0229 */
[----:B------:R-:W-:-:S07]  /*4be0*/  IMAD.MOV.U32 R18, RZ, RZ, R51 ;  /* 0x000000ffff127224 */ /* 0x000fce00078e0033 */
[----:B------:R-:W-:Y:S05]  /*4bf0*/  WARPSYNC.COLLECTIVE R19, `(.L_x_404) ;  /* 0x0000000013087348 */ /* 0x000fea0003c00000 */
[----:B------:R0:W1:Y:S02]  /*4c00*/  SHFL.DOWN P2, R20, R18, R17, R16 ;  /* 0x0800001112147389 */ /* 0x0000640000040010 */
[----:B01----:R-:W-:Y:S05]  /*4c10*/  ENDCOLLECTIVE ;  /* 0x000000000000791b */ /* 0x003fea0003800000 */
.L_x_404:
        /* <DEDUP_REMOVED lines=8> */
.L_x_405:
        /* <DEDUP_REMOVED lines=8> */
.L_x_406:
        /* <DEDUP_REMOVED lines=8> */
.L_x_407:
[----:B------:R-:W-:Y:S05]  /*4da0*/  WARPSYNC.COLLECTIVE R19, `(.L_x_408) ;  /* 0x0000000013087348 */ /* 0x000fea0003c00000 */
[----:B------:R-:W-:Y:S01]  /*4db0*/  VOTE.ALL P0, P0 ;  /* 0x0000000000ff7806 */ /* 0x000fe20000000000 */
[----:B------:R-:W-:-:S12]  /*4dc0*/  ENDCOLLECTIVE ;  /* 0x000000000000791b */ /* 0x000fd80003800000 */
.L_x_408:
[----:B------:R-:W-:-:S04]  /*4dd0*/  ISETP.GT.AND P2, PT, R37, R16, PT ;  /* 0x000000102500720c */ /* 0x000fc80003f44270 */
[----:B------:R-:W-:-:S04]  /*4de0*/  SEL R20, R20, RZ, !P2 ;  /* 0x000000ff14147207 */ /* 0x000fc80005000000 */
[----:B------:R-:W-:Y:S01]  /*4df0*/  IADD3 R39, PT, PT, R50, R20, R39 ;  /* 0x0000001432277210 */ /* 0x000fe20007ffe027 */
[----:B------:R-:W-:Y:S06]  /*4e00*/  BRA `(.L_x_409) ;  /* 0xffffffc800907947 */ /* 0x000fec000383ffff */
.L_x_368:
[----:B------:R-:W-:Y:S01]  /*4e10*/  BSSY B0, `(.L_x_410) ;  /* 0x0000006000007945 */ /* 0x000fe20003800000 */
[----:B------:R-:W-:Y:S01]  /*4e20*/  PLOP3.LUT P0, PT, P0, PT, PT, 0x8, 0x80 ;  /* 0x000000000080781c */ /* 0x000fe2000070e170 */
[----:B------:R-:W-:-:S12]  /*4e30*/  IMAD.MOV.U32 R19, RZ, RZ, -0x1 ;  /* 0xffffffffff137424 */ /* 0x000fd800078e00ff */
[----:B------:R-:W-:Y:S05]  /*4e40*/  WARPSYNC.COLLECTIVE R19, `(.L_x_411) ;  /* 0x0000000013087348 */ /* 0x000fea0003c00000 */
[----:B------:R-:W-:Y:S01]  /*4e50*/  VOTE.ANY P0, P0 ;  /* 0x0000000000ff7806 */ /* 0x000fe20000000100 */
[----:B------:R-:W-:-:S12]  /*4e60*/  ENDCOLLECTIVE ;  /* 0x000000000000791b */ /* 0x000fd80003800000 */
.L_x_411:
[----:B------:R-:W-:Y:S05]  /*4e70*/  BSYNC B0 ;  /* 0x0000000000007941 */ /* 0x000fea0003800000 */
.L_x_410:
[----:B------:R-:W-:Y:S05]  /*4e80*/  BRA `(.L_x_412) ;  /* 0xffffffe000a87947 */ /* 0x000fea000383ffff */
.L_x_370:
[----:B------:R-:W-:Y:S01]  /*4e90*/  BSSY B0, `(.L_x_413) ;  /* 0x0000006000007945 */ /* 0x000fe20003800000 */
[----:B------:R-:W-:Y:S01]  /*4ea0*/  PLOP3.LUT P0, PT, P0, PT, PT, 0x8, 0x80 ;  /* 0x000000000080781c */ /* 0x000fe2000070e170 */
[----:B------:R-:W-:-:S12]  /*4eb0*/  IMAD.MOV.U32 R19, RZ, RZ, -0x1 ;  /* 0xffffffffff137424 */ /* 0x000fd800078e00ff */
[----:B------:R-:W-:Y:S05]  /*4ec0*/  WARPSYNC.COLLECTIVE R19, `(.L_x_414) ;  /* 0x0000000013087348 */ /* 0x000fea0003c00000 */
[----:B------:R-:W-:Y:S01]  /*4ed0*/  VOTE.ANY P0, P0 ;  /* 0x0000000000ff7806 */ /* 0x000fe20000000100 */
[----:B------:R-:W-:-:S12]  /*4ee0*/  ENDCOLLECTIVE ;  /* 0x000000000000791b */ /* 0x000fd80003800000 */
.L_x_414:
[----:B------:R-:W-:Y:S05]  /*4ef0*/  BSYNC B0 ;  /* 0x0000000000007941 */ /* 0x000fea0003800000 */
.L_x_413:
[----:B------:R-:W-:Y:S05]  /*4f00*/  BRA `(.L_x_415) ;  /* 0xffffffe000fc7947 */ /* 0x000fea000383ffff */
.L_x_372:
[----:B------:R-:W0:Y:S01]  /*4f10*/  S2R R53, SR_GEMASK ;  /* 0x0000000000357919 */ /* 0x000e220000003c00 */
[----:B------:R-:W-:Y:S01]  /*4f20*/  BSSY B0, `(.L_x_416) ;  /* 0x0000006000007945 */ /* 0x000fe20003800000 */
[----:B------:R-:W-:Y:S01]  /*4f30*/  PLOP3.LUT P0, PT, P0, PT, PT, 0x8, 0x80 ;  /* 0x000000000080781c */ /* 0x000fe2000070e170 */
[----:B------:R-:W-:-:S12]  /*4f40*/  IMAD.MOV.U32 R19, RZ, RZ, -0x1 ;  /* 0xffffffffff137424 */ /* 0x000fd800078e00ff */
[----:B0-----:R-:W-:Y:S05]  /*4f50*/  WARPSYNC.COLLECTIVE R19, `(.L_x_417) ;  /* 0x0000000013087348 */ /* 0x001fea0003c00000 */
[----:B------:R-:W-:Y:S01]  /*4f60*/  VOTE.ANY R19, PT, P0 ;  /* 0x0000000000137806 */ /* 0x000fe200000e0100 */
[----:B0-----:R-:W-:Y:S06]  /*4f70*/  ENDCOLLECTIVE ;  /* 0x000000000000791b */ /* 0x001fec0003800000 */
.L_x_417:
[----:B------:R-:W-:Y:S05]  /*4f80*/  BSYNC B0 ;  /* 0x0000000000007941 */ /* 0x000fea0003800000 */
.L_x_416:
[----:B------:R-:W-:Y:S01]  /*4f90*/  LOP3.LUT R19, R19, 0x80000000, R53, 0xec, !PT ;  /* 0x8000000013137812 */ /* 0x000fe200078eec35 */
[----:B------:R-:W-:Y:S02]  /*4fa0*/  IMAD.MOV.U32 R18, RZ, RZ, R25 ;  /* 0x000000ffff127224 */ /* 0x000fe400078e0019 */
[----:B------:R-:W-:Y:S02]  /*4fb0*/  IMAD.MOV.U32 R17, RZ, RZ, 0x1 ;  /* 0x00000001ff117424 */ /* 0x000fe400078e00ff */
[----:B------:R-:W-:-:S05]  /*4fc0*/  VIADD R16, R19, 0xffffffff ;  /* 0xffffffff13107836 */ /* 0x000fca0000000000 */
        /* <DEDUP_REMOVED lines=8> */
.L_x_418:
[----:B------:R-:W-:Y:S01]  /*5050*/  IMAD.MOV.U32 R17, RZ, RZ, 0x2 ;  /* 0x00000002ff117424 */ /* 0x000fe200078e00ff */
[----:B------:R-:W-:-:S05]  /*5060*/  SEL R20, R20, RZ, !P0 ;  /* 0x000000ff14147207 */ /* 0x000fca0004000000 */
[----:B------:R-:W-:Y:S02]  /*5070*/  IMAD.IADD R35, R20, 0x1, R25 ;  /* 0x0000000114237824 */ /* 0x000fe400078e0219 */
[----:B------:R-:W-:Y:S02]  /*5080*/  VIADD R25, R36, 0x2 ;  /* 0x0000000224197836 */ /* 0x000fe40000000000 */
[----:B------:R-:W-:-:S03]  /*5090*/  IMAD.MOV.U32 R18, RZ, RZ, R35 ;  /* 0x000000ffff127224 */ /* 0x000fc600078e0023 */
[----:B------:R-:W-:Y:S01]  /*50a0*/  ISETP.GT.AND P0, PT, R25, R44, PT ;  /* 0x0000002c1900720c */ /* 0x000fe20003f04270 */
[----:B------:R-:W-:-:S12]  /*50b0*/  VIADD R25, R36, 0x4 ;  /* 0x0000000424197836 */ /* 0x000fd80000000000 */
[----:B------:R-:W-:Y:S05]  /*50c0*/  WARPSYNC.COLLECTIVE R19, `(.L_x_419) ;  /* 0x0000000013087348 */ /* 0x000fea0003c00000 */
[----:B------:R0:W1:Y:S02]  /*50d0*/  SHFL.DOWN P2, R20, R18, R17, R16 ;  /* 0x0800001112147389 */ /* 0x0000640000040010 */
[----:B01----:R-:W-:Y:S05]  /*50e0*/  ENDCOLLECTIVE ;  /* 0x000000000000791b */ /* 0x003fea0003800000 */
.L_x_419:
        /* <DEDUP_REMOVED lines=9> */
.L_x_420:
        /* <DEDUP_REMOVED lines=8> */
.L_x_421:
[----:B------:R-:W-:Y:S01]  /*5200*/  IMAD.MOV.U32 R17, RZ, RZ, 0x10 ;  /* 0x00000010ff117424 */ /* 0x000fe200078e00ff */
[----:B------:R-:W-:Y:S02]  /*5210*/  SEL R20, R20, RZ, !P0 ;  /* 0x000000ff14147207 */ /* 0x000fe40004000000 */
[----:B------:R-:W-:-:S03]  /*5220*/  ISETP.NE.AND P0, PT, R24, 0x65, PT ;  /* 0x000000651800780c */ /* 0x000fc60003f05270 */
[----:B------:R-:W-:Y:S02]  /*5230*/  IMAD.IADD R26, R25, 0x1, R20 ;  /* 0x00000001191a7824 */ /* 0x000fe400078e0214 */
[----:B------:R-:W-:Y:S02]  /*5240*/  VIADD R25, R36, 0x10 ;  /* 0x0000001024197836 */ /* 0x000fe40000000000 */
[----:B------:R-:W-:-:S03]  /*5250*/  IMAD.MOV.U32 R18, RZ, RZ, R26 ;  /* 0x000000ffff127224 */ /* 0x000fc600078e001a */
[----:B------:R-:W-:-:S13]  /*5260*/  ISETP.GT.AND P3, PT, R25, R44, PT ;  /* 0x0000002c1900720c */ /* 0x000fda0003f64270 */
[----:B------:R-:W-:Y:S05]  /*5270*/  WARPSYNC.COLLECTIVE R19, `(.L_x_422) ;  /* 0x0000000013087348 */ /* 0x000fea0003c00000 */
[----:B------:R0:W1:Y:S02]  /*5280*/  SHFL.DOWN P2, R20, R18, R17, R16 ;  /* 0x0800001112147389 */ /* 0x0000640000040010 */
[----:B01----:R-:W-:Y:S05]  /*5290*/  ENDCOLLECTIVE ;  /* 0x000000000000791b */ /* 0x003fea0003800000 */
.L_x_422:
[----:B------:R-:W-:Y:S05]  /*52a0*/  WARPSYNC.COLLECTIVE R19, `(.L_x_423) ;  /* 0x0000000013087348 */ /* 0x000fea0003c00000 */
[----:B------:R-:W-:Y:S01]  /*52b0*/  VOTE.ALL P0, P0 ;  /* 0x0000000000ff7806 */ /* 0x000fe20000000000 */
[----:B------:R-:W-:-:S12]  /*52c0*/  ENDCOLLECTIVE ;  /* 0x000000000000791b */ /* 0x000fd80003800000 */
.L_x_423:
[----:B------:R-:W0:Y:S01]  /*52d0*/  LDC.64 R16, c[0x0][0x390] ;  /* 0x0000e400ff107b82 */ /* 0x000e220000000a00 */
[----:B------:R-:W-:-:S05]  /*52e0*/  SEL R25, R20, RZ, !P3 ;  /* 0x000000ff14197207 */ /* 0x000fca0005800000 */
[----:B------:R-:W-:Y:S01]  /*52f0*/  IMAD.IADD R26, R26, 0x1, R25 ;  /* 0x000000011a1a7824 */ /* 0x000fe200078e0219 */
[----:B0-----:R-:W-:-:S05]  /*5300*/  IADD3 R35, P2, PT, R16, 0x100, RZ ;  /* 0x0000010010237810 */ /* 0x001fca0007f5e0ff */
[----:B------:R-:W-:Y:S01]  /*5310*/  IMAD.X R39, RZ, RZ, R17, P2 ;  /* 0x000000ffff277224 */ /* 0x000fe200010e0611 */
[----:B------:R-:W-:Y:S07]  /*5320*/  BRA `(.L_x_424) ;  /* 0xffffffe000907947 */ /* 0x000fee000383ffff */
.L_x_374:
[----:B------:R-:W-:Y:S01]  /*5330*/  BSSY B0, `(.L_x_425) ;  /* 0x0000006000007945 */ /* 0x000fe20003800000 */
[----:B------:R-:W-:Y:S01]  /*5340*/  PLOP3.LUT P0, PT, P0, PT, PT, 0x8, 0x80 ;  /* 0x000000000080781c */ /* 0x000fe2000070e170 */
[----:B------:R-:W-:-:S12]  /*5350*/  IMAD.MOV.U32 R19, RZ, RZ, -0x1 ;  /* 0xffffffffff137424 */ /* 0x000fd800078e00ff */
[----:B------:R-:W-:Y:S05]  /*5360*/  WARPSYNC.COLLECTIVE R19, `(.L_x_426) ;  /* 0x0000000013087348 */ /* 0x000fea0003c00000 */
[----:B------:R-:W-:Y:S01]  /*5370*/  VOTE.ANY P0, P0 ;  /* 0x0000000000ff7806 */ /* 0x000fe20000000100 */
[----:B------:R-:W-:-:S12]  /*5380*/  ENDCOLLECTIVE ;  /* 0x000000000000791b */ /* 0x000fd80003800000 */
.L_x_426:
[----:B------:R-:W-:Y:S05]  /*5390*/  BSYNC B0 ;  /* 0x0000000000007941 */ /* 0x000fea0003800000 */
.L_x_425:
[----:B------:R-:W-:Y:S05]  /*53a0*/  BRA `(.L_x_427) ;  /* 0xffffffe000a07947 */ /* 0x000fea000383ffff */
.L_x_376:
[----:B------:R-:W-:Y:S01]  /*53b0*/  BSSY B0, `(.L_x_428) ;  /* 0x0000006000007945 */ /* 0x000fe20003800000 */
[----:B------:R-:W-:Y:S01]  /*53c0*/  PLOP3.LUT P0, PT, P0, PT, PT, 0x8, 0x80 ;  /* 0x000000000080781c */ /* 0x000fe2000070e170 */
[----:B------:R-:W-:-:S12]  /*53d0*/  IMAD.MOV.U32 R19, RZ, RZ, -0x1 ;  /* 0xffffffffff137424 */ /* 0x000fd800078e00ff */
[----:B------:R-:W-:Y:S05]  /*53e0*/  WARPSYNC.COLLECTIVE R19, `(.L_x_429) ;  /* 0x0000000013087348 */ /* 0x000fea0003c00000 */
[----:B------:R-:W-:Y:S01]  /*53f0*/  VOTE.ANY P0, P0 ;  /* 0x0000000000ff7806 */ /* 0x000fe20000000100 */
[----:B------:R-:W-:-:S12]  /*5400*/  ENDCOLLECTIVE ;  /* 0x000000000000791b */ /* 0x000fd80003800000 */
.L_x_429:
[----:B------:R-:W-:Y:S05]  /*5410*/  BSYNC B0 ;  /* 0x0000000000007941 */ /* 0x000fea0003800000 */
.L_x_428:
[----:B------:R-:W-:Y:S05]  /*5420*/  BRA `(.L_x_430) ;  /* 0xffffffe000f47947 */ /* 0x000fea000383ffff */
.L_x_378:
[----:B------:R-:W-:Y:S01]  /*5430*/  BSSY B0, `(.L_x_431) ;  /* 0x0000006000007945 */ /* 0x000fe20003800000 */
[----:B------:R-:W-:Y:S01]  /*5440*/  PLOP3.LUT P0, PT, P0, PT, PT, 0x8, 0x80 ;  /* 0x000000000080781c */ /* 0x000fe2000070e170 */
[----:B------:R-:W-:-:S12]  /*5450*/  IMAD.MOV.U32 R19, RZ, RZ, -0x1 ;  /* 0xffffffffff137424 */ /* 0x000fd800078e00ff */
[----:B------:R-:W-:Y:S05]  /*5460*/  WARPSYNC.COLLECTIVE R19, `(.L_x_432) ;  /* 0x0000000013087348 */ /* 0x000fea0003c00000 */
[----:B------:R-:W-:Y:S01]  /*5470*/  VOTE.ANY R19, PT, P0 ;  /* 0x0000000000137806 */ /* 0x000fe200000e0100 */
[----:B------:R-:W-:Y:S06]  /*5480*/  ENDCOLLECTIVE ;  /* 0x000000000000791b */ /* 0x000fec0003800000 */
.L_x_432:
[----:B------:R-:W-:Y:S05]  /*5490*/  BSYNC B0 ;  /* 0x0000000000007941 */ /* 0x000fea0003800000 */
.L_x_431:
[----:B------:R-:W-:Y:S01]  /*54a0*/  LOP3.LUT R19, R19, 0x80000000, R53, 0xec, !PT ;  /* 0x8000000013137812 */ /* 0x000fe200078eec35 */
[----:B------:R-:W-:Y:S02]  /*54b0*/  IMAD.MOV.U32 R18, RZ, RZ, R25 ;  /* 0x000000ffff127224 */ /* 0x000fe400078e0019 */
[----:B------:R-:W-:Y:S02]  /*54c0*/  IMAD.MOV.U32 R17, RZ, RZ, 0x1 ;  /* 0x00000001ff117424 */ /* 0x000fe400078e00ff */
[----:B------:R-:W-:Y:S02]  /*54d0*/  VIADD R16, R19, 0xffffffff ;  /* 0xffffffff13107836 */ /* 0x000fe40000000000 */
[----:B------:R-:W-:-:S03]  /*54e0*/  VIADD R21, R21, 0xffffffe0 ;  /* 0xffffffe015157836 */ /* 0x000fc60000000000 */
[----:B------:R-:W-:Y:S01]  /*54f0*/  LOP3.LUT R16, R19, R16, RZ, 0xc, !PT ;  /* 0x0000001013107212 */ /* 0x000fe200078e0cff */
[----:B------:R-:W-:-:S05]  /*5500*/  IMAD.MOV.U32 R19, RZ, RZ, -0x1 ;  /* 0xffffffffff137424 */ /* 0x000fca00078e00ff */
[----:B------:R-:W0:Y:S02]  /*5510*/  POPC R16, R16 ;  /* 0x0000001000107309 */ /* 0x000e240000000000 */
[----:B0-----:R-:W-:Y:S05]  /*5520*/  WARPSYNC.COLLECTIVE R19, `(.L_x_433) ;  /* 0x0000000013087348 */ /* 0x001fea0003c00000 */
[----:B0-----:R0:W1:Y:S02]  /*5530*/  SHFL.DOWN P2, R20, R18, R17, R16 ;  /* 0x0800001112147389 */ /* 0x0010640000040010 */
[----:B01----:R-:W-:Y:S05]  /*5540*/  ENDCOLLECTIVE ;  /* 0x000000000000791b */ /* 0x003fea0003800000 */
.L_x_433:
[----:B------:R-:W-:Y:S01]  /*5550*/  ISETP.GE.AND P0, PT, R36, R16, PT ;  /* 0x000000102400720c */ /* 0x000fe20003f06270 */
[----:B------:R-:W-:-:S03]  /*5560*/  IMAD.MOV.U32 R17, RZ, RZ, 0x2 ;  /* 0x00000002ff117424 */ /* 0x000fc600078e00ff */
[----:B------:R-:W-:-:S05]  /*5570*/  SEL R20, R20, RZ, !P0 ;  /* 0x000000ff14147207 */ /* 0x000fca0004000000 */
[----:B------:R-:W-:Y:S02]  /*5580*/  IMAD.IADD R25, R20, 0x1, R25 ;  /* 0x0000000114197824 */ /* 0x000fe400078e0219 */
[----:B------:R-:W-:Y:S02]  /*5590*/  VIADD R20, R36, 0x2 ;  /* 0x0000000224147836 */ /* 0x000fe40000000000 */
[----:B------:R-:W-:-:S03]  /*55a0*/  IMAD.MOV.U32 R18, RZ, RZ, R25 ;  /* 0x000000ffff127224 */ /* 0x000fc600078e0019 */
[----:B------:R-:W-:-:S13]  /*55b0*/  ISETP.GT.AND P0, PT, R20, R16, PT ;  /* 0x000000101400720c */ /* 0x000fda0003f04270 */
[----:B------:R-:W-:Y:S05]  /*55c0*/  WARPSYNC.COLLECTIVE R19, `(.L_x_434) ;  /* 0x0000000013087348 */ /* 0x000fea0003c00000 */
[----:B------:R0:W1:Y:S02]  /*55d0*/  SHFL.DOWN P2, R20, R18, R17, R16 ;  /* 0x0800001112147389 */ /* 0x0000640000040010 */
[----:B01----:R-:W-:Y:S05]  /*55e0*/  ENDCOLLECTIVE ;  /* 0x000000000000791b */ /* 0x003fea0003800000 */
.L_x_434:
[----:B------:R-:W-:Y:S01]  /*55f0*/  IMAD.MOV.U32 R17, RZ, RZ, 0x4 ;  /* 0x00000004ff117424 */ /* 0x000fe200078e00ff */
        /* <DEDUP_REMOVED lines=8> */
.L_x_435:
        /* <DEDUP_REMOVED lines=9> */
.L_x_436:
[----:B------:R-:W-:Y:S01]  /*5710*/  IMAD.MOV.U32 R17, RZ, RZ, 0x10 ;  /* 0x00000010ff117424 */ /* 0x000fe200078e00ff */
[----:B------:R-:W-:-:S05]  /*5720*/  SEL R20, R20, RZ, !P0 ;  /* 0x000000ff14147207 */ /* 0x000fca0004000000 */
[----:B------:R-:W-:-:S04]  /*5730*/  IMAD.IADD R25, R25, 0x1, R20 ;  /* 0x0000000119197824 */ /* 0x000fc800078e0214 */
[----:B------:R-:W-:-:S07]  /*5740*/  IMAD.MOV.U32 R18, RZ, RZ, R25 ;  /* 0x000000ffff127224 */ /* 0x000fce00078e0019 */
[----:B------:R-:W-:Y:S05]  /*5750*/  WARPSYNC.COLLECTIVE R19, `(.L_x_437) ;  /* 0x0000000013087348 */ /* 0x000fea0003c00000 */
[----:B------:R0:W1:Y:S02]  /*5760*/  SHFL.DOWN P2, R20, R18, R17, R16 ;  /* 0x0800001112147389 */ /* 0x0000640000040010 */
[----:B01----:R-:W-:Y:S05]  /*5770*/  ENDCOLLECTIVE ;  /* 0x000000000000791b */ /* 0x003fea0003800000 */
.L_x_437:
[----:B------:R-:W-:-:S05]  /*5780*/  VIADD R17, R36, 0x10 ;  /* 0x0000001024117836 */ /* 0x000fca0000000000 */
[----:B------:R-:W-:-:S04]  /*5790*/  ISETP.GT.AND P0, PT, R17, R16, PT ;  /* 0x000000101100720c */ /* 0x000fc80003f04270 */
[----:B------:R-:W-:Y:S02]  /*57a0*/  SEL R20, R20, RZ, !P0 ;  /* 0x000000ff14147207 */ /* 0x000fe40004000000 */
[----:B------:R-:W-:Y:S02]  /*57b0*/  ISETP.NE.AND P0, PT, R24, 0x65, PT ;  /* 0x000000651800780c */ /* 0x000fe40003f05270 */
[----:B------:R-:W-:-:S11]  /*57c0*/  IADD3 R26, PT, PT, R25, R20, R26 ;  /* 0x00000014191a7210 */ /* 0x000fd60007ffe01a */
[----:B------:R-:W-:Y:S05]  /*57d0*/  WARPSYNC.COLLECTIVE R19, `(.L_x_438) ;  /* 0x0000000013087348 */ /* 0x000fea0003c00000 */
[----:B------:R-:W-:Y:S01]  /*57e0*/  VOTE.ALL P0, P0 ;  /* 0x0000000000ff7806 */ /* 0x000fe20000000000 */
[----:B------:R-:W-:-:S12]  /*57f0*/  ENDCOLLECTIVE ;  /* 0x000000000000791b */ /* 0x000fd80003800000 */
.L_x_438:
[----:B------:R-:W-:Y:S05]  /*5800*/  BRA `(.L_x_439) ;  /* 0xffffffe0008c7947 */ /* 0x000fea000383ffff */
.L_x_440:
        /* <DEDUP_REMOVED lines=15> */
.L_x_474:


//--------------------- .text._ZN3cub18CUB_300001_SM_10006detail4scan20DeviceScanInitKernelINS0_13ScanTileStateIiLb1EEEEEvT_i --------------------------
	.section	.text._ZN3cub18CUB_300001_SM_10006detail4scan20DeviceScanInitKernelINS0_13ScanTileStateIiLb1EEEEEvT_i,"ax",@progbits
	.align	128
        .global         _ZN3cub18CUB_300001_SM_10006detail4scan20DeviceScanInitKernelINS0_13ScanTileStateIiLb1EEEEEvT_i
        .type           _ZN3cub18CUB_300001_SM_10006detail4scan20DeviceScanInitKernelINS0_13ScanTileStateIiLb1EEEEEvT_i,@function
        .size           _ZN3cub18CUB_300001_SM_10006detail4scan20DeviceScanInitKernelINS0_13ScanTileStateIiLb1EEEEEvT_i,(.L_x_475 - _ZN3cub18CUB_300001_SM_10006detail4scan20DeviceScanInitKernelINS0_13ScanTileStateIiLb1EEEEEvT_i)
        .other          _ZN3cub18CUB_300001_SM_10006detail4scan20DeviceScanInitKernelINS0_13ScanTileStateIiLb1EEEEEvT_i,@"STO_CUDA_ENTRY STV_DEFAULT"
_ZN3cub18CUB_300001_SM_10006detail4scan20DeviceScanInitKernelINS0_13ScanTileStateIiLb1EEEEEvT_i:
.text._ZN3cub18CUB_300001_SM_10006detail4scan20DeviceScanInitKernelINS0_13ScanTileStateIiLb1EEEEEvT_i:
[----:B------:R-:W-:Y:S01]  /*0000*/  LDC R1, c[0x0][0x37c] ;  /* 0x0000df00ff017b82 */ /* 0x000fe20000000800 */
[----:B------:R-:W0:Y:S07]  /*0010*/  S2R R0, SR_TID.X ;  /* 0x0000000000007919 */ /* 0x000e2e0000002100 */
[----:B------:R-:W1:Y:S01]  /*0020*/  S2UR UR6, SR_CTAID.X ;  /* 0x00000000000679c3 */ /* 0x000e620000002500 */
[----:B------:R-:W2:Y:S07]  /*0030*/  LDCU UR4, c[0x0][0x388] ;  /* 0x00007100ff0477ac */ /* 0x000eae0008000800 */
[----:B------:R-:W1:Y:S01]  /*0040*/  LDC R5, c[0x0][0x360] ;  /* 0x0000d800ff057b82 */ /* 0x000e620000000800 */
[----:B0-----:R-:W-:Y:S01]  /*0050*/  ISETP.GT.U32.AND P0, PT, R0, 0x1f, PT ;  /* 0x0000001f0000780c */ /* 0x001fe20003f04070 */
[----:B-1----:R-:W-:-:S03]  /*0060*/  IMAD R5, R5, UR6, R0 ;  /* 0x0000000605057c24 */ /* 0x002fc6000f8e0200 */
[----:B------:R-:W-:Y:S02]  /*0070*/  ISETP.NE.OR P0, PT, RZ, UR6, P0 ;  /* 0x00000006ff007c0c */ /* 0x000fe40008705670 */
[----:B--2---:R-:W-:Y:S01]  /*0080*/  ISETP.GE.AND P1, PT, R5, UR4, PT ;  /* 0x0000000405007c0c */ /* 0x004fe2000bf26270 */
[----:B------:R-:W0:-:S12]  /*0090*/  LDCU.64 UR4, c[0x0][0x358] ;  /* 0x00006b00ff0477ac */ /* 0x000e180008000a00 */
[----:B------:R-:W1:Y:S01]  /*00a0*/  @!P1 LDC.64 R2, c[0x0][0x380] ;  /* 0x0000e000ff029b82 */ /* 0x000e620000000a00 */
[----:B------:R-:W-:Y:S01]  /*00b0*/  @!P1 MOV R4, 0x63 ;  /* 0x0000006300049802 */ /* 0x000fe20000000f00 */
[----:B-1----:R-:W-:-:S04]  /*00c0*/  @!P1 IMAD.WIDE R2, R5, 0x8, R2 ;  /* 0x0000000805029825 */ /* 0x002fc800078e0202 */
[----:B------:R-:W-:-:S05]  /*00d0*/  HFMA2 R5, -RZ, RZ, 0, 0 ;  /* 0x00000000ff057431 */ /* 0x000fca00000001ff */
[----:B0-----:R0:W-:Y:S01]  /*00e0*/  @!P1 STG.E.64 desc[UR4][R2.64+0x100], R4 ;  /* 0x0001000402009986 */ /* 0x0011e2000c101b04 */
[----:B------:R-:W-:Y:S05]  /*00f0*/  @P0 EXIT ;  /* 0x000000000000094d */ /* 0x000fea0003800000 */
[----:B0-----:R-:W0:Y:S02]  /*0100*/  LDC.64 R2, c[0x0][0x380] ;  /* 0x0000e000ff027b82 */ /* 0x001e240000000a00 */
[----:B0-----:R-:W-:-:S05]  /*0110*/  IMAD.WIDE.U32 R2, R0, 0x8, R2 ;  /* 0x0000000800027825 */ /* 0x001fca00078e0002 */
[----:B------:R-:W-:Y:S01]  /*0120*/  STG.E.64 desc[UR4][R2.64], RZ ;  /* 0x000000ff02007986 */ /* 0x000fe2000c101b04 */
[----:B------:R-:W-:Y:S05]  /*0130*/  EXIT ;  /* 0x000000000000794d */ /* 0x000fea0003800000 */
.L_x_441:
        /* <DEDUP_REMOVED lines=12> */
.L_x_475:


//--------------------- .text._ZN3cub18CUB_300001_SM_10006detail8for_each13static_kernelINS2_12policy_hub_t12policy_500_tEmN6thrust24THRUST_300001_SM_1000_NS8cuda_cub20__uninitialized_fill7functorINS7_10device_ptrIlEElEEEEvT0_T1_ --------------------------
	.section	.text._ZN3cub18CUB_300001_SM_10006detail8for_each13static_kernelINS2_12policy_hub_t12policy_500_tEmN6thrust24THRUST_300001_SM_1000_NS8cuda_cub20__uninitialized_fill7functorINS7_10device_ptrIlEElEEEEvT0_T1_,"ax",@progbits
	.align	128
        .global         _ZN3cub18CUB_300001_SM_10006detail8for_each13static_kernelINS2_12policy_hub_t12policy_500_tEmN6thrust24THRUST_300001_SM_1000_NS8cuda_cub20__uninitialized_fill7functorINS7_10device_ptrIlEElEEEEvT0_T1_
        .type           _ZN3cub18CUB_300001_SM_10006detail8for_each13static_kernelINS2_12policy_hub_t12policy_500_tEmN6thrust24THRUST_300001_SM_1000_NS8cuda_cub20__uninitialized_fill7functorINS7_10device_ptrIlEElEEEEvT0_T1_,@function
        .size           _ZN3cub18CUB_300001_SM_10006detail8for_each13static_kernelINS2_12policy_hub_t12policy_500_tEmN6thrust24THRUST_300001_SM_1000_NS8cuda_cub20__uninitialized_fill7functorINS7_10device_ptrIlEElEEEEvT0_T1_,(.L_x_476 - _ZN3cub18CUB_300001_SM_10006detail8for_each13static_kernelINS2_12policy_hub_t12policy_500_tEmN6thrust24THRUST_300001_SM_1000_NS8cuda_cub20__uninitialized_fill7functorINS7_10device_ptrIlEElEEEEvT0_T1_)
        .other          _ZN3cub18CUB_300001_SM_10006detail8for_each13static_kernelINS2_12policy_hub_t12policy_500_tEmN6thrust24THRUST_300001_SM_1000_NS8cuda_cub20__uninitialized_fill7functorINS7_10device_ptrIlEElEEEEvT0_T1_,@"STO_CUDA_ENTRY STV_DEFAULT"
_ZN3cub18CUB_300001_SM_10006detail8for_each13static_kernelINS2_12policy_hub_t12policy_500_tEmN6thrust24THRUST_300001_SM_1000_NS8cuda_cub20__uninitialized_fill7functorINS7_10device_ptrIlEElEEEEvT0_T1_:
.text._ZN3cub18CUB_300001_SM_10006detail8for_each13static_kernelINS2_12policy_hub_t12policy_500_tEmN6thrust24THRUST_300001_SM_1000_NS8cuda_cub20__uninitialized_fill7functorINS7_10device_ptrIlEElEEEEvT0_T1_:
[----:B------:R-:W-:Y:S08]  /*0000*/  LDC R1, c[0x0][0x37c] ;  /* 0x0000df00ff017b82 */ /* 0x000ff00000000800 */
[----:B------:R-:W0:Y:S01]  /*0010*/  S2UR UR4, SR_CTAID.X ;  /* 0x00000000000479c3 */ /* 0x000e220000002500 */
[----:B------:R-:W1:Y:S01]  /*0020*/  LDCU.64 UR6, c[0x0][0x380] ;  /* 0x00007000ff0677ac */ /* 0x000e620008000a00 */
[----:B------:R-:W2:Y:S01]  /*0030*/  LDCU.64 UR8, c[0x0][0x358] ;  /* 0x00006b00ff0877ac */ /* 0x000ea20008000a00 */
[----:B0-----:R-:W-:-:S04]  /*0040*/  UIMAD.WIDE.U32 UR4, UR4, 0x200, URZ ;  /* 0x00000200040478a5 */ /* 0x001fc8000f8e00ff */
[----:B-1----:R-:W-:-:S04]  /*0050*/  UIADD3 UR6, UP0, UPT, -UR4, UR6, URZ ;  /* 0x0000000604067290 */ /* 0x002fc8000ff1e1ff */
[----:B------:R-:W-:Y:S02]  /*0060*/  UIADD3.X UR7, UPT, UPT, ~UR5, UR7, URZ, UP0, !UPT ;  /* 0x0000000705077290 */ /* 0x000fe400087fe5ff */
[----:B------:R-:W-:-:S04]  /*0070*/  UISETP.GE.U32.AND UP0, UPT, UR6, 0x200, UPT ;  /* 0x000002000600788c */ /* 0x000fc8000bf06070 */
[----:B------:R-:W-:-:S09]  /*0080*/  UISETP.GE.U32.AND.EX UP0, UPT, UR7, URZ, UPT, UP0 ;  /* 0x000000ff0700728c */ /* 0x000fd2000bf06100 */
[----:B--2---:R-:W-:Y:S05]  /*0090*/  BRA.U !UP0, `(.L_x_442) ;  /* 0x0000000108287547 */ /* 0x004fea000b800000 */
[----:B------:R-:W0:Y:S01]  /*00a0*/  S2R R0, SR_TID.X ;  /* 0x0000000000007919 */ /* 0x000e220000002100 */
[----:B------:R-:W1:Y:S01]  /*00b0*/  LDCU.64 UR6, c[0x0][0x388] ;  /* 0x00007100ff0677ac */ /* 0x000e620008000a00 */
[----:B------:R-:W2:Y:S01]  /*00c0*/  LDC.64 R4, c[0x0][0x390] ;  /* 0x0000e400ff047b82 */ /* 0x000ea20000000a00 */
[----:B0-----:R-:W-:-:S05]  /*00d0*/  IADD3 R0, P0, PT, R0, UR4, RZ ;  /* 0x0000000400007c10 */ /* 0x001fca000ff1e0ff */
[----:B------:R-:W-:Y:S01]  /*00e0*/  IMAD.X R3, RZ, RZ, UR5, P0 ;  /* 0x00000005ff037e24 */ /* 0x000fe200080e06ff */
[----:B-1----:R-:W-:-:S04]  /*00f0*/  LEA R2, P0, R0, UR6, 0x3 ;  /* 0x0000000600027c11 */ /* 0x002fc8000f8018ff */
[----:B------:R-:W-:-:S05]  /*0100*/  LEA.HI.X R3, R0, UR7, R3, 0x3, P0 ;  /* 0x0000000700037c11 */ /* 0x000fca00080f1c03 */
[----:B--2---:R-:W-:Y:S04]  /*0110*/  STG.E.64 desc[UR8][R2.64], R4 ;  /* 0x0000000402007986 */ /* 0x004fe8000c101b08 */
[----:B------:R-:W-:Y:S01]  /*0120*/  STG.E.64 desc[UR8][R2.64+0x800], R4 ;  /* 0x0008000402007986 */ /* 0x000fe2000c101b08 */
[----:B------:R-:W-:Y:S05]  /*0130*/  EXIT ;  /* 0x000000000000794d */ /* 0x000fea0003800000 */
.L_x_442:
[----:B------:R-:W0:Y:S01]  /*0140*/  S2R R0, SR_TID.X ;  /* 0x0000000000007919 */ /* 0x000e220000002100 */
[----:B------:R-:W-:Y:S01]  /*0150*/  IMAD.U32 R2, RZ, RZ, UR7 ;  /* 0x00000007ff027e24 */ /* 0x000fe2000f8e00ff */
[----:B------:R-:W1:Y:S01]  /*0160*/  LDCU.64 UR10, c[0x0][0x388] ;  /* 0x00007100ff0a77ac */ /* 0x000e620008000a00 */
[----:B------:R-:W-:Y:S01]  /*0170*/  IMAD.U32 R6, RZ, RZ, UR7 ;  /* 0x00000007ff067e24 */ /* 0x000fe2000f8e00ff */
[----:B0-----:R-:W-:-:S04]  /*0180*/  ISETP.LT.U32.AND P0, PT, R0, UR6, PT ;  /* 0x0000000600007c0c */ /* 0x001fc8000bf01070 */
[----:B------:R-:W-:Y:S01]  /*0190*/  ISETP.GT.U32.AND.EX P0, PT, R2, RZ, PT, P0 ;  /* 0x000000ff0200720c */ /* 0x000fe20003f04100 */
[C---:B------:R-:W-:Y:S01]  /*01a0*/  VIADD R2, R0.reuse, 0x100 ;  /* 0x0000010000027836 */ /* 0x040fe20000000000 */
[----:B------:R-:W-:-:S04]  /*01b0*/  IADD3 R0, P2, PT, R0, UR4, RZ ;  /* 0x0000000400007c10 */ /* 0x000fc8000ff5e0ff */
[----:B------:R-:W-:Y:S01]  /*01c0*/  ISETP.LT.U32.AND P1, PT, R2, UR6, PT ;  /* 0x0000000602007c0c */ /* 0x000fe2000bf21070 */
[----:B------:R-:W-:Y:S01]  /*01d0*/  IMAD.X R3, RZ, RZ, UR5, P2 ;  /* 0x00000005ff037e24 */ /* 0x000fe200090e06ff */
[----:B-1----:R-:W-:Y:S02]  /*01e0*/  LEA R2, P2, R0, UR10, 0x3 ;  /* 0x0000000a00027c11 */ /* 0x002fe4000f8418ff */
[----:B------:R-:W-:Y:S02]  /*01f0*/  ISETP.GT.U32.AND.EX P1, PT, R6, RZ, PT, P1 ;  /* 0x000000ff0600720c */ /* 0x000fe40003f24110 */
[----:B------:R-:W-:Y:S01]  /*0200*/  LEA.HI.X R3, R0, UR11, R3, 0x3, P2 ;  /* 0x0000000b00037c11 */ /* 0x000fe200090f1c03 */
[----:B------:R-:W0:Y:S04]  /*0210*/  @P0 LDC.64 R4, c[0x0][0x390] ;  /* 0x0000e400ff040b82 */ /* 0x000e280000000a00 */
[----:B0-----:R0:W-:Y:S06]  /*0220*/  @P0 STG.E.64 desc[UR8][R2.64], R4 ;  /* 0x0000000402000986 */ /* 0x0011ec000c101b08 */
[----:B------:R-:W-:Y:S05]  /*0230*/  @!P1 EXIT ;  /* 0x000000000000994d */ /* 0x000fea0003800000 */
[----:B0-----:R-:W0:Y:S02]  /*0240*/  LDC.64 R4, c[0x0][0x390] ;  /* 0x0000e400ff047b82 */ /* 0x001e240000000a00 */
[----:B0-----:R-:W-:Y:S01]  /*0250*/  STG.E.64 desc[UR8][R2.64+0x800], R4 ;  /* 0x0008000402007986 */ /* 0x001fe2000c101b08 */
[----:B------:R-:W-:Y:S05]  /*0260*/  EXIT ;  /* 0x000000000000794d */ /* 0x000fea0003800000 */
.L_x_443:
        /* <DEDUP_REMOVED lines=9> */
.L_x_476:


//--------------------- .text._ZN3cub18CUB_300001_SM_10006detail11EmptyKernelIvEEvv --------------------------
	.section	.text._ZN3cub18CUB_300001_SM_10006detail11EmptyKernelIvEEvv,"ax",@progbits
	.align	128
        .global         _ZN3cub18CUB_300001_SM_10006detail11EmptyKernelIvEEvv
        .type           _ZN3cub18CUB_300001_SM_10006detail11EmptyKernelIvEEvv,@function
        .size           _ZN3cub18CUB_300001_SM_10006detail11EmptyKernelIvEEvv,(.L_x_477 - _ZN3cub18CUB_300001_SM_10006detail11EmptyKernelIvEEvv)
        .other          _ZN3cub18CUB_300001_SM_10006detail11EmptyKernelIvEEvv,@"STO_CUDA_ENTRY STV_DEFAULT"
_ZN3cub18CUB_300001_SM_10006detail11EmptyKernelIvEEvv:
.text._ZN3cub18CUB_300001_SM_10006detail11EmptyKernelIvEEvv:
[----:B------:R-:W-:Y:S01]  /*0000*/  LDC R1, c[0x0][0x37c] ;  /* 0x0000df00ff017b82 */ /* 0x000fe20000000800 */
[----:B------:R-:W-:Y:S05]  /*0010*/  EXIT ;  /* 0x000000000000794d */ /* 0x000fea0003800000 */
.L_x_444:
        /* <DEDUP_REMOVED lines=14> */
.L_x_477:


//--------------------- .text._Z24load_experts_list_kernelPfS_PlS0_S0_S0_S0_Piiiiiii --------------------------
	.section	.text._Z24load_experts_list_kernelPfS_PlS0_S0_S0_S0_Piiiiiii,"ax",@progbits
	.align	128
        .global         _Z24load_experts_list_kernelPfS_PlS0_S0_S0_S0_Piiiiiii
        .type           _Z24load_experts_list_kernelPfS_PlS0_S0_S0_S0_Piiiiiii,@function
        .size           _Z24load_experts_list_kernelPfS_PlS0_S0_S0_S0_Piiiiiii,(.L_x_478 - _Z24load_experts_list_kernelPfS_PlS0_S0_S0_S0_Piiiiiii)
        .other          _Z24load_experts_list_kernelPfS_PlS0_S0_S0_S0_Piiiiiii,@"STO_CUDA_ENTRY STV_DEFAULT"
_Z24load_experts_list_kernelPfS_PlS0_S0_S0_S0_Piiiiiii:
.text._Z24load_experts_list_kernelPfS_PlS0_S0_S0_S0_Piiiiiii:
[----:B------:R-:W-:Y:S08]  /*0000*/  LDC R1, c[0x0][0x37c] ;  /* 0x0000df00ff017b82 */ /* 0x000ff00000000800 */
[----:B------:R-:W0:Y:S01]  /*0010*/  LDC.64 R10, c[0x0][0x3b8] ;  /* 0x0000ee00ff0a7b82 */ /* 0x000e220000000a00 */
[----:B------:R-:W1:Y:S07]  /*0020*/  LDCU.64 UR4, c[0x0][0x358] ;  /* 0x00006b00ff0477ac */ /* 0x000e6e0008000a00 */
[----:B------:R-:W0:Y:S02]  /*0030*/  LDC.64 R4, c[0x0][0x3c8] ;  /* 0x0000f200ff047b82 */ /* 0x000e240000000a00 */
[----:B0-----:R-:W-:-:S06]  /*0040*/  IMAD.WIDE R10, R5, 0x4, R10 ;  /* 0x00000004050a7825 */ /* 0x001fcc00078e020a */
[----:B-1----:R-:W2:Y:S01]  /*0050*/  LDG.E R10, desc[UR4][R10.64] ;  /* 0x000000040a0a7981 */ /* 0x002ea2000c1e1900 */
[----:B------:R-:W0:Y:S01]  /*0060*/  S2UR UR6, SR_CTAID.X ;  /* 0x00000000000679c3 */ /* 0x000e220000002500 */
[----:B------:R-:W-:Y:S01]  /*0070*/  BSSY.RECONVERGENT B0, `(.L_x_445) ;  /* 0x0000022000007945 */ /* 0x000fe20003800200 */
[----:B------:R-:W-:Y:S01]  /*0080*/  CS2R R2, SRZ ;  /* 0x0000000000027805 */ /* 0x000fe2000001ff00 */
[----:B------:R-:W0:Y:S05]  /*0090*/  S2R R0, SR_TID.X ;  /* 0x0000000000007919 */ /* 0x000e2a0000002100 */
[----:B------:R-:W0:Y:S02]  /*00a0*/  LDC R5, c[0x0][0x360] ;  /* 0x0000d800ff057b82 */ /* 0x000e240000000800 */
[----:B0-----:R-:W-:-:S05]  /*00b0*/  IMAD R5, R5, UR6, R0 ;  /* 0x0000000605057c24 */ /* 0x001fca000f8e0200 */
[CC--:B--2---:R-:W-:Y:S02]  /*00c0*/  ISETP.GE.AND P2, PT, R5.reuse, R10.reuse, PT ;  /* 0x0000000a0500720c */ /* 0x0c4fe40003f46270 */
[C---:B------:R-:W-:Y:S02]  /*00d0*/  IADD3 R9, PT, PT, R5.reuse, R10, RZ ;  /* 0x0000000a05097210 */ /* 0x040fe40007ffe0ff */
[-C--:B------:R-:W-:Y:S02]  /*00e0*/  IADD3 R7, PT, PT, R5, R4.reuse, -R10 ;  /* 0x0000000405077210 */ /* 0x080fe40007ffe80a */
[-C--:B------:R-:W-:Y:S02]  /*00f0*/  ISETP.GE.AND P0, PT, R9, R4.reuse, PT ;  /* 0x000000040900720c */ /* 0x080fe40003f06270 */
[----:B------:R-:W-:-:S05]  /*0100*/  ISETP.GE.AND P1, PT, R7, R4, PT ;  /* 0x000000040700720c */ /* 0x000fca0003f26270 */
[----:B------:R-:W-:Y:S08]  /*0110*/  @P2 BRA `(.L_x_446) ;  /* 0x00000000005c2947 */ /* 0x000ff00003800000 */
[----:B------:R-:W0:Y:S01]  /*0120*/  LDC.64 R2, c[0x0][0x398] ;  /* 0x0000e600ff027b82 */ /* 0x000e220000000a00 */
[----:B------:R-:W1:Y:S01]  /*0130*/  LDCU UR6, c[0x0][0x3c0] ;  /* 0x00007800ff0677ac */ /* 0x000e620008000800 */
[----:B------:R-:W2:Y:S06]  /*0140*/  LDCU UR7, c[0x0][0x3d0] ;  /* 0x00007a00ff0777ac */ /* 0x000eac0008000800 */
[----:B------:R-:W3:Y:S01]  /*0150*/  LDC.64 R10, c[0x0][0x3b0] ;  /* 0x0000ec00ff0a7b82 */ /* 0x000ee20000000a00 */
[----:B------:R-:W4:Y:S07]  /*0160*/  LDCU.64 UR8, c[0x0][0x390] ;  /* 0x00007200ff0877ac */ /* 0x000f2e0008000a00 */
[----:B------:R-:W5:Y:S01]  /*0170*/  LDC.64 R18, c[0x0][0x3a8] ;  /* 0x0000ea00ff127b82 */ /* 0x000f620000000a00 */
[----:B0-----:R-:W-:-:S06]  /*0180*/  IMAD.WIDE R2, R5, 0x8, R2 ;  /* 0x0000000805027825 */ /* 0x001fcc00078e0202 */
[----:B------:R-:W4:Y:S01]  /*0190*/  LDG.E.64 R2, desc[UR4][R2.64] ;  /* 0x0000000402027981 */ /* 0x000f22000c1e1b00 */
[----:B---3--:R-:W-:-:S06]  /*01a0*/  IMAD.WIDE R10, R5, 0x8, R10 ;  /* 0x00000008050a7825 */ /* 0x008fcc00078e020a */
[----:B------:R-:W3:Y:S01]  /*01b0*/  LDG.E.64 R10, desc[UR4][R10.64] ;  /* 0x000000040a0a7981 */ /* 0x000ee2000c1e1b00 */
[----:B-1----:R-:W-:Y:S01]  /*01c0*/  IMAD R13, R4, UR6, RZ ;  /* 0x00000006040d7c24 */ /* 0x002fe2000f8e02ff */
[----:B--2---:R-:W-:Y:S02]  /*01d0*/  USHF.R.S32.HI UR6, URZ, 0x1f, UR7 ;  /* 0x0000001fff067899 */ /* 0x004fe40008011407 */
[----:B----4-:R-:W-:Y:S01]  /*01e0*/  IMAD R15, R3, UR7, RZ ;  /* 0x00000007030f7c24 */ /* 0x010fe2000f8e02ff */
[C---:B------:R-:W-:Y:S01]  /*01f0*/  LEA R14, P3, R2.reuse, UR8, 0x3 ;  /* 0x00000008020e7c11 */ /* 0x040fe2000f8618ff */
[----:B------:R-:W-:-:S04]  /*0200*/  IMAD.WIDE.U32 R16, R2, UR7, RZ ;  /* 0x0000000702107c25 */ /* 0x000fc8000f8e00ff */
[----:B------:R-:W-:Y:S01]  /*0210*/  IMAD R21, R2, UR6, R15 ;  /* 0x0000000602157c24 */ /* 0x000fe2000f8e020f */
[----:B---3--:R-:W-:Y:S02]  /*0220*/  IADD3 R12, P2, PT, R10, R13, RZ ;  /* 0x0000000d0a0c7210 */ /* 0x008fe40007f5e0ff */
[----:B------:R-:W-:Y:S02]  /*0230*/  LEA.HI.X R15, R2, UR9, R3, 0x3, P3 ;  /* 0x00000009020f7c11 */ /* 0x000fe400098f1c03 */
[----:B------:R-:W-:Y:S01]  /*0240*/  LEA.HI.X.SX32 R13, R13, R11, 0x1, P2 ;  /* 0x0000000b0d0d7211 */ /* 0x000fe200010f0eff */
[----:B-----5:R-:W-:Y:S01]  /*0250*/  IMAD.WIDE R10, R5, 0x8, R18 ;  /* 0x00000008050a7825 */ /* 0x020fe200078e0212 */
[----:B------:R-:W-:-:S03]  /*0260*/  IADD3 R17, PT, PT, R17, R21, RZ ;  /* 0x0000001511117210 */ /* 0x000fc60007ffe0ff */
[----:B------:R0:W-:Y:S04]  /*0270*/  STG.E.64 desc[UR4][R14.64], R12 ;  /* 0x0000000c0e007986 */ /* 0x0001e8000c101b04 */
[----:B------:R0:W-:Y:S02]  /*0280*/  STG.E.64 desc[UR4][R10.64], R16 ;  /* 0x000000100a007986 */ /* 0x0001e4000c101b04 */
.L_x_446:
[----:B------:R-:W-:Y:S05]  /*0290*/  BSYNC.RECONVERGENT B0 ;  /* 0x0000000000007941 */ /* 0x000fea0003800200 */
.L_x_445:
[----:B------:R-:W-:Y:S04]  /*02a0*/  BSSY.RECONVERGENT B0, `(.L_x_447) ;  /* 0x000000a000007945 */ /* 0x000fe80003800200 */
[----:B------:R-:W-:Y:S05]  /*02b0*/  @P0 BRA `(.L_x_448) ;  /* 0x0000000000200947 */ /* 0x000fea0003800000 */
[----:B0-----:R-:W0:Y:S08]  /*02c0*/  LDC.64 R14, c[0x0][0x398] ;  /* 0x0000e600ff0e7b82 */ /* 0x001e300000000a00 */
[----:B------:R-:W1:Y:S01]  /*02d0*/  LDC.64 R12, c[0x0][0x3a0] ;  /* 0x0000e800ff0c7b82 */ /* 0x000e620000000a00 */
[----:B0-----:R-:W-:-:S06]  /*02e0*/  IMAD.WIDE R10, R9, 0x8, R14 ;  /* 0x00000008090a7825 */ /* 0x001fcc00078e020e */
[----:B------:R-:W2:Y:S01]  /*02f0*/  LDG.E.64 R10, desc[UR4][R10.64] ;  /* 0x000000040a0a7981 */ /* 0x000ea2000c1e1b00 */
[----:B------:R-:W-:-:S04]  /*0300*/  IMAD.WIDE R14, R5, 0x8, R14 ;  /* 0x00000008050e7825 */ /* 0x000fc800078e020e */
[----:B-1----:R-:W-:-:S05]  /*0310*/  IMAD.WIDE R8, R9, 0x8, R12 ;  /* 0x0000000809087825 */ /* 0x002fca00078e020c */
[----:B--2---:R1:W-:Y:S04]  /*0320*/  STG.E.64 desc[UR4][R8.64], R10 ;  /* 0x0000000a08007986 */ /* 0x0043e8000c101b04 */
[----:B------:R1:W-:Y:S02]  /*0330*/  STG.E.64 desc[UR4][R14.64], R10 ;  /* 0x0000000a0e007986 */ /* 0x0003e4000c101b04 */
.L_x_448:
[----:B------:R-:W-:Y:S05]  /*0340*/  BSYNC.RECONVERGENT B0 ;  /* 0x0000000000007941 */ /* 0x000fea0003800200 */
.L_x_447:
[----:B------:R-:W-:Y:S05]  /*0350*/  @P1 EXIT ;  /* 0x000000000000194d */ /* 0x000fea0003800000 */
[----:B------:R-:W2:Y:S02]  /*0360*/  LDC.64 R4, c[0x0][0x398] ;  /* 0x0000e600ff047b82 */ /* 0x000ea40000000a00 */
[----:B--2---:R-:W-:-:S05]  /*0370*/  IMAD.WIDE R4, R7, 0x8, R4 ;  /* 0x0000000807047825 */ /* 0x004fca00078e0204 */
[----:B------:R-:W-:Y:S01]  /*0380*/  STG.E.64 desc[UR4][R4.64], R2 ;  /* 0x0000000204007986 */ /* 0x000fe2000c101b04 */
[----:B------:R-:W-:Y:S05]  /*0390*/  EXIT ;  /* 0x000000000000794d */ /* 0x000fea0003800000 */
.L_x_449:
        /* <DEDUP_REMOVED lines=14> */
.L_x_478:


//--------------------- .text._Z26load_experts_device_kernelPfS_iPlS0_Piiii --------------------------
	.section	.text._Z26load_experts_device_kernelPfS_iPlS0_Piiii,"ax",@progbits
	.align	128
        .global         _Z26load_experts_device_kernelPfS_iPlS0_Piiii
        .type           _Z26load_experts_device_kernelPfS_iPlS0_Piiii,@function
        .size           _Z26load_experts_device_kernelPfS_iPlS0_Piiii,(.L_x_479 - _Z26load_experts_device_kernelPfS_iPlS0_Piiii)
        .other          _Z26load_experts_device_kernelPfS_iPlS0_Piiii,@"STO_CUDA_ENTRY STV_DEFAULT"
_Z26load_experts_device_kernelPfS_iPlS0_Piiii:
.text._Z26load_experts_device_kernelPfS_iPlS0_Piiii:
[----:B------:R-:W0:Y:S08]  /*0000*/  LDC R1, c[0x0][0x37c] ;  /* 0x0000df00ff017b82 */ /* 0x000e300000000800 */
[----:B------:R-:W1:Y:S01]  /*0010*/  LDC R3, c[0x0][0x3b0] ;  /* 0x0000ec00ff037b82 */ /* 0x000e620000000800 */
[----:B------:R-:W2:Y:S01]  /*0020*/  LDCU.64 UR36, c[0x0][0x358] ;  /* 0x00006b00ff2477ac */ /* 0x000ea20008000a00 */
[----:B0-----:R-:W-:-:S06]  /*0030*/  IADD3 R1, PT, PT, R1, -0x8, RZ ;  /* 0xfffffff801017810 */ /* 0x001fcc0007ffe0ff */
[----:B------:R-:W1:Y:S02]  /*0040*/  LDC.64 R4, c[0x0][0x3a8] ;  /* 0x0000ea00ff047b82 */ /* 0x000e640000000a00 */
[----:B-1----:R-:W-:-:S06]  /*0050*/  IMAD.WIDE R4, R3, 0x4, R4 ;  /* 0x0000000403047825 */ /* 0x002fcc00078e0204 */
[----:B--2---:R-:W2:Y:S01]  /*0060*/  LDG.E R4, desc[UR36][R4.64] ;  /* 0x0000002404047981 */ /* 0x004ea2000c1e1900 */
[----:B------:R-:W0:Y:S01]  /*0070*/  LDCU UR4, c[0x0][0x2f8] ;  /* 0x00005f00ff0477ac */ /* 0x000e220008000800 */
[----:B------:R-:W2:Y:S01]  /*0080*/  S2R R3, SR_CTAID.X ;  /* 0x0000000000037919 */ /* 0x000ea20000002500 */
[----:B0-----:R-:W-:Y:S02]  /*0090*/  IADD3 R2, P1, PT, R1, UR4, RZ ;  /* 0x0000000401027c10 */ /* 0x001fe4000ff3e0ff */
[----:B--2---:R-:W-:-:S13]  /*00a0*/  ISETP.GE.U32.AND P0, PT, R3, R4, PT ;  /* 0x000000040300720c */ /* 0x004fda0003f06070 */
[----:B------:R-:W-:Y:S05]  /*00b0*/  @P0 EXIT ;  /* 0x000000000000094d */ /* 0x000fea0003800000 */
[----:B------:R-:W0:Y:S01]  /*00c0*/  LDC.64 R4, c[0x0][0x3a0] ;  /* 0x0000e800ff047b82 */ /* 0x000e220000000a00 */
[----:B------:R-:W1:Y:S07]  /*00d0*/  LDCU UR5, c[0x0][0x3b8] ;  /* 0x00007700ff0577ac */ /* 0x000e6e0008000800 */
[----:B------:R-:W2:Y:S01]  /*00e0*/  LDC.64 R6, c[0x0][0x398] ;  /* 0x0000e600ff067b82 */ /* 0x000ea20000000a00 */
[----:B------:R-:W-:Y:S01]  /*00f0*/  MOV R17, 0x178 ;  /* 0x0000017800117802 */ /* 0x000fe20000000f00 */
[----:B------:R-:W3:Y:S01]  /*0100*/  LDCU UR4, c[0x0][0x2fc] ;  /* 0x00005f80ff0477ac */ /* 0x000ee20008000800 */
[----:B------:R-:W4:Y:S01]  /*0110*/  LDCU UR6, c[0x0][0x3b4] ;  /* 0x00007680ff0677ac */ /* 0x000f220008000800 */
[----:B------:R-:W5:Y:S01]  /*0120*/  LDCU.64 UR8, c[0x4][0x168] ;  /* 0x01002d00ff0877ac */ /* 0x000f620008000a00 */
[----:B0-----:R-:W-:-:S06]  /*0130*/  IMAD.WIDE.U32 R4, R3, 0x8, R4 ;  /* 0x0000000803047825 */ /* 0x001fcc00078e0004 */
[----:B------:R5:W1:Y:S01]  /*0140*/  LDG.E R4, desc[UR36][R4.64] ;  /* 0x0000002404047981 */ /* 0x000a62000c1e1900 */
[----:B--2---:R-:W-:Y:S02]  /*0150*/  IMAD.WIDE.U32 R6, R3, 0x8, R6 ;  /* 0x0000000803067825 */ /* 0x004fe400078e0006 */
[----:B------:R-:W4:Y:S04]  /*0160*/  LDC R3, c[0x0][0x390] ;  /* 0x0000e400ff037b82 */ /* 0x000f280000000800 */
[----:B------:R0:W4:Y:S01]  /*0170*/  LDG.E R6, desc[UR36][R6.64] ;  /* 0x0000002406067981 */ /* 0x000122000c1e1900 */
[----:B---3--:R-:W-:Y:S02]  /*0180*/  IADD3.X R19, PT, PT, RZ, UR4, RZ, P1, !PT ;  /* 0x00000004ff137c10 */ /* 0x008fe40008ffe4ff */
[----:B-----5:R-:W-:Y:S01]  /*0190*/  MOV R5, UR9 ;  /* 0x0000000900057c02 */ /* 0x020fe20008000f00 */
[----:B------:R2:W3:Y:S01]  /*01a0*/  LDC.64 R8, c[0x4][R17] ;  /* 0x0100000011087b82 */ /* 0x0004e20000000a00 */
[----:B0-----:R-:W-:Y:S01]  /*01b0*/  MOV R7, R19 ;  /* 0x0000001300077202 */ /* 0x001fe20000000f00 */
[----:B-1----:R-:W-:-:S02]  /*01c0*/  IMAD R16, R4, UR5, RZ ;  /* 0x0000000504107c24 */ /* 0x002fc4000f8e02ff */
[----:B------:R-:W-:-:S03]  /*01d0*/  IMAD.U32 R4, RZ, RZ, UR8 ;  /* 0x00000008ff047e24 */ /* 0x000fc6000f8e00ff */
[----:B------:R2:W-:Y:S01]  /*01e0*/  STL [R1], R16 ;  /* 0x0000001001007387 */ /* 0x0005e20000100800 */
[----:B----4-:R-:W-:Y:S02]  /*01f0*/  IMAD R18, R3, UR6, R6 ;  /* 0x0000000603127c24 */ /* 0x010fe4000f8e0206 */
[----:B------:R-:W-:Y:S02]  /*0200*/  IMAD.MOV.U32 R6, RZ, RZ, R2 ;  /* 0x000000ffff067224 */ /* 0x000fe400078e0002 */
[----:B---3--:R-:W-:-:S07]  /*0210*/  IMAD R18, R18, UR5, RZ ;  /* 0x0000000512127c24 */ /* 0x008fce000f8e02ff */
[----:B------:R-:W-:-:S07]  /*0220*/  LEPC R20, `(.L_x_450) ;  /* 0x000000001014794e */ /* 0x000fce0000000000 */
[----:B--2---:R-:W-:Y:S05]  /*0230*/  CALL.ABS.NOINC R8 ;  /* 0x0000000008007343 */ /* 0x004fea0003c00000 */
.L_x_450:
[----:B------:R0:W-:Y:S01]  /*0240*/  STL [R1], R18 ;  /* 0x0000001201007387 */ /* 0x0001e20000100800 */
[----:B------:R0:W1:Y:S01]  /*0250*/  LDC.64 R8, c[0x4][R17] ;  /* 0x0100000011087b82 */ /* 0x0000620000000a00 */
[----:B------:R-:W2:Y:S01]  /*0260*/  LDCU.64 UR4, c[0x4][0x170] ;  /* 0x01002e00ff0477ac */ /* 0x000ea20008000a00 */
[----:B------:R-:W-:Y:S01]  /*0270*/  IMAD.MOV.U32 R6, RZ, RZ, R2 ;  /* 0x000000ffff067224 */ /* 0x000fe200078e0002 */
[----:B------:R-:W-:Y:S01]  /*0280*/  MOV R7, R19 ;  /* 0x0000001300077202 */ /* 0x000fe20000000f00 */
[----:B--2---:R-:W-:Y:S01]  /*0290*/  IMAD.U32 R4, RZ, RZ, UR4 ;  /* 0x00000004ff047e24 */ /* 0x004fe2000f8e00ff */
[----:B0-----:R-:W-:-:S07]  /*02a0*/  MOV R5, UR5 ;  /* 0x0000000500057c02 */ /* 0x001fce0008000f00 */
[----:B------:R-:W-:-:S07]  /*02b0*/  LEPC R20, `(.L_x_451) ;  /* 0x000000001014794e */ /* 0x000fce0000000000 */
[----:B-1----:R-:W-:Y:S05]  /*02c0*/  CALL.ABS.NOINC R8 ;  /* 0x0000000008007343 */ /* 0x002fea0003c00000 */
.L_x_451:
[----:B------:R-:W0:Y:S01]  /*02d0*/  S2R R11, SR_TID.X ;  /* 0x00000000000b7919 */ /* 0x000e220000002100 */
[----:B------:R-:W0:Y:S02]  /*02e0*/  LDC R10, c[0x0][0x3b8] ;  /* 0x0000ee00ff0a7b82 */ /* 0x000e240000000800 */
[----:B0-----:R-:W-:-:S13]  /*02f0*/  ISETP.GE.AND P0, PT, R11, R10, PT ;  /* 0x0000000a0b00720c */ /* 0x001fda0003f06270 */
[----:B------:R-:W-:Y:S05]  /*0300*/  @P0 EXIT ;  /* 0x000000000000094d */ /* 0x000fea0003800000 */
[----:B------:R-:W0:Y:S08]  /*0310*/  LDC R0, c[0x0][0x360] ;  /* 0x0000d800ff007b82 */ /* 0x000e300000000800 */
[----:B------:R-:W1:Y:S08]  /*0320*/  LDC.64 R8, c[0x0][0x380] ;  /* 0x0000e000ff087b82 */ /* 0x000e700000000a00 */
[----:B------:R-:W2:Y:S02]  /*0330*/  LDC.64 R6, c[0x0][0x388] ;  /* 0x0000e200ff067b82 */ /* 0x000ea40000000a00 */
.L_x_452:
[----:B---3--:R-:W-:-:S04]  /*0340*/  IMAD.IADD R3, R18, 0x1, R11 ;  /* 0x0000000112037824 */ /* 0x008fc800078e020b */
[----:B--2---:R-:W-:-:S06]  /*0350*/  IMAD.WIDE R2, R3, 0x4, R6 ;  /* 0x0000000403027825 */ /* 0x004fcc00078e0206 */
[----:B------:R-:W2:Y:S01]  /*0360*/  LDG.E R3, desc[UR36][R2.64] ;  /* 0x0000002402037981 */ /* 0x000ea2000c1e1900 */
[----:B------:R-:W-:Y:S01]  /*0370*/  IADD3 R5, PT, PT, R16, R11, RZ ;  /* 0x0000000b10057210 */ /* 0x000fe20007ffe0ff */
[----:B0-----:R-:W-:-:S04]  /*0380*/  IMAD.IADD R11, R0, 0x1, R11 ;  /* 0x00000001000b7824 */ /* 0x001fc800078e020b */
[----:B-1----:R-:W-:Y:S01]  /*0390*/  IMAD.WIDE R4, R5, 0x4, R8 ;  /* 0x0000000405047825 */ /* 0x002fe200078e0208 */
[----:B------:R-:W-:-:S04]  /*03a0*/  ISETP.GE.AND P0, PT, R11, R10, PT ;  /* 0x0000000a0b00720c */ /* 0x000fc80003f06270 */
[----:B--2---:R3:W-:Y:S09]  /*03b0*/  STG.E desc[UR36][R4.64], R3 ;  /* 0x0000000304007986 */ /* 0x0047f2000c101924 */
[----:B------:R-:W-:Y:S05]  /*03c0*/  @!P0 BRA `(.L_x_452) ;  /* 0xfffffffc00dc8947 */ /* 0x000fea000383ffff */
[----:B------:R-:W-:Y:S05]  /*03d0*/  EXIT ;  /* 0x000000000000794d */ /* 0x000fea0003800000 */
.L_x_453:
        /* <DEDUP_REMOVED lines=10> */
.L_x_479:


//--------------------- .text._Z19load_experts_kernelPfPlS0_S0_iiiiS0_Piii --------------------------
	.section	.text._Z19load_experts_kernelPfPlS0_S0_iiiiS0_Piii,"ax",@progbits
	.align	128
        .global         _Z19load_experts_kernelPfPlS0_S0_iiiiS0_Piii
        .type           _Z19load_experts_kernelPfPlS0_S0_iiiiS0_Piii,@function
        .size           _Z19load_experts_kernelPfPlS0_S0_iiiiS0_Piii,(.L_x_480 - _Z19load_experts_kernelPfPlS0_S0_iiiiS0_Piii)
        .other          _Z19load_experts_kernelPfPlS0_S0_iiiiS0_Piii,@"STO_CUDA_ENTRY STV_DEFAULT"
_Z19load_experts_kernelPfPlS0_S0_iiiiS0_Piii:
.text._Z19load_experts_kernelPfPlS0_S0_iiiiS0_Piii:
[----:B------:R-:W-:Y:S01]  /*0000*/  LDC R1, c[0x0][0x37c] ;  /* 0x0000df00ff017b82 */ /* 0x000fe20000000800 */
[----:B------:R-:W0:Y:S01]  /*0010*/  S2R R2, SR_CTAID.X ;  /* 0x0000000000027919 */ /* 0x000e220000002500 */
[----:B------:R-:W0:Y:S01]  /*0020*/  LDCU UR6, c[0x0][0x360] ;  /* 0x00006c00ff0677ac */ /* 0x000e220008000800 */
[----:B------:R-:W-:Y:S01]  /*0030*/  BSSY.RECONVERGENT B0, `(.L_x_454) ;  /* 0x000002c000007945 */ /* 0x000fe20003800200 */
[----:B------:R-:W-:Y:S01]  /*0040*/  PLOP3.LUT P0, PT, PT, PT, PT, 0x80, 0x8 ;  /* 0x000000000008781c */ /* 0x000fe20003f0f070 */
[----:B------:R-:W0:Y:S01]  /*0050*/  S2R R3, SR_TID.X ;  /* 0x0000000000037919 */ /* 0x000e220000002100 */
[----:B------:R-:W1:Y:S01]  /*0060*/  LDCU UR7, c[0x0][0x3c0] ;  /* 0x00007800ff0777ac */ /* 0x000e620008000800 */
[----:B------:R-:W-:Y:S01]  /*0070*/  IMAD.MOV.U32 R9, RZ, RZ, RZ ;  /* 0x000000ffff097224 */ /* 0x000fe200078e00ff */
[----:B------:R-:W2:Y:S01]  /*0080*/  LDCU.64 UR4, c[0x0][0x358] ;  /* 0x00006b00ff0477ac */ /* 0x000ea20008000a00 */
[----:B------:R-:W3:Y:S01]  /*0090*/  LDCU UR8, c[0x0][0x3ac] ;  /* 0x00007580ff0877ac */ /* 0x000ee20008000800 */
[----:B0-----:R-:W-:-:S05]  /*00a0*/  IMAD R0, R2, UR6, R3 ;  /* 0x0000000602007c24 */ /* 0x001fca000f8e0203 */
[----:B-1----:R-:W-:-:S13]  /*00b0*/  ISETP.GE.AND P1, PT, R0, UR7, PT ;  /* 0x0000000700007c0c */ /* 0x002fda000bf26270 */
[----:B--23--:R-:W-:Y:S05]  /*00c0*/  @P1 BRA `(.L_x_455) ;  /* 0x0000000000881947 */ /* 0x00cfea0003800000 */
[----:B------:R-:W0:Y:S01]  /*00d0*/  LDCU UR6, c[0x0][0x3ac] ;  /* 0x00007580ff0677ac */ /* 0x000e220008000800 */
[----:B------:R-:W-:Y:S01]  /*00e0*/  PLOP3.LUT P0, PT, PT, PT, PT, 0x80, 0x8 ;  /* 0x000000000008781c */ /* 0x000fe20003f0f070 */
[----:B------:R-:W-:Y:S01]  /*00f0*/  IMAD.MOV.U32 R8, RZ, RZ, RZ ;  /* 0x000000ffff087224 */ /* 0x000fe200078e00ff */
[----:B0-----:R-:W-:-:S09]  /*0100*/  UISETP.GE.AND UP0, UPT, UR6, 0x1, UPT ;  /* 0x000000010600788c */ /* 0x001fd2000bf06270 */
[----:B------:R-:W-:Y:S05]  /*0110*/  BRA.U !UP0, `(.L_x_456) ;  /* 0x0000000108587547 */ /* 0x000fea000b800000 */
[----:B------:R-:W0:Y:S08]  /*0120*/  LDC.64 R4, c[0x0][0x398] ;  /* 0x0000e600ff047b82 */ /* 0x000e300000000a00 */
[----:B------:R-:W1:Y:S08]  /*0130*/  LDC R9, c[0x0][0x3a0] ;  /* 0x0000e800ff097b82 */ /* 0x000e700000000800 */
[----:B------:R-:W2:Y:S01]  /*0140*/  LDC.64 R6, c[0x0][0x388] ;  /* 0x0000e200ff067b82 */ /* 0x000ea20000000a00 */
[----:B0-----:R-:W-:-:S06]  /*0150*/  IMAD.WIDE R4, R0, 0x8, R4 ;  /* 0x0000000800047825 */ /* 0x001fcc00078e0204 */
[----:B------:R-:W3:Y:S01]  /*0160*/  LDG.E.64 R4, desc[UR4][R4.64] ;  /* 0x0000000404047981 */ /* 0x000ee2000c1e1b00 */
[----:B------:R-:W-:Y:S02]  /*0170*/  HFMA2 R8, -RZ, RZ, 0, 0 ;  /* 0x00000000ff087431 */ /* 0x000fe400000001ff */
[----:B-1----:R-:W-:Y:S01]  /*0180*/  IMAD R9, R9, UR6, RZ ;  /* 0x0000000609097c24 */ /* 0x002fe2000f8e02ff */
[----:B------:R-:W-:Y:S04]  /*0190*/  BSSY.RECONVERGENT B1, `(.L_x_456) ;  /* 0x000000e000017945 */ /* 0x000fe80003800200 */
[----:B---3--:R-:W-:-:S04]  /*01a0*/  IADD3 R11, P0, PT, R4, R9, RZ ;  /* 0x00000009040b7210 */ /* 0x008fc80007f1e0ff */
[----:B--2---:R-:W-:-:S09]  /*01b0*/  LEA.HI.X.SX32 R9, R9, R5, 0x1, P0 ;  /* 0x0000000509097211 */ /* 0x004fd200000f0eff */
.L_x_458:
[----:B------:R-:W-:-:S06]  /*01c0*/  IMAD.WIDE.U32 R4, R8, 0x8, R6 ;  /* 0x0000000808047825 */ /* 0x000fcc00078e0006 */
[----:B------:R-:W2:Y:S01]  /*01d0*/  LDG.E.64 R4, desc[UR4][R4.64] ;  /* 0x0000000404047981 */ /* 0x000ea2000c1e1b00 */
[----:B------:R-:W-:Y:S02]  /*01e0*/  PLOP3.LUT P0, PT, PT, PT, PT, 0x8, 0x80 ;  /* 0x000000000080781c */ /* 0x000fe40003f0e170 */
[----:B--2---:R-:W-:-:S04]  /*01f0*/  ISETP.NE.U32.AND P1, PT, R11, R4, PT ;  /* 0x000000040b00720c */ /* 0x004fc80003f25070 */
[----:B------:R-:W-:-:S13]  /*0200*/  ISETP.NE.AND.EX P1, PT, R9, R5, PT, P1 ;  /* 0x000000050900720c */ /* 0x000fda0003f25310 */
[----:B------:R-:W-:Y:S05]  /*0210*/  @!P1 BRA `(.L_x_457) ;  /* 0x0000000000149947 */ /* 0x000fea0003800000 */
[----:B------:R-:W-:-:S05]  /*0220*/  VIADD R8, R8, 0x1 ;  /* 0x0000000108087836 */ /* 0x000fca0000000000 */
[----:B------:R-:W-:-:S13]  /*0230*/  ISETP.NE.AND P0, PT, R8, UR8, PT ;  /* 0x0000000808007c0c */ /* 0x000fda000bf05270 */
[----:B------:R-:W-:Y:S05]  /*0240*/  @P0 BRA `(.L_x_458) ;  /* 0xfffffffc00dc0947 */ /* 0x000fea000383ffff */
[----:B------:R-:W-:Y:S01]  /*0250*/  PLOP3.LUT P0, PT, PT, PT, PT, 0x80, 0x8 ;  /* 0x000000000008781c */ /* 0x000fe20003f0f070 */
[----:B------:R-:W-:-:S12]  /*0260*/  IMAD.MOV.U32 R8, RZ, RZ, RZ ;  /* 0x000000ffff087224 */ /* 0x000fd800078e00ff */
.L_x_457:
[----:B------:R-:W-:Y:S05]  /*0270*/  BSYNC.RECONVERGENT B1 ;  /* 0x0000000000017941 */ /* 0x000fea0003800200 */
.L_x_456:
[----:B------:R-:W0:Y:S01]  /*0280*/  LDC.64 R6, c[0x0][0x390] ;  /* 0x0000e400ff067b82 */ /* 0x000e220000000a00 */
[----:B------:R-:W1:Y:S01]  /*0290*/  LDCU UR6, c[0x0][0x3c4] ;  /* 0x00007880ff0677ac */ /* 0x000e620008000800 */
[----:B------:R-:W-:Y:S01]  /*02a0*/  SEL R9, RZ, 0x1, !P0 ;  /* 0x00000001ff097807 */ /* 0x000fe20004000000 */
[----:B-1----:R-:W-:-:S05]  /*02b0*/  IMAD R4, R8, UR6, RZ ;  /* 0x0000000608047c24 */ /* 0x002fca000f8e02ff */
[----:B------:R-:W-:Y:S01]  /*02c0*/  SHF.R.S32.HI R5, RZ, 0x1f, R4 ;  /* 0x0000001fff057819 */ /* 0x000fe20000011404 */
[----:B0-----:R-:W-:-:S05]  /*02d0*/  IMAD.WIDE R6, R0, 0x8, R6 ;  /* 0x0000000800067825 */ /* 0x001fca00078e0206 */
[----:B------:R0:W-:Y:S02]  /*02e0*/  STG.E.64 desc[UR4][R6.64], R4 ;  /* 0x0000000406007986 */ /* 0x0001e4000c101b04 */
.L_x_455:
[----:B------:R-:W-:Y:S05]  /*02f0*/  BSYNC.RECONVERGENT B0 ;  /* 0x0000000000007941 */ /* 0x000fea0003800200 */
.L_x_454:
[----:B0-----:R-:W0:Y:S01]  /*0300*/  S2R R6, SR_CgaCtaId ;  /* 0x0000000000067919 */ /* 0x001e220000008800 */
[----:B------:R-:W-:Y:S02]  /*0310*/  MOV R5, 0x400 ;  /* 0x0000040000057802 */ /* 0x000fe40000000f00 */
[C---:B------:R-:W-:Y:S02]  /*0320*/  ISETP.GT.U32.AND P1, PT, R3.reuse, 0x1f, PT ;  /* 0x0000001f0300780c */ /* 0x040fe40003f24070 */
[----:B------:R-:W-:Y:S02]  /*0330*/  LEA.HI R4, R3, R3, RZ, 0x1e ;  /* 0x0000000303047211 */ /* 0x000fe400078ff0ff */
[----:B0-----:R-:W-:-:S04]  /*0340*/  LEA R5, R6, R5, 0x18 ;  /* 0x0000000506057211 */ /* 0x001fc800078ec0ff */
[----:B------:R-:W-:-:S05]  /*0350*/  LEA R4, R4, R5, 0x2 ;  /* 0x0000000504047211 */ /* 0x000fca00078e10ff */
[----:B------:R0:W-:Y:S01]  /*0360*/  STS [R4+0x10], R9 ;  /* 0x0000100904007388 */ /* 0x0001e20000000800 */
[----:B------:R-:W-:Y:S06]  /*0370*/  BAR.SYNC.DEFER_BLOCKING 0x0 ;  /* 0x0000000000007b1d */ /* 0x000fec0000010000 */
[----:B------:R-:W-:Y:S05]  /*0380*/  @P1 BRA `(.L_x_459) ;  /* 0x00000000007c1947 */ /* 0x000fea0003800000 */
[----:B------:R-:W-:Y:S01]  /*0390*/  IMAD R6, R3, 0x14, R5 ;  /* 0x0000001403067824 */ /* 0x000fe200078e0205 */
[----:B------:R-:W-:-:S04]  /*03a0*/  UMOV UR6, 0xffffffff ;  /* 0xffffffff00067882 */ /* 0x000fc80000000000 */
[----:B------:R-:W-:Y:S04]  /*03b0*/  LDS R7, [R6+0x10] ;  /* 0x0000100006077984 */ /* 0x000fe80000000800 */
[----:B------:R-:W-:Y:S04]  /*03c0*/  LDS R8, [R6+0x14] ;  /* 0x0000140006087984 */ /* 0x000fe80000000800 */
[----:B------:R-:W1:Y:S04]  /*03d0*/  LDS R10, [R6+0x1c] ;  /* 0x00001c00060a7984 */ /* 0x000e680000000800 */
[----:B0-----:R-:W0:Y:S01]  /*03e0*/  LDS R9, [R6+0x18] ;  /* 0x0000180006097984 */ /* 0x001e220000000800 */
[----:B-1----:R-:W-:-:S05]  /*03f0*/  IADD3 R10, PT, PT, R8, R7, R10 ;  /* 0x00000007080a7210 */ /* 0x002fca0007ffe00a */
[----:B0-----:R-:W-:Y:S01]  /*0400*/  IMAD.IADD R10, R9, 0x1, R10 ;  /* 0x00000001090a7824 */ /* 0x001fe200078e020a */
[----:B------:R-:W-:Y:S06]  /*0410*/  BRA.DIV UR6, `(.L_x_460) ;  /* 0x0000000206a07947 */ /* 0x000fec000b800000 */
[----:B------:R-:W0:Y:S02]  /*0420*/  SHFL.UP P1, R11, R10, 0x1, RZ ;  /* 0x042000000a0b7989 */ /* 0x000e2400000200ff */
[----:B0-----:R-:W-:-:S05]  /*0430*/  @P1 IMAD.IADD R11, R10, 0x1, R11 ;  /* 0x000000010a0b1824 */ /* 0x001fca00078e020b */
[----:B------:R-:W0:Y:S02]  /*0440*/  SHFL.UP P1, R12, R11, 0x2, RZ ;  /* 0x044000000b0c7989 */ /* 0x000e2400000200ff */
[----:B0-----:R-:W-:-:S05]  /*0450*/  @P1 IADD3 R12, PT, PT, R11, R12, RZ ;  /* 0x0000000c0b0c1210 */ /* 0x001fca0007ffe0ff */
[----:B------:R-:W0:Y:S02]  /*0460*/  SHFL.UP P1, R13, R12, 0x4, RZ ;  /* 0x048000000c0d7989 */ /* 0x000e2400000200ff */
[----:B0-----:R-:W-:-:S05]  /*0470*/  @P1 IMAD.IADD R13, R12, 0x1, R13 ;  /* 0x000000010c0d1824 */ /* 0x001fca00078e020d */
[----:B------:R-:W0:Y:S02]  /*0480*/  SHFL.UP P1, R14, R13, 0x8, RZ ;  /* 0x050000000d0e7989 */ /* 0x000e2400000200ff */
[----:B0-----:R-:W-:-:S05]  /*0490*/  @P1 IMAD.IADD R14, R13, 0x1, R14 ;  /* 0x000000010d0e1824 */ /* 0x001fca00078e020e */
[----:B------:R0:W1:Y:S02]  /*04a0*/  SHFL.UP P1, R15, R14, 0x10, RZ ;  /* 0x060000000e0f7989 */ /* 0x00006400000200ff */
.L_x_466:
[----:B-1----:R-:W-:Y:S01]  /*04b0*/  @P1 IADD3 R15, PT, PT, R14, R15, RZ ;  /* 0x0000000f0e0f1210 */ /* 0x002fe20007ffe0ff */
[----:B------:R-:W-:Y:S05]  /*04c0*/  WARPSYNC.ALL ;  /* 0x0000000000007948 */ /* 0x000fea0003800000 */
[----:B------:R-:W1:Y:S01]  /*04d0*/  SHFL.IDX PT, R12, R15, 0x1f, 0x1f ;  /* 0x03e01f000f0c7f89 */ /* 0x000e6200000e0000 */
[----:B------:R-:W-:Y:S01]  /*04e0*/  IMAD.IADD R10, R15, 0x1, -R10 ;  /* 0x000000010f0a7824 */ /* 0x000fe200078e0a0a */
[----:B------:R-:W-:-:S03]  /*04f0*/  ISETP.NE.AND P1, PT, R3, RZ, PT ;  /* 0x000000ff0300720c */ /* 0x000fc60003f25270 */
[----:B------:R-:W-:Y:S01]  /*0500*/  IMAD.IADD R7, R7, 0x1, R10 ;  /* 0x0000000107077824 */ /* 0x000fe200078e020a */
[----:B------:R2:W-:Y:S04]  /*0510*/  STS [R6+0x10], R10 ;  /* 0x0000100a06007388 */ /* 0x0005e80000000800 */
[----:B------:R-:W-:Y:S01]  /*0520*/  IADD3 R8, PT, PT, R8, R7, RZ ;  /* 0x0000000708087210 */ /* 0x000fe20007ffe0ff */
[----:B------:R2:W-:Y:S04]  /*0530*/  STS [R6+0x14], R7 ;  /* 0x0000140706007388 */ /* 0x0005e80000000800 */
[----:B------:R-:W-:Y:S01]  /*0540*/  IMAD.IADD R9, R9, 0x1, R8 ;  /* 0x0000000109097824 */ /* 0x000fe200078e0208 */
[----:B------:R2:W-:Y:S04]  /*0550*/  STS [R6+0x18], R8 ;  /* 0x0000180806007388 */ /* 0x0005e80000000800 */
[----:B------:R2:W-:Y:S04]  /*0560*/  STS [R6+0x1c], R9 ;  /* 0x00001c0906007388 */ /* 0x0005e80000000800 */
[----:B-1----:R2:W-:Y:S02]  /*0570*/  @!P1 STS [R5+0x290], R12 ;  /* 0x0002900c05009388 */ /* 0x0025e40000000800 */
.L_x_459:
[----:B------:R-:W-:Y:S05]  /*0580*/  WARPSYNC.ALL ;  /* 0x0000000000007948 */ /* 0x000fea0003800000 */
[----:B------:R-:W-:Y:S01]  /*0590*/  BAR.SYNC.DEFER_BLOCKING 0x0 ;  /* 0x0000000000007b1d */ /* 0x000fe20000010000 */
[----:B------:R-:W-:-:S05]  /*05a0*/  ISETP.NE.AND P1, PT, R3, RZ, PT ;  /* 0x000000ff0300720c */ /* 0x000fca0003f25270 */
[----:B------:R-:W1:Y:S08]  /*05b0*/  LDCU UR6, c[0x0][0x3c0] ;  /* 0x00007800ff0677ac */ /* 0x000e700008000800 */
[----:B--2---:R-:W2:Y:S01]  /*05c0*/  @!P1 LDC.64 R6, c[0x0][0x3b8] ;  /* 0x0000ee00ff069b82 */ /* 0x004ea20000000a00 */
[----:B------:R-:W3:Y:S01]  /*05d0*/  @!P1 LDS R5, [R5+0x290] ;  /* 0x0002900005059984 */ /* 0x000ee20000000800 */
[----:B-1----:R-:W-:Y:S01]  /*05e0*/  ISETP.GE.OR P0, PT, R0, UR6, !P0 ;  /* 0x0000000600007c0c */ /* 0x002fe2000c706670 */
[----:B--2---:R-:W-:-:S05]  /*05f0*/  @!P1 IMAD.WIDE.U32 R2, R2, 0x4, R6 ;  /* 0x0000000402029825 */ /* 0x004fca00078e0006 */
[----:B---3--:R1:W-:Y:S07]  /*0600*/  @!P1 STG.E desc[UR4][R2.64], R5 ;  /* 0x0000000502009986 */ /* 0x0083ee000c101904 */
[----:B------:R-:W-:Y:S05]  /*0610*/  @P0 EXIT ;  /* 0x000000000000094d */ /* 0x000fea0003800000 */
[----:B-1----:R-:W1:Y:S01]  /*0620*/  LDC.64 R2, c[0x0][0x398] ;  /* 0x0000e600ff027b82 */ /* 0x002e620000000a00 */
[----:B------:R-:W2:Y:S07]  /*0630*/  LDS R5, [R4+0x10] ;  /* 0x0000100004057984 */ /* 0x000eae0000000800 */
[----:B------:R-:W2:Y:S01]  /*0640*/  LDC.64 R6, c[0x0][0x3b0] ;  /* 0x0000ec00ff067b82 */ /* 0x000ea20000000a00 */
[----:B-1----:R-:W-:-:S06]  /*0650*/  IMAD.WIDE R2, R0, 0x8, R2 ;  /* 0x0000000800027825 */ /* 0x002fcc00078e0202 */
[----:B------:R-:W3:Y:S01]  /*0660*/  LDG.E.64 R2, desc[UR4][R2.64] ;  /* 0x0000000402027981 */ /* 0x000ee2000c1e1b00 */
[----:B--2---:R-:W-:-:S05]  /*0670*/  IMAD.WIDE R6, R5, 0x8, R6 ;  /* 0x0000000805067825 */ /* 0x004fca00078e0206 */
[----:B---3--:R-:W-:Y:S01]  /*0680*/  STG.E.64 desc[UR4][R6.64], R2 ;  /* 0x0000000206007986 */ /* 0x008fe2000c101b04 */
[----:B------:R-:W-:Y:S05]  /*0690*/  EXIT ;  /* 0x000000000000794d */ /* 0x000fea0003800000 */
.L_x_460:
[----:B------:R-:W-:Y:S02]  /*06a0*/  HFMA2 R18, -RZ, RZ, 0, 5.9604644775390625e-08 ;  /* 0x00000001ff127431 */ /* 0x000fe400000001ff */
[----:B------:R-:W-:Y:S02]  /*06b0*/  IMAD.MOV.U32 R17, RZ, RZ, R10 ;  /* 0x000000ffff117224 */ /* 0x000fe400078e000a */
[----:B------:R-:W-:Y:S02]  /*06c0*/  IMAD.MOV.U32 R19, RZ, RZ, RZ ;  /* 0x000000ffff137224 */ /* 0x000fe400078e00ff */
[----:B------:R-:W-:-:S07]  /*06d0*/  IMAD.MOV.U32 R16, RZ, RZ, -0x1 ;  /* 0xffffffffff107424 */ /* 0x000fce00078e00ff */
[----:B------:R-:W-:Y:S05]  /*06e0*/  WARPSYNC.COLLECTIVE R16, `(.L_x_461) ;  /* 0x0000000010087348 */ /* 0x000fea0003c00000 */
[----:B------:R0:W1:Y:S02]  /*06f0*/  SHFL.UP P1, R15, R17, R18, R19 ;  /* 0x04000012110f7389 */ /* 0x0000640000020013 */
[----:B01----:R-:W-:Y:S05]  /*0700*/  ENDCOLLECTIVE ;  /* 0x000000000000791b */ /* 0x003fea0003800000 */
.L_x_461:
[----:B------:R-:W-:Y:S01]  /*0710*/  HFMA2 R18, -RZ, RZ, 0, 1.1920928955078125e-07 ;  /* 0x00000002ff127431 */ /* 0x000fe200000001ff */
[----:B------:R-:W-:-:S05]  /*0720*/  MOV R11, R15 ;  /* 0x0000000f000b7202 */ /* 0x000fca0000000f00 */
[----:B------:R-:W-:-:S04]  /*0730*/  @P1 IMAD.IADD R11, R10, 0x1, R11 ;  /* 0x000000010a0b1824 */ /* 0x000fc800078e020b */
[----:B------:R-:W-:-:S07]  /*0740*/  IMAD.MOV.U32 R17, RZ, RZ, R11 ;  /* 0x000000ffff117224 */ /* 0x000fce00078e000b */
[----:B------:R-:W-:Y:S05]  /*0750*/  WARPSYNC.COLLECTIVE R16, `(.L_x_462) ;  /* 0x0000000010087348 */ /* 0x000fea0003c00000 */
[----:B------:R0:W1:Y:S02]  /*0760*/  SHFL.UP P1, R15, R17, R18, R19 ;  /* 0x04000012110f7389 */ /* 0x0000640000020013 */
[----:B01----:R-:W-:Y:S05]  /*0770*/  ENDCOLLECTIVE ;  /* 0x000000000000791b */ /* 0x003fea0003800000 */
.L_x_462:
[----:B------:R-:W-:Y:S01]  /*0780*/  MOV R18, 0x4 ;  /* 0x0000000400127802 */ /* 0x000fe20000000f00 */
[----:B------:R-:W-:-:S05]  /*0790*/  IMAD.MOV.U32 R12, RZ, RZ, R15 ;  /* 0x000000ffff0c7224 */ /* 0x000fca00078e000f */
[----:B------:R-:W-:-:S05]  /*07a0*/  @P1 IADD3 R12, PT, PT, R11, R12, RZ ;  /* 0x0000000c0b0c1210 */ /* 0x000fca0007ffe0ff */
[----:B------:R-:W-:-:S07]  /*07b0*/  IMAD.MOV.U32 R17, RZ, RZ, R12 ;  /* 0x000000ffff117224 */ /* 0x000fce00078e000c */
[----:B------:R-:W-:Y:S05]  /*07c0*/  WARPSYNC.COLLECTIVE R16, `(.L_x_463) ;  /* 0x0000000010087348 */ /* 0x000fea0003c00000 */
[----:B------:R0:W1:Y:S02]  /*07d0*/  SHFL.UP P1, R15, R17, R18, R19 ;  /* 0x04000012110f7389 */ /* 0x0000640000020013 */
[----:B01----:R-:W-:Y:S05]  /*07e0*/  ENDCOLLECTIVE ;  /* 0x000000000000791b */ /* 0x003fea0003800000 */
.L_x_463:
[----:B------:R-:W-:Y:S02]  /*07f0*/  HFMA2 R18, -RZ, RZ, 0, 4.76837158203125e-07 ;  /* 0x00000008ff127431 */ /* 0x000fe400000001ff */
[----:B------:R-:W-:-:S05]  /*0800*/  IMAD.MOV.U32 R13, RZ, RZ, R15 ;  /* 0x000000ffff0d7224 */ /* 0x000fca00078e000f */
[----:B------:R-:W-:-:S05]  /*0810*/  @P1 IADD3 R13, PT, PT, R12, R13, RZ ;  /* 0x0000000d0c0d1210 */ /* 0x000fca0007ffe0ff */
[----:B------:R-:W-:-:S07]  /*0820*/  IMAD.MOV.U32 R17, RZ, RZ, R13 ;  /* 0x000000ffff117224 */ /* 0x000fce00078e000d */
[----:B------:R-:W-:Y:S05]  /*0830*/  WARPSYNC.COLLECTIVE R16, `(.L_x_464) ;  /* 0x0000000010087348 */ /* 0x000fea0003c00000 */
[----:B------:R0:W1:Y:S02]  /*0840*/  SHFL.UP P1, R15, R17, R18, R19 ;  /* 0x04000012110f7389 */ /* 0x0000640000020013 */
[----:B01----:R-:W-:Y:S05]  /*0850*/  ENDCOLLECTIVE ;  /* 0x000000000000791b */ /* 0x003fea0003800000 */
.L_x_464:
[----:B------:R-:W-:Y:S01]  /*0860*/  MOV R18, 0x10 ;  /* 0x0000001000127802 */ /* 0x000fe20000000f00 */
[----:B------:R-:W-:-:S05]  /*0870*/  IMAD.MOV.U32 R14, RZ, RZ, R15 ;  /* 0x000000ffff0e7224 */ /* 0x000fca00078e000f */
[----:B------:R-:W-:-:S05]  /*0880*/  @P1 IADD3 R14, PT, PT, R13, R14, RZ ;  /* 0x0000000e0d0e1210 */ /* 0x000fca0007ffe0ff */
[----:B------:R-:W-:-:S07]  /*0890*/  IMAD.MOV.U32 R17, RZ, RZ, R14 ;  /* 0x000000ffff117224 */ /* 0x000fce00078e000e */
[----:B------:R-:W-:Y:S05]  /*08a0*/  WARPSYNC.COLLECTIVE R16, `(.L_x_465) ;  /* 0x0000000010087348 */ /* 0x000fea0003c00000 */
[----:B------:R0:W1:Y:S02]  /*08b0*/  SHFL.UP P1, R15, R17, R18, R19 ;  /* 0x04000012110f7389 */ /* 0x0000640000020013 */
[----:B01----:R-:W-:Y:S05]  /*08c0*/  ENDCOLLECTIVE ;  /* 0x000000000000791b */ /* 0x003fea0003800000 */
.L_x_465:
[----:B------:R-:W-:Y:S05]  /*08d0*/  BRA `(.L_x_466) ;  /* 0xfffffff800f47947 */ /* 0x000fea000383ffff */
.L_x_467:
        /* <DEDUP_REMOVED lines=10> */
.L_x_480:


//--------------------- .nv.global.init           --------------------------
	.section	.nv.global.init,"aw",@progbits
.nv.global.init:
	.type		$str,@object
	.size		$str,($str$1 - $str)
$str:
        /*0000*/ 	.byte	0x64, 0x65, 0x76, 0x69, 0x63, 0x65, 0x5f, 0x6d, 0x6f, 0x64, 0x75, 0x6c, 0x65, 0x73, 0x5f, 0x72
        /*0010*/ 	.byte	0x6f, 0x77, 0x20, 0x3d, 0x20, 0x25, 0x64, 0x0a, 0x00
	.type		$str$1,@object
	.size		$str$1,(.L_46 - $str$1)
$str$1:
        /*0019*/ 	.byte	0x6f, 0x66, 0x66, 0x6c, 0x6f, 0x61, 0x64, 0x65, 0x64, 0x5f, 0x6d, 0x6f, 0x64, 0x75, 0x6c, 0x65
        /*0029*/ 	.byte	0x73, 0x5f, 0x72, 0x6f, 0x77, 0x20, 0x3d, 0x20, 0x25, 0x64, 0x0a, 0x00
.L_46:


//--------------------- .nv.shared._ZN6thrust24THRUST_300001_SM_1000_NS8cuda_cub4core6detail13_kernel_agentINS1_8__unique11UniqueAgentINS0_6detail15normal_iteratorINS0_10device_ptrIlEEEESB_N4cuda3std3__48equal_toIlEEiPiEEJSB_SB_SG_SH_iN3cub18CUB_300001_SM_100013ScanTileStateIiLb1EEEmEEEvDpT0_ --------------------------
	.section	.nv.shared._ZN6thrust24THRUST_300001_SM_1000_NS8cuda_cub4core6detail13_kernel_agentINS1_8__unique11UniqueAgentINS0_6detail15normal_iteratorINS0_10device_ptrIlEEEESB_N4cuda3std3__48equal_toIlEEiPiEEJSB_SB_SG_SH_iN3cub18CUB_300001_SM_100013ScanTileStateIiLb1EEEmEEEvDpT0_,"aw",@nobits
	.sectionflags	@""
	.align	16
	.zero		1024


//--------------------- .nv.shared.reserved.0     --------------------------
	.section	.nv.shared.reserved.0,"aw",@nobits
	.weak		__nv_reservedSMEM_offset_0_alias
	.size		__nv_reservedSMEM_offset_0_alias, 0, 64
	.other		__nv_reservedSMEM_offset_0_alias,@"STO_CUDA_RESERVED_SHARED STV_DEFAULT"
__nv_reservedSMEM_offset_0_alias:
	.zero		0
	.zero		64


//--------------------- .nv.global                --------------------------
	.section	.nv.global,"aw",@nobits
.nv.global:
	.type		_ZN34_INTERNAL_0b812873_4_k_cu_261512676thrust24THRUST_300001_SM_1000_NS12placeholders2_8E,@object
	.size		_ZN34_INTERNAL_0b812873_4_k_cu_261512676thrust24THRUST_300001_SM_1000_NS12placeholders2_8E,(_ZN34_INTERNAL_0b812873_4_k_cu_261512674cuda3std3__436_GLOBAL__N__0b812873_4_k_cu_261512676ignoreE - _ZN34_INTERNAL_0b812873_4_k_cu_261512676thrust24THRUST_300001_SM_1000_NS12placeholders2_8E)
_ZN34_INTERNAL_0b812873_4_k_cu_261512676thrust24THRUST_300001_SM_1000_NS12placeholders2_8E:
	.zero		1
	.type		_ZN34_INTERNAL_0b812873_4_k_cu_261512674cuda3std3__436_GLOBAL__N__0b812873_4_k_cu_261512676ignoreE,@object
	.size		_ZN34_INTERNAL_0b812873_4_k_cu_261512674cuda3std3__436_GLOBAL__N__0b812873_4_k_cu_261512676ignoreE,(_ZN34_INTERNAL_0b812873_4_k_cu_261512674cuda3std6ranges3__45__cpo4dataE - _ZN34_INTERNAL_0b812873_4_k_cu_261512674cuda3std3__436_GLOBAL__N__0b812873_4_k_cu_261512676ignoreE)
_ZN34_INTERNAL_0b812873_4_k_cu_261512674cuda3std3__436_GLOBAL__N__0b812873_4_k_cu_261512676ignoreE:
	.zero		1
	.type		_ZN34_INTERNAL_0b812873_4_k_cu_261512674cuda3std6ranges3__45__cpo4dataE,@object
	.size		_ZN34_INTERNAL_0b812873_4_k_cu_261512674cuda3std6ranges3__45__cpo4dataE,(_ZN34_INTERNAL_0b812873_4_k_cu_261512676thrust24THRUST_300001_SM_1000_NS6system3cpp3parE - _ZN34_INTERNAL_0b812873_4_k_cu_261512674cuda3std6ranges3__45__cpo4dataE)
_ZN34_INTERNAL_0b812873_4_k_cu_261512674cuda3std6ranges3__45__cpo4dataE:
	.zero		1
	.type		_ZN34_INTERNAL_0b812873_4_k_cu_261512676thrust24THRUST_300001_SM_1000_NS6system3cpp3parE,@object
	.size		_ZN34_INTERNAL_0b812873_4_k_cu_261512676thrust24THRUST_300001_SM_1000_NS6system3cpp3parE,(_ZN34_INTERNAL_0b812873_4_k_cu_261512674cuda3std3__45__cpo5beginE - _ZN34_INTERNAL_0b812873_4_k_cu_261512676thrust24THRUST_300001_SM_1000_NS6system3cpp3parE)
_ZN34_INTERNAL_0b812873_4_k_cu_261512676thrust24THRUST_300001_SM_1000_NS6system3cpp3parE:
	.zero		1
	.type		_ZN34_INTERNAL_0b812873_4_k_cu_261512674cuda3std3__45__cpo5beginE,@object
	.size		_ZN34_INTERNAL_0b812873_4_k_cu_261512674cuda3std3__45__cpo5beginE,(_ZN34_INTERNAL_0b812873_4_k_cu_261512674cuda3std6ranges3__45__cpo5beginE - _ZN34_INTERNAL_0b812873_4_k_cu_261512674cuda3std3__45__cpo5beginE)
_ZN34_INTERNAL_0b812873_4_k_cu_261512674cuda3std3__45__cpo5beginE:
	.zero		1
	.type		_ZN34_INTERNAL_0b812873_4_k_cu_261512674cuda3std6ranges3__45__cpo5beginE,@object
	.size		_ZN34_INTERNAL_0b812873_4_k_cu_261512674cuda3std6ranges3__45__cpo5beginE,(_ZN34_INTERNAL_0b812873_4_k_cu_261512676thrust24THRUST_300001_SM_1000_NS6deviceE - _ZN34_INTERNAL_0b812873_4_k_cu_261512674cuda3std6ranges3__45__cpo5beginE)
_ZN34_INTERNAL_0b812873_4_k_cu_261512674cuda3std6ranges3__45__cpo5beginE:
	.zero		1
	.type		_ZN34_INTERNAL_0b812873_4_k_cu_261512676thrust24THRUST_300001_SM_1000_NS6deviceE,@object
	.size		_ZN34_INTERNAL_0b812873_4_k_cu_261512676thrust24THRUST_300001_SM_1000_NS6deviceE,(_ZN34_INTERNAL_0b812873_4_k_cu_261512674cuda3std3__47nulloptE - _ZN34_INTERNAL_0b812873_4_k_cu_261512676thrust24THRUST_300001_SM_1000_NS6deviceE)
_ZN34_INTERNAL_0b812873_4_k_cu_261512676thrust24THRUST_300001_SM_1000_NS6deviceE:
	.zero		1
	.type		_ZN34_INTERNAL_0b812873_4_k_cu_261512674cuda3std3__47nulloptE,@object
	.size		_ZN34_INTERNAL_0b812873_4_k_cu_261512674cuda3std3__47nulloptE,(_ZN34_INTERNAL_0b812873_4_k_cu_261512674cuda3std6ranges3__45__cpo8distanceE - _ZN34_INTERNAL_0b812873_4_k_cu_261512674cuda3std3__47nulloptE)
_ZN34_INTERNAL_0b812873_4_k_cu_261512674cuda3std3__47nulloptE:
	.zero		1
	.type		_ZN34_INTERNAL_0b812873_4_k_cu_261512674cuda3std6ranges3__45__cpo8distanceE,@object
	.size		_ZN34_INTERNAL_0b812873_4_k_cu_261512674cuda3std6ranges3__45__cpo8distanceE,(_ZN34_INTERNAL_0b812873_4_k_cu_261512676thrust24THRUST_300001_SM_1000_NS12placeholders2_4E - _ZN34_INTERNAL_0b812873_4_k_cu_261512674cuda3std6ranges3__45__cpo8distanceE)
_ZN34_INTERNAL_0b812873_4_k_cu_261512674cuda3std6ranges3__45__cpo8distanceE:
	.zero		1
	.type		_ZN34_INTERNAL_0b812873_4_k_cu_261512676thrust24THRUST_300001_SM_1000_NS12placeholders2_4E,@object
	.size		_ZN34_INTERNAL_0b812873_4_k_cu_261512676thrust24THRUST_300001_SM_1000_NS12placeholders2_4E,(_ZN34_INTERNAL_0b812873_4_k_cu_261512674cuda3std3__45__cpo6rbeginE - _ZN34_INTERNAL_0b812873_4_k_cu_261512676thrust24THRUST_300001_SM_1000_NS12placeholders2_4E)
_ZN34_INTERNAL_0b812873_4_k_cu_261512676thrust24THRUST_300001_SM_1000_NS12placeholders2_4E:
	.zero		1
	.type		_ZN34_INTERNAL_0b812873_4_k_cu_261512674cuda3std3__45__cpo6rbeginE,@object
	.size		_ZN34_INTERNAL_0b812873_4_k_cu_261512674cuda3std3__45__cpo6rbeginE,(_ZN34_INTERNAL_0b812873_4_k_cu_261512674cuda3std6ranges3__45__cpo7advanceE - _ZN34_INTERNAL_0b812873_4_k_cu_261512674cuda3std3__45__cpo6rbeginE)
_ZN34_INTERNAL_0b812873_4_k_cu_261512674cuda3std3__45__cpo6rbeginE:
	.zero		1
	.type		_ZN34_INTERNAL_0b812873_4_k_cu_261512674cuda3std6ranges3__45__cpo7advanceE,@object
	.size		_ZN34_INTERNAL_0b812873_4_k_cu_261512674cuda3std6ranges3__45__cpo7advanceE,(_ZN34_INTERNAL_0b812873_4_k_cu_261512676thrust24THRUST_300001_SM_1000_NS12placeholders3_10E - _ZN34_INTERNAL_0b812873_4_k_cu_261512674cuda3std6ranges3__45__cpo7advanceE)
_ZN34_INTERNAL_0b812873_4_k_cu_261512674cuda3std6ranges3__45__cpo7advanceE:
	.zero		1
	.type		_ZN34_INTERNAL_0b812873_4_k_cu_261512676thrust24THRUST_300001_SM_1000_NS12placeholders3_10E,@object
	.size		_ZN34_INTERNAL_0b812873_4_k_cu_261512676thrust24THRUST_300001_SM_1000_NS12placeholders3_10E,(_ZN34_INTERNAL_0b812873_4_k_cu_261512674cuda3std3__48in_placeE - _ZN34_INTERNAL_0b812873_4_k_cu_261512676thrust24THRUST_300001_SM_1000_NS12placeholders3_10E)
_ZN34_INTERNAL_0b812873_4_k_cu_261512676thrust24THRUST_300001_SM_1000_NS12placeholders3_10E:
	.zero		1
	.type		_ZN34_INTERNAL_0b812873_4_k_cu_261512674cuda3std3__48in_placeE,@object
	.size		_ZN34_INTERNAL_0b812873_4_k_cu_261512674cuda3std3__48in_placeE,(_ZN34_INTERNAL_0b812873_4_k_cu_261512674cuda3std6ranges3__45__cpo4sizeE - _ZN34_INTERNAL_0b812873_4_k_cu_261512674cuda3std3__48in_placeE)
_ZN34_INTERNAL_0b812873_4_k_cu_261512674cuda3std3__48in_placeE:
	.zero		1
	.type		_ZN34_INTERNAL_0b812873_4_k_cu_261512674cuda3std6ranges3__45__cpo4sizeE,@object
	.size		_ZN34_INTERNAL_0b812873_4_k_cu_261512674cuda3std6ranges3__45__cpo4sizeE,(_ZN34_INTERNAL_0b812873_4_k_cu_261512676thrust24THRUST_300001_SM_1000_NS12placeholders2_2E - _ZN34_INTERNAL_0b812873_4_k_cu_261512674cuda3std6ranges3__45__cpo4sizeE)
_ZN34_INTERNAL_0b812873_4_k_cu_261512674cuda3std6ranges3__45__cpo4sizeE:
	.zero		1
	.type		_ZN34_INTERNAL_0b812873_4_k_cu_261512676thrust24THRUST_300001_SM_1000_NS12placeholders2_2E,@object
	.size		_ZN34_INTERNAL_0b812873_4_k_cu_261512676thrust24THRUST_300001_SM_1000_NS12placeholders2_2E,(_ZN34_INTERNAL_0b812873_4_k_cu_261512674cuda3std3__45__cpo6cbeginE - _ZN34_INTERNAL_0b812873_4_k_cu_261512676thrust24THRUST_300001_SM_1000_NS12placeholders2_2E)
_ZN34_INTERNAL_0b812873_4_k_cu_261512676thrust24THRUST_300001_SM_1000_NS12placeholders2_2E:
	.zero		1
	.type		_ZN34_INTERNAL_0b812873_4_k_cu_261512674cuda3std3__45__cpo6cbeginE,@object
	.size		_ZN34_INTERNAL_0b812873_4_k_cu_261512674cuda3std3__45__cpo6cbeginE,(_ZN34_INTERNAL_0b812873_4_k_cu_261512674cuda3std6ranges3__45__cpo6cbeginE - _ZN34_INTERNAL_0b812873_4_k_cu_261512674cuda3std3__45__cpo6cbeginE)
_ZN34_INTERNAL_0b812873_4_k_cu_261512674cuda3std3__45__cpo6cbeginE:
	.zero		1
	.type		_ZN34_INTERNAL_0b812873_4_k_cu_261512674cuda3std6ranges3__45__cpo6cbeginE,@object
	.size		_ZN34_INTERNAL_0b812873_4_k_cu_261512674cuda3std6ranges3__45__cpo6cbeginE,(_ZN34_INTERNAL_0b812873_4_k_cu_261512676thrust24THRUST_300001_SM_1000_NS12placeholders2_6E - _ZN34_INTERNAL_0b812873_4_k_cu_261512674cuda3std6ranges3__45__cpo6cbeginE)
_ZN34_INTERNAL_0b812873_4_k_cu_261512674cuda3std6ranges3__45__cpo6cbeginE:
	.zero		1
	.type		_ZN34_INTERNAL_0b812873_4_k_cu_261512676thrust24THRUST_300001_SM_1000_NS12placeholders2_6E,@object
	.size		_ZN34_INTERNAL_0b812873_4_k_cu_261512676thrust24THRUST_300001_SM_1000_NS12placeholders2_6E,(_ZN34_INTERNAL_0b812873_4_k_cu_261512674cuda3std3__45__cpo7crbeginE - _ZN34_INTERNAL_0b812873_4_k_cu_261512676thrust24THRUST_300001_SM_1000_NS12placeholders2_6E)
_ZN34_INTERNAL_0b812873_4_k_cu_261512676thrust24THRUST_300001_SM_1000_NS12placeholders2_6E:
	.zero		1
	.type		_ZN34_INTERNAL_0b812873_4_k_cu_261512674cuda3std3__45__cpo7crbeginE,@object
	.size		_ZN34_INTERNAL_0b812873_4_k_cu_261512674cuda3std3__45__cpo7crbeginE,(_ZN34_INTERNAL_0b812873_4_k_cu_261512674cuda3std6ranges3__45__cpo4nextE - _ZN34_INTERNAL_0b812873_4_k_cu_261512674cuda3std3__45__cpo7crbeginE)
_ZN34_INTERNAL_0b812873_4_k_cu_261512674cuda3std3__45__cpo7crbeginE:
	.zero		1
	.type		_ZN34_INTERNAL_0b812873_4_k_cu_261512674cuda3std6ranges3__45__cpo4nextE,@object
	.size		_ZN34_INTERNAL_0b812873_4_k_cu_261512674cuda3std6ranges3__45__cpo4nextE,(_ZN34_INTERNAL_0b812873_4_k_cu_261512674cuda3std6ranges3__45__cpo4swapE - _ZN34_INTERNAL_0b812873_4_k_cu_261512674cuda3std6ranges3__45__cpo4nextE)
_ZN34_INTERNAL_0b812873_4_k_cu_261512674cuda3std6ranges3__45__cpo4nextE:
	.zero		1
	.type		_ZN34_INTERNAL_0b812873_4_k_cu_261512674cuda3std6ranges3__45__cpo4swapE,@object
	.size		_ZN34_INTERNAL_0b812873_4_k_cu_261512674cuda3std6ranges3__45__cpo4swapE,(_ZN34_INTERNAL_0b812873_4_k_cu_261512676thrust24THRUST_300001_SM_1000_NS8cuda_cub10par_nosyncE - _ZN34_INTERNAL_0b812873_4_k_cu_261512674cuda3std6ranges3__45__cpo4swapE)
_ZN34_INTERNAL_0b812873_4_k_cu_261512674cuda3std6ranges3__45__cpo4swapE:
	.zero		1
	.type		_ZN34_INTERNAL_0b812873_4_k_cu_261512676thrust24THRUST_300001_SM_1000_NS8cuda_cub10par_nosyncE,@object
	.size		_ZN34_INTERNAL_0b812873_4_k_cu_261512676thrust24THRUST_300001_SM_1000_NS8cuda_cub10par_nosyncE,(_ZN34_INTERNAL_0b812873_4_k_cu_261512676thrust24THRUST_300001_SM_1000_NS3seqE - _ZN34_INTERNAL_0b812873_4_k_cu_261512676thrust24THRUST_300001_SM_1000_NS8cuda_cub10par_nosyncE)
_ZN34_INTERNAL_0b812873_4_k_cu_261512676thrust24THRUST_300001_SM_1000_NS8cuda_cub10par_nosyncE:
	.zero		1
	.type		_ZN34_INTERNAL_0b812873_4_k_cu_261512676thrust24THRUST_300001_SM_1000_NS3seqE,@object
	.size		_ZN34_INTERNAL_0b812873_4_k_cu_261512676thrust24THRUST_300001_SM_1000_NS3seqE,(_ZN34_INTERNAL_0b812873_4_k_cu_261512674cuda3std3__420unreachable_sentinelE - _ZN34_INTERNAL_0b812873_4_k_cu_261512676thrust24THRUST_300001_SM_1000_NS3seqE)
_ZN34_INTERNAL_0b812873_4_k_cu_261512676thrust24THRUST_300001_SM_1000_NS3seqE:
	.zero		1
	.type		_ZN34_INTERNAL_0b812873_4_k_cu_261512674cuda3std3__420unreachable_sentinelE,@object
	.size		_ZN34_INTERNAL_0b812873_4_k_cu_261512674cuda3std3__420unreachable_sentinelE,(_ZN34_INTERNAL_0b812873_4_k_cu_261512674cuda3std6ranges3__45__cpo5ssizeE - _ZN34_INTERNAL_0b812873_4_k_cu_261512674cuda3std3__420unreachable_sentinelE)
_ZN34_INTERNAL_0b812873_4_k_cu_261512674cuda3std3__420unreachable_sentinelE:
	.zero		1
	.type		_ZN34_INTERNAL_0b812873_4_k_cu_261512674cuda3std6ranges3__45__cpo5ssizeE,@object
	.size		_ZN34_INTERNAL_0b812873_4_k_cu_261512674cuda3std6ranges3__45__cpo5ssizeE,(_ZN34_INTERNAL_0b812873_4_k_cu_261512676thrust24THRUST_300001_SM_1000_NS12placeholders2_3E - _ZN34_INTERNAL_0b812873_4_k_cu_261512674cuda3std6ranges3__45__cpo5ssizeE)
_ZN34_INTERNAL_0b812873_4_k_cu_261512674cuda3std6ranges3__45__cpo5ssizeE:
	.zero		1
	.type		_ZN34_INTERNAL_0b812873_4_k_cu_261512676thrust24THRUST_300001_SM_1000_NS12placeholders2_3E,@object
	.size		_ZN34_INTERNAL_0b812873_4_k_cu_261512676thrust24THRUST_300001_SM_1000_NS12placeholders2_3E,(_ZN34_INTERNAL_0b812873_4_k_cu_261512674cuda3std3__45__cpo4cendE - _ZN34_INTERNAL_0b812873_4_k_cu_261512676thrust24THRUST_300001_SM_1000_NS12placeholders2_3E)
_ZN34_INTERNAL_0b812873_4_k_cu_261512676thrust24THRUST_300001_SM_1000_NS12placeholders2_3E:
	.zero		1
	.type		_ZN34_INTERNAL_0b812873_4_k_cu_261512674cuda3std3__45__cpo4cendE,@object
	.size		_ZN34_INTERNAL_0b812873_4_k_cu_261512674cuda3std3__45__cpo4cendE,(_ZN34_INTERNAL_0b812873_4_k_cu_261512674cuda3std6ranges3__45__cpo4cendE - _ZN34_INTERNAL_0b812873_4_k_cu_261512674cuda3std3__45__cpo4cendE)
_ZN34_INTERNAL_0b812873_4_k_cu_261512674cuda3std3__45__cpo4cendE:
	.zero		1
	.type		_ZN34_INTERNAL_0b812873_4_k_cu_261512674cuda3std6ranges3__45__cpo4cendE,@object
	.size		_ZN34_INTERNAL_0b812873_4_k_cu_261512674cuda3std6ranges3__45__cpo4cendE,(_ZN34_INTERNAL_0b812873_4_k_cu_261512676thrust24THRUST_300001_SM_1000_NS12placeholders2_7E - _ZN34_INTERNAL_0b812873_4_k_cu_261512674cuda3std6ranges3__45__cpo4cendE)
_ZN34_INTERNAL_0b812873_4_k_cu_261512674cuda3std6ranges3__45__cpo4cendE:
	.zero		1
	.type		_ZN34_INTERNAL_0b812873_4_k_cu_261512676thrust24THRUST_300001_SM_1000_NS12placeholders2_7E,@object
	.size		_ZN34_INTERNAL_0b812873_4_k_cu_261512676thrust24THRUST_300001_SM_1000_NS12placeholders2_7E,(_ZN34_INTERNAL_0b812873_4_k_cu_261512674cuda3std3__45__cpo5crendE - _ZN34_INTERNAL_0b812873_4_k_cu_261512676thrust24THRUST_300001_SM_1000_NS12placeholders2_7E)
_ZN34_INTERNAL_0b812873_4_k_cu_261512676thrust24THRUST_300001_SM_1000_NS12placeholders2_7E:
	.zero		1
	.type		_ZN34_INTERNAL_0b812873_4_k_cu_261512674cuda3std3__45__cpo5crendE,@object
	.size		_ZN34_INTERNAL_0b812873_4_k_cu_261512674cuda3std3__45__cpo5crendE,(_ZN34_INTERNAL_0b812873_4_k_cu_261512674cuda3std6ranges3__45__cpo4prevE - _ZN34_INTERNAL_0b812873_4_k_cu_261512674cuda3std3__45__cpo5crendE)
_ZN34_INTERNAL_0b812873_4_k_cu_261512674cuda3std3__45__cpo5crendE:
	.zero		1
	.type		_ZN34_INTERNAL_0b812873_4_k_cu_261512674cuda3std6ranges3__45__cpo4prevE,@object
	.size		_ZN34_INTERNAL_0b812873_4_k_cu_261512674cuda3std6ranges3__45__cpo4prevE,(_ZN34_INTERNAL_0b812873_4_k_cu_261512674cuda3std6ranges3__45__cpo9iter_moveE - _ZN34_INTERNAL_0b812873_4_k_cu_261512674cuda3std6ranges3__45__cpo4prevE)
_ZN34_INTERNAL_0b812873_4_k_cu_261512674cuda3std6ranges3__45__cpo4prevE:
	.zero		1
	.type		_ZN34_INTERNAL_0b812873_4_k_cu_261512674cuda3std6ranges3__45__cpo9iter_moveE,@object
	.size		_ZN34_INTERNAL_0b812873_4_k_cu_261512674cuda3std6ranges3__45__cpo9iter_moveE,(_ZN34_INTERNAL_0b812873_4_k_cu_261512676thrust24THRUST_300001_SM_1000_NS6system6detail10sequential3seqE - _ZN34_INTERNAL_0b812873_4_k_cu_261512674cuda3std6ranges3__45__cpo9iter_moveE)
_ZN34_INTERNAL_0b812873_4_k_cu_261512674cuda3std6ranges3__45__cpo9iter_moveE:
	.zero		1
	.type		_ZN34_INTERNAL_0b812873_4_k_cu_261512676thrust24THRUST_300001_SM_1000_NS6system6detail10sequential3seqE,@object
	.size		_ZN34_INTERNAL_0b812873_4_k_cu_261512676thrust24THRUST_300001_SM_1000_NS6system6detail10sequential3seqE,(_ZN34_INTERNAL_0b812873_4_k_cu_261512676thrust24THRUST_300001_SM_1000_NS12placeholders2_9E - _ZN34_INTERNAL_0b812873_4_k_cu_261512676thrust24THRUST_300001_SM_1000_NS6system6detail10sequential3seqE)
_ZN34_INTERNAL_0b812873_4_k_cu_261512676thrust24THRUST_300001_SM_1000_NS6system6detail10sequential3seqE:
	.zero		1
	.type		_ZN34_INTERNAL_0b812873_4_k_cu_261512676thrust24THRUST_300001_SM_1000_NS12placeholders2_9E,@object
	.size		_ZN34_INTERNAL_0b812873_4_k_cu_261512676thrust24THRUST_300001_SM_1000_NS12placeholders2_9E,(_ZN34_INTERNAL_0b812873_4_k_cu_261512674cuda3std3__419piecewise_constructE - _ZN34_INTERNAL_0b812873_4_k_cu_261512676thrust24THRUST_300001_SM_1000_NS12placeholders2_9E)
_ZN34_INTERNAL_0b812873_4_k_cu_261512676thrust24THRUST_300001_SM_1000_NS12placeholders2_9E:
	.zero		1
	.type		_ZN34_INTERNAL_0b812873_4_k_cu_261512674cuda3std3__419piecewise_constructE,@object
	.size		_ZN34_INTERNAL_0b812873_4_k_cu_261512674cuda3std3__419piecewise_constructE,(_ZN34_INTERNAL_0b812873_4_k_cu_261512674cuda3std6ranges3__45__cpo5cdataE - _ZN34_INTERNAL_0b812873_4_k_cu_261512674cuda3std3__419piecewise_constructE)
_ZN34_INTERNAL_0b812873_4_k_cu_261512674cuda3std3__419piecewise_constructE:
	.zero		1
	.type		_ZN34_INTERNAL_0b812873_4_k_cu_261512674cuda3std6ranges3__45__cpo5cdataE,@object
	.size		_ZN34_INTERNAL_0b812873_4_k_cu_261512674cuda3std6ranges3__45__cpo5cdataE,(_ZN34_INTERNAL_0b812873_4_k_cu_261512676thrust24THRUST_300001_SM_1000_NS12placeholders2_1E - _ZN34_INTERNAL_0b812873_4_k_cu_261512674cuda3std6ranges3__45__cpo5cdataE)
_ZN34_INTERNAL_0b812873_4_k_cu_261512674cuda3std6ranges3__45__cpo5cdataE:
	.zero		1
	.type		_ZN34_INTERNAL_0b812873_4_k_cu_261512676thrust24THRUST_300001_SM_1000_NS12placeholders2_1E,@object
	.size		_ZN34_INTERNAL_0b812873_4_k_cu_261512676thrust24THRUST_300001_SM_1000_NS12placeholders2_1E,(_ZN34_INTERNAL_0b812873_4_k_cu_261512674cuda3std3__45__cpo3endE - _ZN34_INTERNAL_0b812873_4_k_cu_261512676thrust24THRUST_300001_SM_1000_NS12placeholders2_1E)
_ZN34_INTERNAL_0b812873_4_k_cu_261512676thrust24THRUST_300001_SM_1000_NS12placeholders2_1E:
	.zero		1
	.type		_ZN34_INTERNAL_0b812873_4_k_cu_261512674cuda3std3__45__cpo3endE,@object
	.size		_ZN34_INTERNAL_0b812873_4_k_cu_261512674cuda3std3__45__cpo3endE,(_ZN34_INTERNAL_0b812873_4_k_cu_261512674cuda3std6ranges3__45__cpo3endE - _ZN34_INTERNAL_0b812873_4_k_cu_261512674cuda3std3__45__cpo3endE)
_ZN34_INTERNAL_0b812873_4_k_cu_261512674cuda3std3__45__cpo3endE:
	.zero		1
	.type		_ZN34_INTERNAL_0b812873_4_k_cu_261512674cuda3std6ranges3__45__cpo3endE,@object
	.size		_ZN34_INTERNAL_0b812873_4_k_cu_261512674cuda3std6ranges3__45__cpo3endE,(_ZN34_INTERNAL_0b812873_4_k_cu_261512676thrust24THRUST_300001_SM_1000_NS12placeholders2_5E - _ZN34_INTERNAL_0b812873_4_k_cu_261512674cuda3std6ranges3__45__cpo3endE)
_ZN34_INTERNAL_0b812873_4_k_cu_261512674cuda3std6ranges3__45__cpo3endE:
	.zero		1
	.type		_ZN34_INTERNAL_0b812873_4_k_cu_261512676thrust24THRUST_300001_SM_1000_NS12placeholders2_5E,@object
	.size		_ZN34_INTERNAL_0b812873_4_k_cu_261512676thrust24THRUST_300001_SM_1000_NS12placeholders2_5E,(_ZN34_INTERNAL_0b812873_4_k_cu_261512674cuda3std3__45__cpo4rendE - _ZN34_INTERNAL_0b812873_4_k_cu_261512676thrust24THRUST_300001_SM_1000_NS12placeholders2_5E)
_ZN34_INTERNAL_0b812873_4_k_cu_261512676thrust24THRUST_300001_SM_1000_NS12placeholders2_5E:
	.zero		1
	.type		_ZN34_INTERNAL_0b812873_4_k_cu_261512674cuda3std3__45__cpo4rendE,@object
	.size		_ZN34_INTERNAL_0b812873_4_k_cu_261512674cuda3std3__45__cpo4rendE,(_ZN34_INTERNAL_0b812873_4_k_cu_261512674cuda3std6ranges3__45__cpo9iter_swapE - _ZN34_INTERNAL_0b812873_4_k_cu_261512674cuda3std3__45__cpo4rendE)
_ZN34_INTERNAL_0b812873_4_k_cu_261512674cuda3std3__45__cpo4rendE:
	.zero		1
	.type		_ZN34_INTERNAL_0b812873_4_k_cu_261512674cuda3std6ranges3__45__cpo9iter_swapE,@object
	.size		_ZN34_INTERNAL_0b812873_4_k_cu_261512674cuda3std6ranges3__45__cpo9iter_swapE,(_ZN34_INTERNAL_0b812873_4_k_cu_261512674cuda3std3__48unexpectE - _ZN34_INTERNAL_0b812873_4_k_cu_261512674cuda3std6ranges3__45__cpo9iter_swapE)
_ZN34_INTERNAL_0b812873_4_k_cu_261512674cuda3std6ranges3__45__cpo9iter_swapE:
	.zero		1
	.type		_ZN34_INTERNAL_0b812873_4_k_cu_261512674cuda3std3__48unexpectE,@object
	.size		_ZN34_INTERNAL_0b812873_4_k_cu_261512674cuda3std3__48unexpectE,(_ZN34_INTERNAL_0b812873_4_k_cu_261512676thrust24THRUST_300001_SM_1000_NS8cuda_cub3parE - _ZN34_INTERNAL_0b812873_4_k_cu_261512674cuda3std3__48unexpectE)
_ZN34_INTERNAL_0b812873_4_k_cu_261512674cuda3std3__48unexpectE:
	.zero		1
	.type		_ZN34_INTERNAL_0b812873_4_k_cu_261512676thrust24THRUST_300001_SM_1000_NS8cuda_cub3parE,@object
	.size		_ZN34_INTERNAL_0b812873_4_k_cu_261512676thrust24THRUST_300001_SM_1000_NS8cuda_cub3parE,(.L_29 - _ZN34_INTERNAL_0b812873_4_k_cu_261512676thrust24THRUST_300001_SM_1000_NS8cuda_cub3parE)
_ZN34_INTERNAL_0b812873_4_k_cu_261512676thrust24THRUST_300001_SM_1000_NS8cuda_cub3parE:
	.zero		1
.L_29:


//--------------------- .nv.shared._ZN6thrust24THRUST_300001_SM_1000_NS8cuda_cub4core6detail13_kernel_agentINS1_8__unique9InitAgentIN3cub18CUB_300001_SM_100013ScanTileStateIiLb1EEEPiiEEJSA_mSB_EEEvDpT0_ --------------------------
	.section	.nv.shared._ZN6thrust24THRUST_300001_SM_1000_NS8cuda_cub4core6detail13_kernel_agentINS1_8__unique9InitAgentIN3cub18CUB_300001_SM_100013ScanTileStateIiLb1EEEPiiEEJSA_mSB_EEEvDpT0_,"aw",@nobits
	.sectionflags	@""
	.align	16
	.zero		1024


//--------------------- .nv.shared._ZN3cub18CUB_300001_SM_10006detail10radix_sort29DeviceRadixSortOnesweepKernelINS1_5radix10policy_hubIlNS0_8NullTypeEyE10Policy1000ELNS0_9SortOrderE0ElS6_yiiNS1_21identity_decomposer_tEEEvPT5_SC_PT3_PKSD_PT1_PKSH_PT2_PKSL_T4_iiT6_ --------------------------
	.section	.nv.shared._ZN3cub18CUB_300001_SM_10006detail10radix_sort29DeviceRadixSortOnesweepKernelINS1_5radix10policy_hubIlNS0_8NullTypeEyE10Policy1000ELNS0_9SortOrderE0ElS6_yiiNS1_21identity_decomposer_tEEEvPT5_SC_PT3_PKSD_PT1_PKSH_PT2_PKSL_T4_iiT6_,"aw",@nobits
	.sectionflags	@""
	.align	16
.nv.shared._ZN3cub18CUB_300001_SM_10006detail10radix_sort29DeviceRadixSortOnesweepKernelINS1_5radix10policy_hubIlNS0_8NullTypeEyE10Policy1000ELNS0_9SortOrderE0ElS6_yiiNS1_21identity_decomposer_tEEEvPT5_SC_PT3_PKSD_PT1_PKSH_PT2_PKSL_T4_iiT6_:
	.zero		49152


//--------------------- .nv.shared._ZN3cub18CUB_300001_SM_10006detail10radix_sort33DeviceRadixSortExclusiveSumKernelINS1_5radix10policy_hubIlNS0_8NullTypeEyE10Policy1000EyEEvPT0_ --------------------------
	.section	.nv.shared._ZN3cub18CUB_300001_SM_10006detail10radix_sort33DeviceRadixSortExclusiveSumKernelINS1_5radix10policy_hubIlNS0_8NullTypeEyE10Policy1000EyEEvPT0_,"aw",@nobits
	.sectionflags	@""
	.align	16
.nv.shared._ZN3cub18CUB_300001_SM_10006detail10radix_sort33DeviceRadixSortExclusiveSumKernelINS1_5radix10policy_hubIlNS0_8NullTypeEyE10Policy1000EyEEvPT0_:
	.zero		3360


//--------------------- .nv.shared._ZN3cub18CUB_300001_SM_10006detail10radix_sort30DeviceRadixSortHistogramKernelINS1_5radix10policy_hubIlNS0_8NullTypeEyE10Policy1000ELNS0_9SortOrderE0ElyNS1_21identity_decomposer_tEEEvPT2_PKT1_SB_iiT3_ --------------------------
	.section	.nv.shared._ZN3cub18CUB_300001_SM_10006detail10radix_sort30DeviceRadixSortHistogramKernelINS1_5radix10policy_hubIlNS0_8NullTypeEyE10Policy1000ELNS0_9SortOrderE0ElyNS1_21identity_decomposer_tEEEvPT2_PKT1_SB_iiT3_,"aw",@nobits
	.sectionflags	@""
	.align	16
.nv.shared._ZN3cub18CUB_300001_SM_10006detail10radix_sort30DeviceRadixSortHistogramKernelINS1_5radix10policy_hubIlNS0_8NullTypeEyE10Policy1000ELNS0_9SortOrderE0ElyNS1_21identity_decomposer_tEEEvPT2_PKT1_SB_iiT3_:
	.zero		9216


//--------------------- .nv.shared._ZN3cub18CUB_300001_SM_10006detail10radix_sort31DeviceRadixSortSingleTileKernelINS1_5radix10policy_hubIlNS0_8NullTypeEyE10Policy1000ELNS0_9SortOrderE0ElS6_yNS1_21identity_decomposer_tEEEvPKT1_PSB_PKT2_PSF_T3_iiT4_ --------------------------
	.section	.nv.shared._ZN3cub18CUB_300001_SM_10006detail10radix_sort31DeviceRadixSortSingleTileKernelINS1_5radix10policy_hubIlNS0_8NullTypeEyE10Policy1000ELNS0_9SortOrderE0ElS6_yNS1_21identity_decomposer_tEEEvPKT1_PSB_PKT2_PSF_T3_iiT4_,"aw",@nobits
	.sectionflags	@""
	.align	16
.nv.shared._ZN3cub18CUB_300001_SM_10006detail10radix_sort31DeviceRadixSortSingleTileKernelINS1_5radix10policy_hubIlNS0_8NullTypeEyE10Policy1000ELNS0_9SortOrderE0ElS6_yNS1_21identity_decomposer_tEEEvPKT1_PSB_PKT2_PSF_T3_iiT4_:
	.zero		34880


//--------------------- .nv.shared._ZN3cub18CUB_300001_SM_10006detail4scan16DeviceScanKernelINS2_10policy_hubIiiijN4cuda3std3__44plusIvEEE10Policy1000EPiSC_NS0_13ScanTileStateIiLb1EEES9_NS1_10InputValueIiSC_EEjiLb0EiEEvT0_T1_T2_iT3_T4_T5_ --------------------------
	.section	.nv.shared._ZN3cub18CUB_300001_SM_10006detail4scan16DeviceScanKernelINS2_10policy_hubIiiijN4cuda3std3__44plusIvEEE10Policy1000EPiSC_NS0_13ScanTileStateIiLb1EEES9_NS1_10InputValueIiSC_EEjiLb0EiEEvT0_T1_T2_iT3_T4_T5_,"aw",@nobits
	.sectionflags	@""
	.align	16
.nv.shared._ZN3cub18CUB_300001_SM_10006detail4scan16DeviceScanKernelINS2_10policy_hubIiiijN4cuda3std3__44plusIvEEE10Policy1000EPiSC_NS0_13ScanTileStateIiLb1EEES9_NS1_10InputValueIiSC_EEjiLb0EiEEvT0_T1_T2_iT3_T4_T5_:
	.zero		34832


//--------------------- .nv.shared._ZN3cub18CUB_300001_SM_10006detail4scan20DeviceScanInitKernelINS0_13ScanTileStateIiLb1EEEEEvT_i --------------------------
	.section	.nv.shared._ZN3cub18CUB_300001_SM_10006detail4scan20DeviceScanInitKernelINS0_13ScanTileStateIiLb1EEEEEvT_i,"aw",@nobits
	.sectionflags	@""
	.align	16
	.zero		1024


//--------------------- .nv.shared._ZN3cub18CUB_300001_SM_10006detail8for_each13static_kernelINS2_12policy_hub_t12policy_500_tEmN6thrust24THRUST_300001_SM_1000_NS8cuda_cub20__uninitialized_fill7functorINS7_10device_ptrIlEElEEEEvT0_T1_ --------------------------
	.section	.nv.shared._ZN3cub18CUB_300001_SM_10006detail8for_each13static_kernelINS2_12policy_hub_t12policy_500_tEmN6thrust24THRUST_300001_SM_1000_NS8cuda_cub20__uninitialized_fill7functorINS7_10device_ptrIlEElEEEEvT0_T1_,"aw",@nobits
	.sectionflags	@""
	.align	16
	.zero		1024


//--------------------- .nv.shared._ZN3cub18CUB_300001_SM_10006detail11EmptyKernelIvEEvv --------------------------
	.section	.nv.shared._ZN3cub18CUB_300001_SM_10006detail11EmptyKernelIvEEvv,"aw",@nobits
	.sectionflags	@""
	.align	16
	.zero		1024


//--------------------- .nv.shared._Z24load_experts_list_kernelPfS_PlS0_S0_S0_S0_Piiiiiii --------------------------
	.section	.nv.shared._Z24load_experts_list_kernelPfS_PlS0_S0_S0_S0_Piiiiiii,"aw",@nobits
	.sectionflags	@""
	.align	16
	.zero		1024


//--------------------- .nv.shared._Z26load_experts_device_kernelPfS_iPlS0_Piiii --------------------------
	.section	.nv.shared._Z26load_experts_device_kernelPfS_iPlS0_Piiii,"aw",@nobits
	.sectionflags	@""
	.align	16
	.zero		1024


//--------------------- .nv.shared._Z19load_experts_kernelPfPlS0_S0_iiiiS0_Piii --------------------------
	.section	.nv.shared._Z19load_experts_kernelPfPlS0_S0_iiiiS0_Piii,"aw",@nobits
	.sectionflags	@""
	.align	16
.nv.shared._Z19load_experts_kernelPfPlS0_S0_iiiiS0_Piii:
	.zero		1696


//--------------------- .nv.constant0._ZN6thrust24THRUST_300001_SM_1000_NS8cuda_cub4core6detail13_kernel_agentINS1_8__unique11UniqueAgentINS0_6detail15normal_iteratorINS0_10device_ptrIlEEEESB_N4cuda3std3__48equal_toIlEEiPiEEJSB_SB_SG_SH_iN3cub18CUB_300001_SM_100013ScanTileStateIiLb1EEEmEEEvDpT0_ --------------------------
	.section	.nv.constant0._ZN6thrust24THRUST_300001_SM_1000_NS8cuda_cub4core6detail13_kernel_agentINS1_8__unique11UniqueAgentINS0_6detail15normal_iteratorINS0_10device_ptrIlEEEESB_N4cuda3std3__48equal_toIlEEiPiEEJSB_SB_SG_SH_iN3cub18CUB_300001_SM_100013ScanTileStateIiLb1EEEmEEEvDpT0_,"a",@progbits
	.sectionflags	@""
	.align	4
.nv.constant0._ZN6thrust24THRUST_300001_SM_1000_NS8cuda_cub4core6detail13_kernel_agentINS1_8__unique11UniqueAgentINS0_6detail15normal_iteratorINS0_10device_ptrIlEEEESB_N4cuda3std3__48equal_toIlEEiPiEEJSB_SB_SG_SH_iN3cub18CUB_300001_SM_100013ScanTileStateIiLb1EEEmEEEvDpT0_:
	.zero		952


//--------------------- .nv.constant0._ZN6thrust24THRUST_300001_SM_1000_NS8cuda_cub4core6detail13_kernel_agentINS1_8__unique9InitAgentIN3cub18CUB_300001_SM_100013ScanTileStateIiLb1EEEPiiEEJSA_mSB_EEEvDpT0_ --------------------------
	.section	.nv.constant0._ZN6thrust24THRUST_300001_SM_1000_NS8cuda_cub4core6detail13_kernel_agentINS1_8__unique9InitAgentIN3cub18CUB_300001_SM_100013ScanTileStateIiLb1EEEPiiEEJSA_mSB_EEEvDpT0_,"a",@progbits
	.sectionflags	@""
	.align	4
.nv.constant0._ZN6thrust24THRUST_300001_SM_1000_NS8cuda_cub4core6detail13_kernel_agentINS1_8__unique9InitAgentIN3cub18CUB_300001_SM_100013ScanTileStateIiLb1EEEPiiEEJSA_mSB_EEEvDpT0_:
	.zero		920


//--------------------- .nv.constant0._ZN3cub18CUB_300001_SM_10006detail10radix_sort29DeviceRadixSortOnesweepKernelINS1_5radix10policy_hubIlNS0_8NullTypeEyE10Policy1000ELNS0_9SortOrderE0ElS6_yiiNS1_21identity_decomposer_tEEEvPT5_SC_PT3_PKSD_PT1_PKSH_PT2_PKSL_T4_iiT6_ --------------------------
	.section	.nv.constant0._ZN3cub18CUB_300001_SM_10006detail10radix_sort29DeviceRadixSortOnesweepKernelINS1_5radix10policy_hubIlNS0_8NullTypeEyE10Policy1000ELNS0_9SortOrderE0ElS6_yiiNS1_21identity_decomposer_tEEEvPT5_SC_PT3_PKSD_PT1_PKSH_PT2_PKSL_T4_iiT6_,"a",@progbits
	.sectionflags	@""
	.align	4
.nv.constant0._ZN3cub18CUB_300001_SM_10006detail10radix_sort29DeviceRadixSortOnesweepKernelINS1_5radix10policy_hubIlNS0_8NullTypeEyE10Policy1000ELNS0_9SortOrderE0ElS6_yiiNS1_21identity_decomposer_tEEEvPT5_SC_PT3_PKSD_PT1_PKSH_PT2_PKSL_T4_iiT6_:
	.zero		973


//--------------------- .nv.constant0._ZN3cub18CUB_300001_SM_10006detail10radix_sort33DeviceRadixSortExclusiveSumKernelINS1_5radix10policy_hubIlNS0_8NullTypeEyE10Policy1000EyEEvPT0_ --------------------------
	.section	.nv.constant0._ZN3cub18CUB_300001_SM_10006detail10radix_sort33DeviceRadixSortExclusiveSumKernelINS1_5radix10policy_hubIlNS0_8NullTypeEyE10Policy1000EyEEvPT0_,"a",@progbits
	.sectionflags	@""
	.align	4
.nv.constant0._ZN3cub18CUB_300001_SM_10006detail10radix_sort33DeviceRadixSortExclusiveSumKernelINS1_5radix10policy_hubIlNS0_8NullTypeEyE10Policy1000EyEEvPT0_:
	.zero		904


//--------------------- .nv.constant0._ZN3cub18CUB_300001_SM_10006detail10radix_sort30DeviceRadixSortHistogramKernelINS1_5radix10policy_hubIlNS0_8NullTypeEyE10Policy1000ELNS0_9SortOrderE0ElyNS1_21identity_decomposer_tEEEvPT2_PKT1_SB_iiT3_ --------------------------
	.section	.nv.constant0._ZN3cub18CUB_300001_SM_10006detail10radix_sort30DeviceRadixSortHistogramKernelINS1_5radix10policy_hubIlNS0_8NullTypeEyE10Policy1000ELNS0_9SortOrderE0ElyNS1_21identity_decomposer_tEEEvPT2_PKT1_SB_iiT3_,"a",@progbits
	.sectionflags	@""
	.align	4
.nv.constant0._ZN3cub18CUB_300001_SM_10006detail10radix_sort30DeviceRadixSortHistogramKernelINS1_5radix10policy_hubIlNS0_8NullTypeEyE10Policy1000ELNS0_9SortOrderE0ElyNS1_21identity_decomposer_tEEEvPT2_PKT1_SB_iiT3_:
	.zero		929


//--------------------- .nv.constant0._ZN3cub18CUB_300001_SM_10006detail10radix_sort31DeviceRadixSortSingleTileKernelINS1_5radix10policy_hubIlNS0_8NullTypeEyE10Policy1000ELNS0_9SortOrderE0ElS6_yNS1_21identity_decomposer_tEEEvPKT1_PSB_PKT2_PSF_T3_iiT4_ --------------------------
	.section	.nv.constant0._ZN3cub18CUB_300001_SM_10006detail10radix_sort31DeviceRadixSortSingleTileKernelINS1_5radix10policy_hubIlNS0_8NullTypeEyE10Policy1000ELNS0_9SortOrderE0ElS6_yNS1_21identity_decomposer_tEEEvPKT1_PSB_PKT2_PSF_T3_iiT4_,"a",@progbits
	.sectionflags	@""
	.align	4
.nv.constant0._ZN3cub18CUB_300001_SM_10006detail10radix_sort31DeviceRadixSortSingleTileKernelINS1_5radix10policy_hubIlNS0_8NullTypeEyE10Policy1000ELNS0_9SortOrderE0ElS6_yNS1_21identity_decomposer_tEEEvPKT1_PSB_PKT2_PSF_T3_iiT4_:
	.zero		945


//--------------------- .nv.constant0._ZN3cub18CUB_300001_SM_10006detail4scan16DeviceScanKernelINS2_10policy_hubIiiijN4cuda3std3__44plusIvEEE10Policy1000EPiSC_NS0_13ScanTileStateIiLb1EEES9_NS1_10InputValueIiSC_EEjiLb0EiEEvT0_T1_T2_iT3_T4_T5_ --------------------------
	.section	.nv.constant0._ZN3cub18CUB_300001_SM_10006detail4scan16DeviceScanKernelINS2_10policy_hubIiiijN4cuda3std3__44plusIvEEE10Policy1000EPiSC_NS0_13ScanTileStateIiLb1EEES9_NS1_10InputValueIiSC_EEjiLb0EiEEvT0_T1_T2_iT3_T4_T5_,"a",@progbits
	.sectionflags	@""
	.align	4
.nv.constant0._ZN3cub18CUB_300001_SM_10006detail4scan16DeviceScanKernelINS2_10policy_hubIiiijN4cuda3std3__44plusIvEEE10Policy1000EPiSC_NS0_13ScanTileStateIiLb1EEES9_NS1_10InputValueIiSC_EEjiLb0EiEEvT0_T1_T2_iT3_T4_T5_:
	.zero		948


//--------------------- .nv.constant0._ZN3cub18CUB_300001_SM_10006detail4scan20DeviceScanInitKernelINS0_13ScanTileStateIiLb1EEEEEvT_i --------------------------
	.section	.nv.constant0._ZN3cub18CUB_300001_SM_10006detail4scan20DeviceScanInitKernelINS0_13ScanTileStateIiLb1EEEEEvT_i,"a",@progbits
	.sectionflags	@""
	.align	4
.nv.constant0._ZN3cub18CUB_300001_SM_10006detail4scan20DeviceScanInitKernelINS0_13ScanTileStateIiLb1EEEEEvT_i:
	.zero		908


//--------------------- .nv.constant0._ZN3cub18CUB_300001_SM_10006detail8for_each13static_kernelINS2_12policy_hub_t12policy_500_tEmN6thrust24THRUST_300001_SM_1000_NS8cuda_cub20__uninitialized_fill7functorINS7_10device_ptrIlEElEEEEvT0_T1_ --------------------------
	.section	.nv.constant0._ZN3cub18CUB_300001_SM_10006detail8for_each13static_kernelINS2_12policy_hub_t12policy_500_tEmN6thrust24THRUST_300001_SM_1000_NS8cuda_cub20__uninitialized_fill7functorINS7_10device_ptrIlEElEEEEvT0_T1_,"a",@progbits
	.sectionflags	@""
	.align	4
.nv.constant0._ZN3cub18CUB_300001_SM_10006detail8for_each13static_kernelINS2_12policy_hub_t12policy_500_tEmN6thrust24THRUST_300001_SM_1000_NS8cuda_cub20__uninitialized_fill7functorINS7_10device_ptrIlEElEEEEvT0_T1_:
	.zero		920


//--------------------- .nv.constant0._ZN3cub18CUB_300001_SM_10006detail11EmptyKernelIvEEvv --------------------------
	.section	.nv.constant0._ZN3cub18CUB_300001_SM_10006detail11EmptyKernelIvEEvv,"a",@progbits
	.sectionflags	@""
	.align	4
.nv.constant0._ZN3cub18CUB_300001_SM_10006detail11EmptyKernelIvEEvv:
	.zero		896


//--------------------- .nv.constant0._Z24load_experts_list_kernelPfS_PlS0_S0_S0_S0_Piiiiiii --------------------------
	.section	.nv.constant0._Z24load_experts_list_kernelPfS_PlS0_S0_S0_S0_Piiiiiii,"a",@progbits
	.sectionflags	@""
	.align	4
.nv.constant0._Z24load_experts_list_kernelPfS_PlS0_S0_S0_S0_Piiiiiii:
	.zero		984


//--------------------- .nv.constant0._Z26load_experts_device_kernelPfS_iPlS0_Piiii --------------------------
	.section	.nv.constant0._Z26load_experts_device_kernelPfS_iPlS0_Piiii,"a",@progbits
	.sectionflags	@""
	.align	4
.nv.constant0._Z26load_experts_device_kernelPfS_iPlS0_Piiii:
	.zero		956


//--------------------- .nv.constant0._Z19load_experts_kernelPfPlS0_S0_iiiiS0_Piii --------------------------
	.section	.nv.constant0._Z19load_experts_kernelPfPlS0_S0_iiiiS0_Piii,"a",@progbits
	.sectionflags	@""
	.align	4
.nv.constant0._Z19load_experts_kernelPfPlS0_S0_iiiiS0_Piii:
	.zero		968


//--------------------- SYMBOLS --------------------------

	.type		.nv.reservedSmem.offset0,@object
	.size		.nv.reservedSmem.offset0,0x4
	.type		.nv.reservedSmem.cap,@object
	.size		.nv.reservedSmem.cap,0x4
	.type		vprintf,@function
